	.target	sm_100a

	.elftype	@"ET_EXEC"


//--------------------- .note.nv.tkinfo           --------------------------
	.section	.note.nv.tkinfo,"",@"SHT_NOTE"
	.sectionflags	@"SHF_NOTE_NV_TKINFO"
	.tkinfo
        /*0018*/ 	.word	0x00000081
        /*0030*/ 	.string	""
        /*0030*/ 	.string	"ptxas-blackwell"
        /*0030*/ 	.string	"Cuda compilation tools, release 12.9, V12.9.86"
        /*0030*/ 	.string	"Build cuda_12.9.r12.9/compiler.36037853_0"
        /*0030*/ 	.string	"-v  -suppress-debug-info  -lineinfo  -arch sm_100a "



//--------------------- .note.nv.cuver            --------------------------
	.section	.note.nv.cuver,"",@"SHT_NOTE"
	.sectionflags	@"SHF_NOTE_NV_CUVER"
        /*0018*/ 	.short	0x0001
        /*001a*/ 	.short	0x0064
        /*001c*/ 	.short	0x0001
        /*001e*/ 	.short	0x0000
        /*0020*/ 	.short	0x0001
        /*0022*/ 	.short	0x0000


//--------------------- .nv.info                  --------------------------
	.section	.nv.info,"",@"SHT_CUDA_INFO"
	.align	4


	//----- nvinfo : EIATTR_REGCOUNT
	.align		4
        /*0000*/ 	.byte	0x04, 0x2f
        /*0002*/ 	.short	(.L_4 - .L_3)
	.align		4
.L_3:
        /*0004*/ 	.word	index@(matmul_kernel)
        /*0008*/ 	.word	0x000000ff


	//----- nvinfo : EIATTR_FRAME_SIZE
	.align		4
.L_4:
        /*000c*/ 	.byte	0x04, 0x11
        /*000e*/ 	.short	(.L_6 - .L_5)
	.align		4
.L_5:
        /*0010*/ 	.word	index@($__internal_2_$__cuda_sm10x_tcgen05_guardrail_trap_unallocated_columns_being_dealloced)
        /*0014*/ 	.word	0x000011a8


	//----- nvinfo : EIATTR_FRAME_SIZE
	.align		4
.L_6:
        /*0018*/ 	.byte	0x04, 0x11
        /*001a*/ 	.short	(.L_8 - .L_7)
	.align		4
.L_7:
        /*001c*/ 	.word	index@($__internal_1_$__cuda_sm10x_tcgen05_guardrail_trap_phase_invalid_during_alloc)
        /*0020*/ 	.word	0x000011a8


	//----- nvinfo : EIATTR_FRAME_SIZE
	.align		4
.L_8:
        /*0024*/ 	.byte	0x04, 0x11
        /*0026*/ 	.short	(.L_10 - .L_9)
	.align		4
.L_9:
        /*0028*/ 	.word	index@($__internal_0_$__cuda_sm10x_tcgen05_guardrail_trap_col_being_dealloced_not_returned_by_alloc)
        /*002c*/ 	.word	0x000011a8


	//----- nvinfo : EIATTR_FRAME_SIZE
	.align		4
.L_10:
        /*0030*/ 	.byte	0x04, 0x11
        /*0032*/ 	.short	(.L_12 - .L_11)
	.align		4
.L_11:
        /*0034*/ 	.word	index@(matmul_kernel)
        /*0038*/ 	.word	0x000011a8


	//----- nvinfo : EIATTR_MIN_STACK_SIZE
	.align		4
.L_12:
        /*003c*/ 	.byte	0x04, 0x12
        /*003e*/ 	.short	(.L_14 - .L_13)
	.align		4
.L_13:
        /*0040*/ 	.word	index@(matmul_kernel)
        /*0044*/ 	.word	0x000011a8
.L_14:


//--------------------- .nv.info.matmul_kernel    --------------------------
	.section	.nv.info.matmul_kernel,"",@"SHT_CUDA_INFO"
	.sectionflags	@""
	.align	4


	//----- nvinfo : EIATTR_CUDA_API_VERSION
	.align		4
        /*0000*/ 	.byte	0x04, 0x37
        /*0002*/ 	.short	(.L_16 - .L_15)
.L_15:
        /*0004*/ 	.word	0x00000081


	//----- nvinfo : EIATTR_KPARAM_INFO
	.align		4
.L_16:
        /*0008*/ 	.byte	0x04, 0x17
        /*000a*/ 	.short	(.L_18 - .L_17)
.L_17:
        /*000c*/ 	.word	0x00000000
        /*0010*/ 	.short	0x000d
        /*0012*/ 	.short	0x0048
        /*0014*/ 	.byte	0x00, 0xf4, 0x21, 0x00


	//----- nvinfo : EIATTR_KPARAM_INFO
	.align		4
.L_18:
        /*0018*/ 	.byte	0x04, 0x17
        /*001a*/ 	.short	(.L_20 - .L_19)
.L_19:
        /*001c*/ 	.word	0x00000000
        /*0020*/ 	.short	0x000c
        /*0022*/ 	.short	0x0040
        /*0024*/ 	.byte	0x00, 0xf4, 0x21, 0x00


	//----- nvinfo : EIATTR_KPARAM_INFO
	.align		4
.L_20:
        /*0028*/ 	.byte	0x04, 0x17
        /*002a*/ 	.short	(.L_22 - .L_21)
.L_21:
        /*002c*/ 	.word	0x00000000
        /*0030*/ 	.short	0x000b
        /*0032*/ 	.short	0x0038
        /*0034*/ 	.byte	0x00, 0xf0, 0x11, 0x00


	//----- nvinfo : EIATTR_KPARAM_INFO
	.align		4
.L_22:
        /*0038*/ 	.byte	0x04, 0x17
        /*003a*/ 	.short	(.L_24 - .L_23)
.L_23:
        /*003c*/ 	.word	0x00000000
        /*0040*/ 	.short	0x000a
        /*0042*/ 	.short	0x0034
        /*0044*/ 	.byte	0x00, 0xf0, 0x11, 0x00


	//----- nvinfo : EIATTR_KPARAM_INFO
	.align		4
.L_24:
        /*0048*/ 	.byte	0x04, 0x17
        /*004a*/ 	.short	(.L_26 - .L_25)
.L_25:
        /*004c*/ 	.word	0x00000000
        /*0050*/ 	.short	0x0009
        /*0052*/ 	.short	0x0030
        /*0054*/ 	.byte	0x00, 0xf0, 0x11, 0x00


	//----- nvinfo : EIATTR_KPARAM_INFO
	.align		4
.L_26:
        /*0058*/ 	.byte	0x04, 0x17
        /*005a*/ 	.short	(.L_28 - .L_27)
.L_27:
        /*005c*/ 	.word	0x00000000
        /*0060*/ 	.short	0x0008
        /*0062*/ 	.short	0x002c
        /*0064*/ 	.byte	0x00, 0xf0, 0x11, 0x00


	//----- nvinfo : EIATTR_KPARAM_INFO
	.align		4
.L_28:
        /*0068*/ 	.byte	0x04, 0x17
        /*006a*/ 	.short	(.L_30 - .L_29)
.L_29:
        /*006c*/ 	.word	0x00000000
        /*0070*/ 	.short	0x0007
        /*0072*/ 	.short	0x0028
        /*0074*/ 	.byte	0x00, 0xf0, 0x11, 0x00


	//----- nvinfo : EIATTR_KPARAM_INFO
	.align		4
.L_30:
        /*0078*/ 	.byte	0x04, 0x17
        /*007a*/ 	.short	(.L_32 - .L_31)
.L_31:
        /*007c*/ 	.word	0x00000000
        /*0080*/ 	.short	0x0006
        /*0082*/ 	.short	0x0024
        /*0084*/ 	.byte	0x00, 0xf0, 0x11, 0x00


	//----- nvinfo : EIATTR_KPARAM_INFO
	.align		4
.L_32:
        /*0088*/ 	.byte	0x04, 0x17
        /*008a*/ 	.short	(.L_34 - .L_33)
.L_33:
        /*008c*/ 	.word	0x00000000
        /*0090*/ 	.short	0x0005
        /*0092*/ 	.short	0x0020
        /*0094*/ 	.byte	0x00, 0xf0, 0x11, 0x00


	//----- nvinfo : EIATTR_KPARAM_INFO
	.align		4
.L_34:
        /*0098*/ 	.byte	0x04, 0x17
        /*009a*/ 	.short	(.L_36 - .L_35)
.L_35:
        /*009c*/ 	.word	0x00000000
        /*00a0*/ 	.short	0x0004
        /*00a2*/ 	.short	0x001c
        /*00a4*/ 	.byte	0x00, 0xf0, 0x11, 0x00


	//----- nvinfo : EIATTR_KPARAM_INFO
	.align		4
.L_36:
        /*00a8*/ 	.byte	0x04, 0x17
        /*00aa*/ 	.short	(.L_38 - .L_37)
.L_37:
        /*00ac*/ 	.word	0x00000000
        /*00b0*/ 	.short	0x0003
        /*00b2*/ 	.short	0x0018
        /*00b4*/ 	.byte	0x00, 0xf0, 0x11, 0x00


	//----- nvinfo : EIATTR_KPARAM_INFO
	.align		4
.L_38:
        /*00b8*/ 	.byte	0x04, 0x17
        /*00ba*/ 	.short	(.L_40 - .L_39)
.L_39:
        /*00bc*/ 	.word	0x00000000
        /*00c0*/ 	.short	0x0002
        /*00c2*/ 	.short	0x0010
        /*00c4*/ 	.byte	0x00, 0xf4, 0x21, 0x00


	//----- nvinfo : EIATTR_KPARAM_INFO
	.align		4
.L_40:
        /*00c8*/ 	.byte	0x04, 0x17
        /*00ca*/ 	.short	(.L_42 - .L_41)
.L_41:
        /*00cc*/ 	.word	0x00000000
        /*00d0*/ 	.short	0x0001
        /*00d2*/ 	.short	0x0008
        /*00d4*/ 	.byte	0x00, 0xf4, 0x21, 0x00


	//----- nvinfo : EIATTR_KPARAM_INFO
	.align		4
.L_42:
        /*00d8*/ 	.byte	0x04, 0x17
        /*00da*/ 	.short	(.L_44 - .L_43)
.L_43:
        /*00dc*/ 	.word	0x00000000
        /*00e0*/ 	.short	0x0000
        /*00e2*/ 	.short	0x0000
        /*00e4*/ 	.byte	0x00, 0xf4, 0x21, 0x00


	//----- nvinfo : EIATTR_AT_ENTRY_FRAGMENTS
	.align		4
.L_44:
        /*00e8*/ 	.byte	0x04, 0x4f
        /*00ea*/ 	.short	(.L_46 - .L_45)


	//   ....[0]....
.L_45:
        /*00ec*/ 	.word	0x00000004


	//----- nvinfo : EIATTR_RESERVED_SMEM_USED
	.align		4
.L_46:
        /*00f0*/ 	.byte	0x01, 0x41
	.zero		2


	//----- nvinfo : EIATTR_SPARSE_MMA_MASK
	.align		4
        /*00f4*/ 	.byte	0x03, 0x50
        /*00f6*/ 	.short	0x0000


	//----- nvinfo : EIATTR_TCGEN05_1CTA_USED
	.align		4
        /*00f8*/ 	.byte	0x01, 0x51
	.zero		2


	//----- nvinfo : EIATTR_MAXREG_COUNT
	.align		4
        /*00fc*/ 	.byte	0x03, 0x1b
        /*00fe*/ 	.short	0x00ff


	//----- nvinfo : EIATTR_NUM_BARRIERS
	.align		4
        /*0100*/ 	.byte	0x02, 0x4c
        /*0102*/ 	.byte	0x01
	.zero		1


	//----- nvinfo : EIATTR_ANNOTATIONS
	.align		4
        /*0104*/ 	.byte	0x04, 0x55
        /*0106*/ 	.short	(.L_48 - .L_47)


	//   ....[0]....
.L_47:
        /*0108*/ 	.word	0x00000001
        /*010c*/ 	.byte	0x90, 0x0c, 0x00, 0x00, 0x01, 0x00, 0x00, 0x00, 0x40, 0x0e, 0x00, 0x00, 0x01, 0x00, 0x00, 0x00
        /* <DEDUP_REMOVED lines=2125> */
        /*85ec*/ 	.byte	0xd0, 0x16, 0x04, 0x00, 0x01, 0x00, 0x00, 0x00, 0x80, 0x1b, 0x04, 0x00


	//----- nvinfo : EIATTR_INT_WARP_WIDE_INSTR_OFFSETS
	.align		4
.L_48:
        /*85f8*/ 	.byte	0x04, 0x31
        /*85fa*/ 	.short	(.L_50 - .L_49)


	//   ....[0]....
.L_49:
        /*85fc*/ 	.word	0x000186e0


	//   ....[1]....
        /*8600*/ 	.word	0x00018710


	//   ....[2]....
        /*8604*/ 	.word	0x00018850


	//   ....[3]....
        /*8608*/ 	.word	0x00046000


	//   ....[4]....
        /*860c*/ 	.word	0x00046050


	//----- nvinfo : EIATTR_COOP_GROUP_MASK_REGIDS
	.align		4
.L_50:
        /*8610*/ 	.byte	0x04, 0x29
        /*8612*/ 	.short	(.L_52 - .L_51)


	//   ....[0]....
.L_51:
        /*8614*/ 	.word	0xffffffff


	//   ....[1]....
        /*8618*/ 	.word	0xffffffff


	//   ....[2]....
        /*861c*/ 	.word	0xffffffff


	//   ....[3]....
        /*8620*/ 	.word	0xffffffff


	//----- nvinfo : EIATTR_COOP_GROUP_INSTR_OFFSETS
	.align		4
.L_52:
        /*8624*/ 	.byte	0x04, 0x28
        /*8626*/ 	.short	(.L_54 - .L_53)


	//   ....[0]....
.L_53:
        /*8628*/ 	.word	0x00000070


	//   ....[1]....
        /*862c*/ 	.word	0x00000330


	//   ....[2]....
        /*8630*/ 	.word	0x00045e90


	//   ....[3]....
        /*8634*/ 	.word	0x00046100


	//----- nvinfo : EIATTR_VRC_CTA_INIT_COUNT
	.align		4
.L_54:
        /*8638*/ 	.byte	0x02, 0x4a
        /*863a*/ 	.byte	0x80
	.zero		1


	//----- nvinfo : EIATTR_MBARRIER_INSTR_OFFSETS
	.align		4
        /*863c*/ 	.byte	0x04, 0x39
        /*863e*/ 	.short	(.L_56 - .L_55)


	//   ....[0]....
.L_55:
        /*8640*/ 	.word	0x00018870
        /*8644*/ 	.word	0x000000ff
        /*8648*/ 	.word	0x00000000
        /*864c*/ 	.short	0x0100
        /*864e*/ 	.byte	0x09
	.zero		1


	//   ....[1]....
        /*8650*/ 	.word	0x000188b0
        /*8654*/ 	.word	0x000000ff
        /*8658*/ 	.word	0x000a0008
        /*865c*/ 	.short	0x0100
        /*865e*/ 	.byte	0x07
	.zero		1


	//   ....[2]....
        /*8660*/ 	.word	0x00035ff0
        /*8664*/ 	.word	0x000000ff
        /*8668*/ 	.word	0x00000000
        /*866c*/ 	.short	0x010a
        /*866e*/ 	.byte	0x0f
	.zero		1


	//   ....[3]....
        /*8670*/ 	.word	0x00041b10
        /*8674*/ 	.word	0x000000ff
        /*8678*/ 	.word	0x00000000
        /*867c*/ 	.short	0x010a
        /*867e*/ 	.byte	0x09
	.zero		1


	//   ....[4]....
        /*8680*/ 	.word	0x00041c20
        /*8684*/ 	.word	0x000000ff
        /*8688*/ 	.word	0x000a0000
        /*868c*/ 	.short	0x0108
        /*868e*/ 	.byte	0x07
	.zero		1


	//   ....[5]....
        /*8690*/ 	.word	0x00041d30
        /*8694*/ 	.word	0x000000ff
        /*8698*/ 	.word	0x000a0008
        /*869c*/ 	.short	0x0108
        /*869e*/ 	.byte	0x07
	.zero		1


	//   ....[6]....
        /*86a0*/ 	.word	0x00046120
        /*86a4*/ 	.word	0x000000ff
        /*86a8*/ 	.word	0x00000000
        /*86ac*/ 	.short	0x010a
        /*86ae*/ 	.byte	0x0f
	.zero		1


	//   ....[7]....
        /*86b0*/ 	.word	0x00046150
        /*86b4*/ 	.word	0x000000ff
        /*86b8*/ 	.word	0x00000000
        /*86bc*/ 	.short	0x010a
        /*86be*/ 	.byte	0x09
	.zero		1


	//----- nvinfo : EIATTR_NUM_MBARRIERS
	.align		4
.L_56:
        /*86c0*/ 	.byte	0x03, 0x38
        /*86c2*/ 	.short	0x0002


	//----- nvinfo : EIATTR_EXIT_INSTR_OFFSETS
	.align		4
        /*86c4*/ 	.byte	0x04, 0x1c
        /*86c6*/ 	.short	(.L_58 - .L_57)


	//   ....[0]....
.L_57:
        /*86c8*/ 	.word	0x00046110


	//----- nvinfo : EIATTR_REQNTID
	.align		4
.L_58:
        /*86cc*/ 	.byte	0x04, 0x10
        /*86ce*/ 	.short	(.L_60 - .L_59)
.L_59:
        /*86d0*/ 	.word	0x00000080
        /*86d4*/ 	.word	0x00000001
        /*86d8*/ 	.word	0x00000001


	//----- nvinfo : EIATTR_CRS_STACK_SIZE
	.align		4
.L_60:
        /*86dc*/ 	.byte	0x04, 0x1e
        /*86de*/ 	.short	(.L_62 - .L_61)
.L_61:
        /*86e0*/ 	.word	0x00000000


	//----- nvinfo : EIATTR_CBANK_PARAM_SIZE
	.align		4
.L_62:
        /*86e4*/ 	.byte	0x03, 0x19
        /*86e6*/ 	.short	0x0050


	//----- nvinfo : EIATTR_PARAM_CBANK
	.align		4
        /*86e8*/ 	.byte	0x04, 0x0a
        /*86ea*/ 	.short	(.L_64 - .L_63)
	.align		4
.L_63:
        /*86ec*/ 	.word	index@(.nv.constant0.matmul_kernel)
        /*86f0*/ 	.short	0x0380
        /*86f2*/ 	.short	0x0050


	//----- nvinfo : EIATTR_SW_WAR
	.align		4
.L_64:
        /*86f4*/ 	.byte	0x04, 0x36
        /*86f6*/ 	.short	(.L_66 - .L_65)
.L_65:
        /*86f8*/ 	.word	0x00000008
.L_66:


//--------------------- .nv.compat                --------------------------
	.section	.nv.compat,"",@"SHT_CUDA_COMPAT_INFO"
	.align	4
        /*0000*/ 	.byte	0x02, 0x02, 0x02, 0x00, 0x02, 0x05, 0x05, 0x00, 0x02, 0x03, 0x00, 0x00, 0x02, 0x06, 0x01, 0x00


//--------------------- .nv.callgraph             --------------------------
	.section	.nv.callgraph,"",@"SHT_CUDA_CALLGRAPH"
	.align	4
	.sectionentsize	8
	.align		4
        /*0000*/ 	.word	0x00000000
	.align		4
        /*0004*/ 	.word	0xffffffff
	.align		4
        /*0008*/ 	.word	0x00000000
	.align		4
        /*000c*/ 	.word	0xfffffffe
	.align		4
        /*0010*/ 	.word	0x00000000
	.align		4
        /*0014*/ 	.word	0xfffffffd
	.align		4
        /*0018*/ 	.word	0x00000000
	.align		4
        /*001c*/ 	.word	0xfffffffc


//--------------------- .text.matmul_kernel       --------------------------
	.section	.text.matmul_kernel,"ax",@progbits
	.align	128
        .global         matmul_kernel
        .type           matmul_kernel,@function
        .size           matmul_kernel,(.L_x_20 - matmul_kernel)
        .other          matmul_kernel,@"STO_CUDA_ENTRY STV_DEFAULT"
matmul_kernel:
.text.matmul_kernel:
[----:B------:R-:W1:Y:S01]  /*0000*/  LDC R1, c[0x0][0x37c] ;  /* 0x0000df00ff017b82 */ /* 0x000e620000000800 */
[----:B------:R-:W2:Y:S01]  /*0010*/  S2R R0, SR_TID.X ;  /* 0x0000000000007919 */ /* 0x000ea20000002100 */
[----:B-1----:R-:W-:Y:S01]  /*0020*/  VIADD R1, R1, 0xffffee58 ;  /* 0xffffee5801017836 */ /* 0x002fe20000000000 */
[----:B--2---:R-:W-:-:S13]  /*0030*/  ISETP.GE.U32.AND P0, PT, R0, 0x20, PT ;  /* 0x000000200000780c */ /* 0x004fda0003f06070 */
[----:B------:R-:W-:Y:S02]  /*0040*/  VOTEU.ANY UP0, P0 ;  /* 0x0000000000ff7886 */ /* 0x000fe40000000100 */
[----:B------:R-:W-:Y:S05]  /*0050*/  BRA.U UP0, `(.L_x_0) ;  /* 0x0000000100b87547 */ /* 0x000fea000b800000 */
[----:B------:R-:W1:Y:S01]  /*0060*/  S2UR UR6, SR_CgaCtaId ;  /* 0x00000000000679c3 */ /* 0x000e620000008800 */
[----:B------:R-:W-:Y:S01]  /*0070*/  NOP ;  /* 0x0000000000007918 */ /* 0x000fe20000000000 */
[----:B------:R-:W-:Y:S02]  /*0080*/  UMOV UR4, 0x40 ;  /* 0x0000004000047882 */ /* 0x000fe40000000000 */
[----:B-1----:R-:W-:-:S09]  /*0090*/  ULEA UR4, UR6, UR4, 0x18 ;  /* 0x0000000406047291 */ /* 0x002fd2000f8ec0ff */
[----:B------:R-:W1:Y:S01]  /*00a0*/  LDS.U8 R0, [UR4] ;  /* 0x00000004ff007984 */ /* 0x000e620008000000 */
[----:B------:R-:W-:Y:S02]  /*00b0*/  UMOV UR4, 0x400 ;  /* 0x0000040000047882 */ /* 0x000fe40000000000 */
[----:B------:R-:W-:Y:S01]  /*00c0*/  ULEA UR4, UR6, UR4, 0x18 ;  /* 0x0000000406047291 */ /* 0x000fe2000f8ec0ff */
[----:B-1----:R-:W-:-:S13]  /*00d0*/  ISETP.NE.AND P0, PT, R0, RZ, PT ;  /* 0x000000ff0000720c */ /* 0x002fda0003f05270 */
[----:B------:R-:W-:Y:S05]  /*00e0*/  @P0 BRA `(.L_x_1) ;  /* 0x00000000007c0947 */ /* 0x000fea0003800000 */
[----:B------:R-:W-:-:S13]  /*00f0*/  ELECT P0, URZ, PT ;  /* 0x0000000000ff782f */ /* 0x000fda0003800000 */
[----:B------:R-:W-:Y:S05]  /*0100*/  @!P0 BRA `(.L_x_2) ;  /* 0x0000000000848947 */ /* 0x000fea0003800000 */
[----:B------:R-:W-:Y:S01]  /*0110*/  UMOV UR5, 0x8 ;  /* 0x0000000800057882 */ /* 0x000fe20000000000 */
[----:B------:R-:W-:Y:S02]  /*0120*/  IMAD.MOV.U32 R4, RZ, RZ, 0x1 ;  /* 0x00000001ff047424 */ /* 0x000fe400078e00ff */
[----:B------:R-:W-:Y:S02]  /*0130*/  IMAD.MOV.U32 R5, RZ, RZ, 0xff ;  /* 0x000000ffff057424 */ /* 0x000fe400078e00ff */
[----:B------:R-:W-:Y:S04]  /*0140*/  DEPBAR.LE SB1, 0x36 ;  /* 0x00009d800000791a */ /* 0x000fe80000000000 */
[----:B------:R-:W1:Y:S02]  /*0150*/  UTCATOMSWS.FIND_AND_SET.ALIGN UP1, UR5, UR5 ;  /* 0x00000005000575e3 */ /* 0x000e640008020800 */
[----:B-1----:R-:W-:-:S04]  /*0160*/  PLOP3.LUT P0, PT, PT, PT, UP1, 0x80, 0x8 ;  /* 0x000000000008781c */ /* 0x002fc80003f0f018 */
[----:B------:R-:W-:-:S04]  /*0170*/  SEL R0, RZ, 0xffffffff, !P0 ;  /* 0xffffffffff007807 */ /* 0x000fc80004000000 */
[----:B------:R-:W-:Y:S01]  /*0180*/  ISETP.NE.AND P0, PT, R0, RZ, PT ;  /* 0x000000ff0000720c */ /* 0x000fe20003f05270 */
[----:B------:R-:W-:-:S12]  /*0190*/  IMAD.U32 R0, RZ, RZ, UR5 ;  /* 0x00000005ff007e24 */ /* 0x000fd8000f8e00ff */
[----:B------:R-:W-:Y:S05]  /*01a0*/  @P0 BRA `(.L_x_3) ;  /* 0x0000000000240947 */ /* 0x000fea0003800000 */
.L_x_4:
[----:B------:R-:W-:Y:S05]  /*01b0*/  NANOSLEEP 0x64 ;  /* 0x000000640000795d */ /* 0x000fea0003800000 */
[----:B------:R-:W-:-:S05]  /*01c0*/  UMOV UR5, 0x8 ;  /* 0x0000000800057882 */ /* 0x000fca0000000000 */
[----:B------:R-:W-:Y:S04]  /*01d0*/  DEPBAR.LE SB1, 0x36 ;  /* 0x00009d800000791a */ /* 0x000fe80000000000 */
[----:B------:R-:W1:Y:S02]  /*01e0*/  UTCATOMSWS.FIND_AND_SET.ALIGN UP1, UR5, UR5 ;  /* 0x00000005000575e3 */ /* 0x000e640008020800 */
[----:B-1----:R-:W-:-:S04]  /*01f0*/  PLOP3.LUT P0, PT, PT, PT, UP1, 0x80, 0x8 ;  /* 0x000000000008781c */ /* 0x002fc80003f0f018 */
[----:B------:R-:W-:-:S04]  /*0200*/  SEL R0, RZ, 0xffffffff, !P0 ;  /* 0xffffffffff007807 */ /* 0x000fc80004000000 */
[----:B------:R-:W-:Y:S01]  /*0210*/  ISETP.NE.AND P0, PT, R0, RZ, PT ;  /* 0x000000ff0000720c */ /* 0x000fe20003f05270 */
[----:B------:R-:W-:-:S12]  /*0220*/  IMAD.U32 R0, RZ, RZ, UR5 ;  /* 0x00000005ff007e24 */ /* 0x000fd8000f8e00ff */
[----:B------:R-:W-:Y:S05]  /*0230*/  @!P0 BRA `(.L_x_4) ;  /* 0xfffffffc00dc8947 */ /* 0x000fea000383ffff */
.L_x_3:
[C---:B------:R-:W-:Y:S01]  /*0240*/  VIADD R3, R0.reuse, 0x10 ;  /* 0x0000001000037836 */ /* 0x040fe20000000000 */
[----:B------:R-:W-:Y:S01]  /*0250*/  UMOV UR5, 0x50 ;  /* 0x0000005000057882 */ /* 0x000fe20000000000 */
[----:B------:R-:W-:Y:S01]  /*0260*/  SHF.L.U32 R2, R5, R0, RZ ;  /* 0x0000000005027219 */ /* 0x000fe200000006ff */
[----:B------:R-:W-:Y:S01]  /*0270*/  ULEA UR5, UR6, UR5, 0x18 ;  /* 0x0000000506057291 */ /* 0x000fe2000f8ec0ff */
[----:B------:R-:W-:Y:S01]  /*0280*/  IMAD.SHL.U32 R0, R0, 0x20, RZ ;  /* 0x0000002000007824 */ /* 0x000fe200078e00ff */
[----:B------:R-:W-:-:S04]  /*0290*/  SHF.L.U32 R3, R4, R3, RZ ;  /* 0x0000000304037219 */ /* 0x000fc800000006ff */
[----:B------:R-:W-:-:S05]  /*02a0*/  LOP3.LUT R2, R3, R2, RZ, 0xfc, !PT ;  /* 0x0000000203027212 */ /* 0x000fca00078efcff */
[----:B------:R1:W-:Y:S04]  /*02b0*/  ATOMS.OR RZ, [UR5], R2 ;  /* 0x00000002ffff798c */ /* 0x0003e8000b000005 */
[----:B------:R1:W-:Y:S01]  /*02c0*/  STS [UR4], R0 ;  /* 0x00000000ff007988 */ /* 0x0003e20008000804 */
[----:B------:R-:W-:Y:S05]  /*02d0*/  BRA `(.L_x_2) ;  /* 0x0000000000107947 */ /* 0x000fea0003800000 */
.L_x_1:
[----:B------:R-:W-:Y:S01]  /*02e0*/  IMAD.MOV.U32 R0, RZ, RZ, -0x1 ;  /* 0xffffffffff007424 */ /* 0x000fe200078e00ff */
[----:B------:R-:W-:-:S04]  /*02f0*/  MOV R2, 0x320 ;  /* 0x0000032000027802 */ /* 0x000fc80000000f00 */
[----:B------:R1:W-:Y:S03]  /*0300*/  STS [UR4], R0 ;  /* 0x00000000ff007988 */ /* 0x0003e60008000804 */
[----:B-1----:R-:W-:Y:S05]  /*0310*/  CALL.REL.NOINC `($__internal_1_$__cuda_sm10x_tcgen05_guardrail_trap_phase_invalid_during_alloc) ;  /* 0x0000045c00a47944 */ /* 0x002fea0003c00000 */
.L_x_2:
[----:B------:R-:W-:Y:S05]  /*0320*/  WARPSYNC.ALL ;  /* 0x0000000000007948 */ /* 0x000fea0003800000 */
[----:B------:R-:W-:Y:S01]  /*0330*/  NOP ;  /* 0x0000000000007918 */ /* 0x000fe20000000000 */
.L_x_0:
[----:B-1----:R-:W1:Y:S01]  /*0340*/  LDC.64 R2, c[0x0][0x398] ;  /* 0x0000e600ff027b82 */ /* 0x002e620000000a00 */
[----:B------:R-:W2:Y:S01]  /*0350*/  S2R R7, SR_CTAID.X ;  /* 0x0000000000077919 */ /* 0x000ea20000002500 */
[----:B------:R-:W-:Y:S01]  /*0360*/  UMOV UR7, 0x400 ;  /* 0x0000040000077882 */ /* 0x000fe20000000000 */
[----:B------:R-:W3:Y:S01]  /*0370*/  LDCU.64 UR12, c[0x0][0x3a8] ;  /* 0x00007500ff0c77ac */ /* 0x000ee20008000a00 */
[----:B------:R-:W4:Y:S01]  /*0380*/  S2R R14, SR_TID.X ;  /* 0x00000000000e7919 */ /* 0x000f220000002100 */
[----:B------:R-:W1:Y:S03]  /*0390*/  LDCU UR9, c[0x0][0x39c] ;  /* 0x00007380ff0977ac */ /* 0x000e660008000800 */
[----:B------:R-:W1:Y:S01]  /*03a0*/  S2UR UR5, SR_CgaCtaId ;  /* 0x00000000000579c3 */ /* 0x000e620000008800 */
[----:B------:R-:W1:Y:S01]  /*03b0*/  LDCU UR6, c[0x0][0x3b0] ;  /* 0x00007600ff0677ac */ /* 0x000e620008000800 */
[----:B------:R-:W1:Y:S01]  /*03c0*/  LDCU UR10, c[0x0][0x3b0] ;  /* 0x00007600ff0a77ac */ /* 0x000e620008000800 */
[----:B------:R-:W1:Y:S01]  /*03d0*/  LDCU UR11, c[0x0][0x3b0] ;  /* 0x00007600ff0b77ac */ /* 0x000e620008000800 */
[----:B------:R-:W1:Y:S02]  /*03e0*/  LDCU UR14, c[0x0][0x3b0] ;  /* 0x00007600ff0e77ac */ /* 0x000e640008000800 */
[----:B-1----:R-:W-:Y:S01]  /*03f0*/  VIADD R0, R3, 0xff ;  /* 0x000000ff03007836 */ /* 0x002fe20000000000 */
[----:B------:R-:W-:Y:S01]  /*0400*/  IABS R13, R2 ;  /* 0x00000002000d7213 */ /* 0x000fe20000000000 */
[----:B------:R-:W1:Y:S03]  /*0410*/  LDCU UR15, c[0x0][0x3b0] ;  /* 0x00007600ff0f77ac */ /* 0x000e660008000800 */
[----:B------:R-:W-:Y:S01]  /*0420*/  SHF.R.S32.HI R5, RZ, 0x1f, R0 ;  /* 0x0000001fff057819 */ /* 0x000fe20000011400 */
[----:B------:R-:W1:Y:S03]  /*0430*/  LDCU UR20, c[0x0][0x3b0] ;  /* 0x00007600ff1477ac */ /* 0x000e660008000800 */
[----:B------:R-:W-:-:S02]  /*0440*/  LEA.HI R5, R5, R0, RZ, 0x8 ;  /* 0x0000000005057211 */ /* 0x000fc400078f40ff */
[----:B--2---:R-:W-:Y:S01]  /*0450*/  IABS R10, R7 ;  /* 0x00000007000a7213 */ /* 0x004fe20000000000 */
[----:B------:R-:W-:Y:S01]  /*0460*/  ULEA UR7, UR5, UR7, 0x18 ;  /* 0x0000000705077291 */ /* 0x000fe2000f8ec0ff */
[----:B------:R-:W-:Y:S01]  /*0470*/  SHF.R.S32.HI R5, RZ, 0x8, R5 ;  /* 0x00000008ff057819 */ /* 0x000fe20000011405 */
[----:B------:R-:W2:Y:S01]  /*0480*/  LDCU UR21, c[0x0][0x3b0] ;  /* 0x00007600ff1577ac */ /* 0x000ea20008000800 */
[----:B----4-:R-:W-:-:S03]  /*0490*/  LOP3.LUT R16, R14, 0x3f, RZ, 0xc0, !PT ;  /* 0x0000003f0e107812 */ /* 0x010fc600078ec0ff */
[----:B------:R-:W-:Y:S01]  /*04a0*/  IMAD.SHL.U32 R6, R5, 0x8, RZ ;  /* 0x0000000805067824 */ /* 0x000fe200078e00ff */
[----:B------:R-:W4:Y:S04]  /*04b0*/  LDCU UR23, c[0x0][0x3b0] ;  /* 0x00007600ff1777ac */ /* 0x000f280008000800 */
[-C--:B------:R-:W-:Y:S01]  /*04c0*/  IABS R9, R6.reuse ;  /* 0x0000000600097213 */ /* 0x080fe20000000000 */
[----:B------:R-:W1:Y:S01]  /*04d0*/  LDCU UR24, c[0x0][0x3b0] ;  /* 0x00007600ff1877ac */ /* 0x000e620008000800 */
[----:B------:R-:W-:Y:S02]  /*04e0*/  IABS R12, R6 ;  /* 0x00000006000c7213 */ /* 0x000fe40000000000 */
[----:B------:R-:W1:Y:S01]  /*04f0*/  I2F.RP R0, R9 ;  /* 0x0000000900007306 */ /* 0x000e620000209400 */
[----:B------:R-:W2:Y:S01]  /*0500*/  LDCU UR25, c[0x0][0x3b0] ;  /* 0x00007600ff1977ac */ /* 0x000ea20008000800 */
[----:B------:R-:W2:Y:S01]  /*0510*/  LDCU UR26, c[0x0][0x3b0] ;  /* 0x00007600ff1a77ac */ /* 0x000ea20008000800 */
[----:B------:R-:W2:Y:S01]  /*0520*/  LDCU UR35, c[0x0][0x3b0] ;  /* 0x00007600ff2377ac */ /* 0x000ea20008000800 */
[----:B------:R-:W2:Y:S04]  /*0530*/  LDCU UR36, c[0x0][0x3b0] ;  /* 0x00007600ff2477ac */ /* 0x000ea80008000800 */
[----:B-1----:R-:W1:Y:S01]  /*0540*/  MUFU.RCP R0, R0 ;  /* 0x0000000000007308 */ /* 0x002e620000001000 */
[----:B------:R-:W2:Y:S01]  /*0550*/  LDCU UR39, c[0x0][0x3b0] ;  /* 0x00007600ff2777ac */ /* 0x000ea20008000800 */
[----:B------:R-:W2:Y:S01]  /*0560*/  LDCU UR40, c[0x0][0x3b0] ;  /* 0x00007600ff2877ac */ /* 0x000ea20008000800 */
[----:B------:R-:W2:Y:S01]  /*0570*/  LDCU UR41, c[0x0][0x3b0] ;  /* 0x00007600ff2977ac */ /* 0x000ea20008000800 */
[----:B------:R-:W2:Y:S01]  /*0580*/  LDCU UR42, c[0x0][0x3b0] ;  /* 0x00007600ff2a77ac */ /* 0x000ea20008000800 */
[----:B-1----:R-:W-:Y:S01]  /*0590*/  VIADD R4, R0, 0xffffffe ;  /* 0x0ffffffe00047836 */ /* 0x002fe20000000000 */
[----:B------:R-:W1:Y:S01]  /*05a0*/  LDCU.128 UR16, c[0x0][0x380] ;  /* 0x00007000ff1077ac */ /* 0x000e620008000c00 */
[----:B------:R-:W-:-:S02]  /*05b0*/  IMAD.MOV R0, RZ, RZ, -R12 ;  /* 0x000000ffff007224 */ /* 0x000fc400078e0a0c */
[----:B------:R2:W1:Y:S01]  /*05c0*/  F2I.FTZ.U32.TRUNC.NTZ R5, R4 ;  /* 0x0000000400057305 */ /* 0x000462000021f000 */
[----:B------:R-:W3:Y:S01]  /*05d0*/  LDCU UR43, c[0x0][0x3b0] ;  /* 0x00007600ff2b77ac */ /* 0x000ee20008000800 */
[----:B------:R-:W3:Y:S01]  /*05e0*/  LDCU UR44, c[0x0][0x3b0] ;  /* 0x00007600ff2c77ac */ /* 0x000ee20008000800 */
[----:B--2---:R-:W-:Y:S01]  /*05f0*/  IMAD.MOV.U32 R4, RZ, RZ, RZ ;  /* 0x000000ffff047224 */ /* 0x004fe200078e00ff */
[----:B------:R-:W2:Y:S01]  /*0600*/  LDCU UR45, c[0x0][0x3b0] ;  /* 0x00007600ff2d77ac */ /* 0x000ea20008000800 */
[----:B------:R-:W2:Y:S01]  /*0610*/  LDCU UR46, c[0x0][0x3b0] ;  /* 0x00007600ff2e77ac */ /* 0x000ea20008000800 */
[----:B-1----:R-:W-:Y:S01]  /*0620*/  IMAD.MOV R8, RZ, RZ, -R5 ;  /* 0x000000ffff087224 */ /* 0x002fe200078e0a05 */
[----:B------:R-:W1:Y:S03]  /*0630*/  LDCU UR48, c[0x0][0x3b0] ;  /* 0x00007600ff3077ac */ /* 0x000e660008000800 */
[----:B------:R-:W-:-:S02]  /*0640*/  IMAD R11, R8, R9, RZ ;  /* 0x00000009080b7224 */ /* 0x000fc400078e02ff */
[----:B------:R-:W-:Y:S01]  /*0650*/  IMAD.MOV.U32 R8, RZ, RZ, R10 ;  /* 0x000000ffff087224 */ /* 0x000fe200078e000a */
[----:B------:R-:W1:Y:S01]  /*0660*/  LDCU UR47, c[0x0][0x3b0] ;  /* 0x00007600ff2f77ac */ /* 0x000e620008000800 */
[----:B------:R-:W-:Y:S01]  /*0670*/  IMAD.HI.U32 R5, R5, R11, R4 ;  /* 0x0000000b05057227 */ /* 0x000fe200078e0004 */
[----:B------:R-:W1:Y:S05]  /*0680*/  LDCU UR49, c[0x0][0x3b0] ;  /* 0x00007600ff3177ac */ /* 0x000e6a0008000800 */
[----:B------:R-:W-:Y:S01]  /*0690*/  IMAD.HI.U32 R5, R5, R8, RZ ;  /* 0x0000000805057227 */ /* 0x000fe200078e00ff */
[----:B------:R-:W1:Y:S03]  /*06a0*/  LDCU UR50, c[0x0][0x3b0] ;  /* 0x00007600ff3277ac */ /* 0x000e660008000800 */
[----:B------:R-:W-:Y:S01]  /*06b0*/  IMAD R0, R5, R0, R8 ;  /* 0x0000000005007224 */ /* 0x000fe200078e0208 */
[----:B------:R-:W1:Y:S04]  /*06c0*/  LDCU UR52, c[0x0][0x3b0] ;  /* 0x00007600ff3477ac */ /* 0x000e680008000800 */
[----:B------:R-:W-:Y:S01]  /*06d0*/  ISETP.GT.U32.AND P1, PT, R9, R0, PT ;  /* 0x000000000900720c */ /* 0x000fe20003f24070 */
[----:B------:R-:W1:Y:S01]  /*06e0*/  LDCU UR33, c[0x0][0x3b0] ;  /* 0x00007600ff2177ac */ /* 0x000e620008000800 */
[----:B------:R-:W1:Y:S01]  /*06f0*/  LDCU UR34, c[0x0][0x3b0] ;  /* 0x00007600ff2277ac */ /* 0x000e620008000800 */
[----:B------:R-:W1:Y:S10]  /*0700*/  LDCU UR51, c[0x0][0x3b0] ;  /* 0x00007600ff3377ac */ /* 0x000e740008000800 */
[----:B------:R-:W-:Y:S01]  /*0710*/  @!P1 IMAD.IADD R0, R0, 0x1, -R9 ;  /* 0x0000000100009824 */ /* 0x000fe200078e0a09 */
[----:B------:R-:W1:Y:S01]  /*0720*/  LDCU UR53, c[0x0][0x3b0] ;  /* 0x00007600ff3577ac */ /* 0x000e620008000800 */
[----:B------:R-:W-:Y:S01]  /*0730*/  @!P1 VIADD R5, R5, 0x1 ;  /* 0x0000000105059836 */ /* 0x000fe20000000000 */
[----:B------:R-:W-:-:S02]  /*0740*/  ISETP.NE.AND P1, PT, R6, RZ, PT ;  /* 0x000000ff0600720c */ /* 0x000fc40003f25270 */
[----:B------:R-:W-:Y:S01]  /*0750*/  ISETP.GE.U32.AND P0, PT, R0, R9, PT ;  /* 0x000000090000720c */ /* 0x000fe20003f06070 */
[----:B------:R-:W1:Y:S01]  /*0760*/  LDCU UR54, c[0x0][0x3b0] ;  /* 0x00007600ff3677ac */ /* 0x000e620008000800 */
[-C--:B------:R-:W-:Y:S01]  /*0770*/  LOP3.LUT R0, R7, R6.reuse, RZ, 0x3c, !PT ;  /* 0x0000000607007212 */ /* 0x080fe200078e3cff */
[----:B------:R-:W1:Y:S03]  /*0780*/  LDCU UR55, c[0x0][0x3b0] ;  /* 0x00007600ff3777ac */ /* 0x000e660008000800 */
[----:B------:R-:W-:Y:S01]  /*0790*/  ISETP.GE.AND P2, PT, R0, RZ, PT ;  /* 0x000000ff0000720c */ /* 0x000fe20003f46270 */
[----:B------:R-:W-:Y:S01]  /*07a0*/  VIADD R0, R2, 0x3f ;  /* 0x0000003f02007836 */ /* 0x000fe20000000000 */
[----:B------:R-:W1:Y:S05]  /*07b0*/  LDCU UR37, c[0x0][0x3b0] ;  /* 0x00007600ff2577ac */ /* 0x000e6a0008000800 */
[----:B------:R-:W-:Y:S01]  /*07c0*/  @P0 VIADD R5, R5, 0x1 ;  /* 0x0000000105050836 */ /* 0x000fe20000000000 */
[----:B------:R-:W1:Y:S03]  /*07d0*/  LDCU UR38, c[0x0][0x3b0] ;  /* 0x00007600ff2677ac */ /* 0x000e660008000800 */
[----:B------:R-:W-:Y:S01]  /*07e0*/  IMAD.MOV.U32 R4, RZ, RZ, R5 ;  /* 0x000000ffff047224 */ /* 0x000fe200078e0005 */
[----:B------:R-:W-:Y:S01]  /*07f0*/  SHF.R.S32.HI R5, RZ, 0x1f, R0 ;  /* 0x0000001fff057819 */ /* 0x000fe20000011400 */
[----:B------:R-:W1:Y:S02]  /*0800*/  LDCU UR29, c[0x0][0x3b0] ;  /* 0x00007600ff1d77ac */ /* 0x000e640008000800 */
[----:B------:R-:W-:Y:S01]  /*0810*/  @!P2 IMAD.MOV R4, RZ, RZ, -R4 ;  /* 0x000000ffff04a224 */ /* 0x000fe200078e0a04 */
[----:B------:R-:W-:Y:S01]  /*0820*/  @!P1 LOP3.LUT R4, RZ, R6, RZ, 0x33, !PT ;  /* 0x00000006ff049212 */ /* 0x000fe200078e33ff */
[----:B------:R-:W1:Y:S01]  /*0830*/  LDCU UR27, c[0x0][0x3b0] ;  /* 0x00007600ff1b77ac */ /* 0x000e620008000800 */
[----:B------:R-:W-:-:S03]  /*0840*/  LEA.HI R5, R5, R0, RZ, 0x6 ;  /* 0x0000000005057211 */ /* 0x000fc600078f30ff */
[----:B------:R-:W-:Y:S01]  /*0850*/  IMAD.SHL.U32 R10, R4, 0x8, RZ ;  /* 0x00000008040a7824 */ /* 0x000fe200078e00ff */
[----:B------:R-:W1:Y:S01]  /*0860*/  LDCU UR30, c[0x0][0x3b0] ;  /* 0x00007600ff1e77ac */ /* 0x000e620008000800 */
[----:B------:R-:W-:-:S03]  /*0870*/  IMAD.MOV R4, RZ, RZ, -R4 ;  /* 0x000000ffff047224 */ /* 0x000fc600078e0a04 */
[----:B------:R-:W-:Y:S01]  /*0880*/  LEA.HI.SX32 R5, R5, -R10, 0x1a ;  /* 0x8000000a05057211 */ /* 0x000fe200078fd2ff */
[----:B------:R-:W-:Y:S01]  /*0890*/  IMAD R12, R6, R4, R7 ;  /* 0x00000004060c7224 */ /* 0x000fe200078e0207 */
[----:B------:R-:W1:Y:S02]  /*08a0*/  LDCU UR28, c[0x0][0x3b0] ;  /* 0x00007600ff1c77ac */ /* 0x000e640008000800 */
[----:B------:R-:W-:Y:S02]  /*08b0*/  VIMNMX R15, PT, PT, R5, 0x8, PT ;  /* 0x00000008050f7848 */ /* 0x000fe40003fe0100 */
[----:B------:R-:W-:Y:S01]  /*08c0*/  IABS R11, R12 ;  /* 0x0000000c000b7213 */ /* 0x000fe20000000000 */
[----:B------:R-:W1:Y:S01]  /*08d0*/  LDCU UR31, c[0x0][0x3b0] ;  /* 0x00007600ff1f77ac */ /* 0x000e620008000800 */
[-C--:B------:R-:W-:Y:S02]  /*08e0*/  IABS R9, R15.reuse ;  /* 0x0000000f00097213 */ /* 0x080fe40000000000 */
[----:B------:R-:W-:Y:S01]  /*08f0*/  IABS R6, R15 ;  /* 0x0000000f00067213 */ /* 0x000fe20000000000 */
[----:B------:R-:W1:Y:S01]  /*0900*/  LDCU UR32, c[0x0][0x3b0] ;  /* 0x00007600ff2077ac */ /* 0x000e620008000800 */
[----:B------:R-:W2:Y:S01]  /*0910*/  I2F.RP R0, R9 ;  /* 0x0000000900007306 */ /* 0x000ea20000209400 */
[----:B------:R-:W1:Y:S01]  /*0920*/  LDCU UR56, c[0x0][0x3b0] ;  /* 0x00007600ff3877ac */ /* 0x000e620008000800 */
[----:B------:R-:W1:Y:S01]  /*0930*/  LDCU UR57, c[0x0][0x3b0] ;  /* 0x00007600ff3977ac */ /* 0x000e620008000800 */
[----:B------:R-:W1:Y:S05]  /*0940*/  LDCU UR58, c[0x0][0x3b0] ;  /* 0x00007600ff3a77ac */ /* 0x000e6a0008000800 */
[----:B--2---:R-:W2:Y:S01]  /*0950*/  MUFU.RCP R0, R0 ;  /* 0x0000000000007308 */ /* 0x004ea20000001000 */
[----:B------:R-:W1:Y:S01]  /*0960*/  LDCU UR59, c[0x0][0x3b0] ;  /* 0x00007600ff3b77ac */ /* 0x000e620008000800 */
[----:B------:R-:W1:Y:S01]  /*0970*/  LDCU UR60, c[0x0][0x3b0] ;  /* 0x00007600ff3c77ac */ /* 0x000e620008000800 */
[----:B------:R-:W1:Y:S01]  /*0980*/  LDCU UR61, c[0x0][0x3b0] ;  /* 0x00007600ff3d77ac */ /* 0x000e620008000800 */
[----:B------:R-:W1:Y:S01]  /*0990*/  LDCU UR62, c[0x0][0x3b0] ;  /* 0x00007600ff3e77ac */ /* 0x000e620008000800 */
[----:B--2---:R-:W-:Y:S01]  /*09a0*/  VIADD R5, R0, 0xffffffe ;  /* 0x0ffffffe00057836 */ /* 0x004fe20000000000 */
[----:B------:R-:W2:Y:S01]  /*09b0*/  LDCU UR63, c[0x0][0x3b0] ;  /* 0x00007600ff3f77ac */ /* 0x000ea20008000800 */
[----:B------:R-:W-:-:S02]  /*09c0*/  IMAD.MOV R0, RZ, RZ, -R6 ;  /* 0x000000ffff007224 */ /* 0x000fc400078e0a06 */
[----:B------:R-:W1:Y:S01]  /*09d0*/  I2F.RP R6, R13 ;  /* 0x0000000d00067306 */ /* 0x000e620000209400 */
[----:B------:R-:W2:Y:S01]  /*09e0*/  LDCU UR64, c[0x0][0x3b0] ;  /* 0x00007600ff4077ac */ /* 0x000ea20008000800 */
[----:B------:R-:W2:Y:S06]  /*09f0*/  LDCU UR4, c[0x0][0x3a4] ;  /* 0x00007480ff0477ac */ /* 0x000eac0008000800 */
[----:B------:R-:W2:Y:S08]  /*0a00*/  F2I.FTZ.U32.TRUNC.NTZ R5, R5 ;  /* 0x0000000500057305 */ /* 0x000eb0000021f000 */
[----:B-1----:R-:W1:Y:S01]  /*0a10*/  MUFU.RCP R6, R6 ;  /* 0x0000000600067308 */ /* 0x002e620000001000 */
[----:B--2---:R-:W-:-:S04]  /*0a20*/  IMAD.MOV R8, RZ, RZ, -R5 ;  /* 0x000000ffff087224 */ /* 0x004fc800078e0a05 */
[----:B------:R-:W-:-:S04]  /*0a30*/  IMAD.MOV.U32 R4, RZ, RZ, R8 ;  /* 0x000000ffff047224 */ /* 0x000fc800078e0008 */
[----:B------:R-:W-:Y:S02]  /*0a40*/  IMAD R7, R4, R9, RZ ;  /* 0x0000000904077224 */ /* 0x000fe400078e02ff */
[----:B------:R-:W-:-:S04]  /*0a50*/  IMAD.MOV.U32 R4, RZ, RZ, RZ ;  /* 0x000000ffff047224 */ /* 0x000fc800078e00ff */
[----:B------:R-:W-:Y:S01]  /*0a60*/  IMAD.HI.U32 R4, R5, R7, R4 ;  /* 0x0000000705047227 */ /* 0x000fe200078e0004 */
[----:B------:R-:W-:-:S03]  /*0a70*/  IABS R5, R3 ;  /* 0x0000000300057213 */ /* 0x000fc60000000000 */
[----:B-1----:R-:W-:Y:S01]  /*0a80*/  VIADD R7, R6, 0xffffffe ;  /* 0x0ffffffe06077836 */ /* 0x002fe20000000000 */
[----:B------:R-:W1:Y:S01]  /*0a90*/  I2F.RP R3, R5 ;  /* 0x0000000500037306 */ /* 0x000e620000209400 */
[----:B------:R-:W-:-:S04]  /*0aa0*/  IMAD.HI.U32 R4, R4, R11, RZ ;  /* 0x0000000b04047227 */ /* 0x000fc800078e00ff */
[----:B------:R-:W-:Y:S01]  /*0ab0*/  IMAD R0, R4, R0, R11 ;  /* 0x0000000004007224 */ /* 0x000fe200078e020b */
[----:B------:R-:W-:Y:S04]  /*0ac0*/  BAR.SYNC.DEFER_BLOCKING 0x0 ;  /* 0x0000000000007b1d */ /* 0x000fe80000010000 */
[----:B------:R-:W-:Y:S02]  /*0ad0*/  ISETP.GT.U32.AND P1, PT, R9, R0, PT ;  /* 0x000000000900720c */ /* 0x000fe40003f24070 */
[----:B------:R-:W2:Y:S08]  /*0ae0*/  F2I.FTZ.U32.TRUNC.NTZ R7, R7 ;  /* 0x0000000700077305 */ /* 0x000eb0000021f000 */
[----:B-1----:R-:W1:Y:S03]  /*0af0*/  MUFU.RCP R3, R3 ;  /* 0x0000000300037308 */ /* 0x002e660000001000 */
[----:B------:R-:W-:-:S02]  /*0b00*/  @!P1 IMAD.IADD R0, R0, 0x1, -R9 ;  /* 0x0000000100009824 */ /* 0x000fc400078e0a09 */
[----:B------:R-:W-:Y:S01]  /*0b10*/  @!P1 VIADD R4, R4, 0x1 ;  /* 0x0000000104049836 */ /* 0x000fe20000000000 */
[----:B------:R-:W-:Y:S01]  /*0b20*/  ISETP.NE.AND P1, PT, R15, RZ, PT ;  /* 0x000000ff0f00720c */ /* 0x000fe20003f25270 */
[----:B--2---:R-:W-:Y:S01]  /*0b30*/  IMAD.MOV R6, RZ, RZ, -R7 ;  /* 0x000000ffff067224 */ /* 0x004fe200078e0a07 */
[----:B------:R-:W-:Y:S02]  /*0b40*/  ISETP.GE.U32.AND P0, PT, R0, R9, PT ;  /* 0x000000090000720c */ /* 0x000fe40003f06070 */
[----:B------:R-:W-:Y:S01]  /*0b50*/  LOP3.LUT R0, R12, R15, RZ, 0x3c, !PT ;  /* 0x0000000f0c007212 */ /* 0x000fe200078e3cff */
[----:B------:R-:W2:Y:S01]  /*0b60*/  LDS R11, [UR7] ;  /* 0x00000007ff0b7984 */ /* 0x000ea20008000800 */
[----:B------:R-:W-:Y:S02]  /*0b70*/  BAR.SYNC.DEFER_BLOCKING 0x0 ;  /* 0x0000000000007b1d */ /* 0x000fe40000010000 */
[----:B------:R-:W-:Y:S01]  /*0b80*/  ISETP.GE.AND P2, PT, R0, RZ, PT ;  /* 0x000000ff0000720c */ /* 0x000fe20003f46270 */
[----:B-1----:R-:W-:-:S06]  /*0b90*/  VIADD R8, R3, 0xffffffe ;  /* 0x0ffffffe03087836 */ /* 0x002fcc0000000000 */
[----:B------:R-:W-:Y:S01]  /*0ba0*/  @P0 VIADD R4, R4, 0x1 ;  /* 0x0000000104040836 */ /* 0x000fe20000000000 */
[----:B------:R-:W1:Y:S05]  /*0bb0*/  F2I.FTZ.U32.TRUNC.NTZ R9, R8 ;  /* 0x0000000800097305 */ /* 0x000e6a000021f000 */
[----:B------:R-:W-:Y:S01]  /*0bc0*/  @!P2 IMAD.MOV R4, RZ, RZ, -R4 ;  /* 0x000000ffff04a224 */ /* 0x000fe200078e0a04 */
[----:B------:R-:W-:-:S05]  /*0bd0*/  @!P1 LOP3.LUT R4, RZ, R15, RZ, 0x33, !PT ;  /* 0x0000000fff049212 */ /* 0x000fca00078e33ff */
[----:B------:R-:W-:Y:S02]  /*0be0*/  IMAD.MOV R0, RZ, RZ, -R4 ;  /* 0x000000ffff007224 */ /* 0x000fe400078e0a04 */
[----:B-1----:R-:W-:Y:S02]  /*0bf0*/  IMAD.MOV R8, RZ, RZ, -R9 ;  /* 0x000000ffff087224 */ /* 0x002fe400078e0a09 */
[----:B------:R-:W-:-:S04]  /*0c00*/  IMAD R0, R15, R0, R12 ;  /* 0x000000000f007224 */ /* 0x000fc800078e020c */
[----:B------:R-:W-:Y:S02]  /*0c10*/  IMAD.IADD R3, R10, 0x1, R0 ;  /* 0x000000010a037824 */ /* 0x000fe400078e0200 */
[----:B------:R-:W-:Y:S02]  /*0c20*/  IMAD.SHL.U32 R0, R4, 0x100, RZ ;  /* 0x0000010004007824 */ /* 0x000fe400078e00ff */
[----:B------:R-:W-:Y:S02]  /*0c30*/  IMAD R12, R3, 0x40, R16 ;  /* 0x00000040030c7824 */ /* 0x000fe400078e0210 */
[----:B------:R-:W-:Y:S01]  /*0c40*/  IMAD R3, R6, R13, RZ ;  /* 0x0000000d06037224 */ /* 0x000fe200078e02ff */
[----:B------:R-:W-:Y:S01]  /*0c50*/  IABS R251, R0 ;  /* 0x0000000000fb7213 */ /* 0x000fe20000000000 */
[----:B------:R-:W-:Y:S01]  /*0c60*/  IMAD.MOV.U32 R6, RZ, RZ, RZ ;  /* 0x000000ffff067224 */ /* 0x000fe200078e00ff */
[----:B------:R-:W-:Y:S01]  /*0c70*/  IABS R4, R12 ;  /* 0x0000000c00047213 */ /* 0x000fe20000000000 */
[----:B------:R-:W-:Y:S01]  /*0c80*/  VIADD R10, R0, 0xff ;  /* 0x000000ff000a7836 */ /* 0x000fe20000000000 */
[----:B------:R1:W-:Y:S01]  /*0c90*/  STL [R1+0xb04], R12 ;  /* 0x000b040c01007387 */ /* 0x0003e20000100800 */
[----:B------:R-:W-:Y:S01]  /*0ca0*/  IMAD.HI.U32 R7, R7, R3, R6 ;  /* 0x0000000307077227 */ /* 0x000fe200078e0006 */
[----:B--2---:R-:W-:-:S02]  /*0cb0*/  R2UR UR8, R11 ;  /* 0x000000000b0872ca */ /* 0x004fc400000e0000 */
[----:B------:R-:W-:Y:S01]  /*0cc0*/  IABS R26, R10 ;  /* 0x0000000a001a7213 */ /* 0x000fe20000000000 */
[----:B------:R-:W-:Y:S01]  /*0cd0*/  IMAD R3, R8, R5, RZ ;  /* 0x0000000508037224 */ /* 0x000fe200078e02ff */
[----:B------:R-:W-:Y:S01]  /*0ce0*/  ISETP.GE.AND P0, PT, R10, RZ, PT ;  /* 0x000000ff0a00720c */ /* 0x000fe20003f06270 */
[----:B------:R-:W-:Y:S02]  /*0cf0*/  IMAD.MOV.U32 R8, RZ, RZ, RZ ;  /* 0x000000ffff087224 */ /* 0x000fe400078e00ff */
[----:B------:R-:W-:-:S04]  /*0d00*/  IMAD.HI.U32 R7, R7, R4, RZ ;  /* 0x0000000407077227 */ /* 0x000fc800078e00ff */
[----:B------:R-:W-:Y:S01]  /*0d10*/  IMAD.HI.U32 R6, R9, R3, R8 ;  /* 0x0000000309067227 */ /* 0x000fe200078e0008 */
[----:B------:R-:W-:-:S03]  /*0d20*/  SHF.R.U32.HI R9, RZ, 0x5, R14 ;  /* 0x00000005ff097819 */ /* 0x000fc6000001160e */
[----:B------:R-:W-:Y:S01]  /*0d30*/  IMAD.MOV R8, RZ, RZ, -R7 ;  /* 0x000000ffff087224 */ /* 0x000fe200078e0a07 */
[----:B------:R-:W-:Y:S01]  /*0d40*/  R2UR UR22, R9 ;  /* 0x00000000091672ca */ /* 0x000fe200000e0000 */
[----:B------:R-:W-:-:S04]  /*0d50*/  IMAD.HI.U32 R3, R6, R26, RZ ;  /* 0x0000001a06037227 */ /* 0x000fc800078e00ff */
[----:B------:R-:W-:Y:S02]  /*0d60*/  IMAD.SHL.U32 R7, R14, 0x10, RZ ;  /* 0x000000100e077824 */ /* 0x000fe400078e00ff */
[----:B------:R-:W-:Y:S02]  /*0d70*/  VIADD R15, R0, 0x1 ;  /* 0x00000001000f7836 */ /* 0x000fe40000000000 */
[----:B------:R-:W-:Y:S01]  /*0d80*/  IMAD.MOV R9, RZ, RZ, -R3 ;  /* 0x000000ffff097224 */ /* 0x000fe200078e0a03 */
[----:B------:R-:W-:Y:S01]  /*0d90*/  LOP3.LUT R3, R14, 0x40, RZ, 0xc0, !PT ;  /* 0x000000400e037812 */ /* 0x000fe200078ec0ff */
[----:B------:R-:W-:Y:S01]  /*0da0*/  IMAD R4, R13, R8, R4 ;  /* 0x000000080d047224 */ /* 0x000fe200078e0204 */
[----:B------:R-:W-:Y:S01]  /*0db0*/  LOP3.LUT R8, R7, 0x70, RZ, 0xc0, !PT ;  /* 0x0000007007087812 */ /* 0x000fe200078ec0ff */
[----:B------:R-:W-:Y:S01]  /*0dc0*/  IMAD R26, R5, R9, R26 ;  /* 0x00000009051a7224 */ /* 0x000fe200078e021a */
[----:B------:R-:W-:Y:S01]  /*0dd0*/  IABS R7, R15 ;  /* 0x0000000f00077213 */ /* 0x000fe20000000000 */
[C---:B------:R-:W-:Y:S01]  /*0de0*/  VIADD R11, R0.reuse, 0x2 ;  /* 0x00000002000b7836 */ /* 0x040fe20000000000 */
[----:B------:R-:W-:Y:S01]  /*0df0*/  LEA.HI R3, R3, R8, RZ, 0x1c ;  /* 0x0000000803037211 */ /* 0x000fe200078fe0ff */
[C---:B------:R-:W-:Y:S01]  /*0e00*/  VIADD R16, R0.reuse, 0x3 ;  /* 0x0000000300107836 */ /* 0x040fe20000000000 */
[----:B------:R-:W-:Y:S01]  /*0e10*/  ISETP.GT.U32.AND P2, PT, R5, R26, PT ;  /* 0x0000001a0500720c */ /* 0x000fe20003f44070 */
[----:B------:R-:W-:Y:S01]  /*0e20*/  IMAD.MOV.U32 R8, RZ, RZ, R7 ;  /* 0x000000ffff087224 */ /* 0x000fe200078e0007 */
[----:B------:R-:W-:Y:S01]  /*0e30*/  ISETP.GT.U32.AND P1, PT, R13, R4, PT ;  /* 0x000000040d00720c */ /* 0x000fe20003f24070 */
[----:B------:R2:W-:Y:S01]  /*0e40*/  STL [R1+0x728], R3 ;  /* 0x0007280301007387 */ /* 0x0005e20000100800 */
[----:B------:R-:W-:Y:S01]  /*0e50*/  IABS R10, R11 ;  /* 0x0000000b000a7213 */ /* 0x000fe20000000000 */
[C---:B------:R-:W-:Y:S01]  /*0e60*/  VIADD R17, R0.reuse, 0x4 ;  /* 0x0000000400117836 */ /* 0x040fe20000000000 */
[----:B-1----:R-:W-:Y:S01]  /*0e70*/  IABS R12, R16 ;  /* 0x00000010000c7213 */ /* 0x002fe20000000000 */
[C---:B------:R-:W-:Y:S01]  /*0e80*/  VIADD R19, R0.reuse, 0x8 ;  /* 0x0000000800137836 */ /* 0x040fe20000000000 */
[----:B------:R-:W-:Y:S01]  /*0e90*/  ISETP.GE.AND P4, PT, R15, RZ, PT ;  /* 0x000000ff0f00720c */ /* 0x000fe20003f86270 */
[C---:B------:R-:W-:Y:S01]  /*0ea0*/  VIADD R15, R0.reuse, 0x6 ;  /* 0x00000006000f7836 */ /* 0x040fe20000000000 */
[----:B------:R-:W-:Y:S01]  /*0eb0*/  IABS R14, R17 ;  /* 0x00000011000e7213 */ /* 0x000fe20000000000 */
[----:B------:R-:W-:Y:S01]  /*0ec0*/  VIADD R21, R0, 0x9 ;  /* 0x0000000900157836 */ /* 0x000fe20000000000 */
[----:B------:R-:W-:Y:S01]  /*0ed0*/  IABS R22, R19 ;  /* 0x0000001300167213 */ /* 0x000fe20000000000 */
[----:B--2---:R-:W-:Y:S01]  /*0ee0*/  IMAD.HI.U32 R3, R6, R8, RZ ;  /* 0x0000000806037227 */ /* 0x004fe200078e00ff */
[----:B------:R-:W-:-:S02]  /*0ef0*/  IABS R18, R15 ;  /* 0x0000000f00127213 */ /* 0x000fc40000000000 */
[----:B------:R-:W-:Y:S01]  /*0f00*/  IABS R24, R21 ;  /* 0x0000001500187213 */ /* 0x000fe20000000000 */
[----:B------:R-:W-:Y:S02]  /*0f10*/  IMAD.MOV R7, RZ, RZ, -R3 ;  /* 0x000000ffff077224 */ /* 0x000fe400078e0a03 */
[----:B------:R-:W-:-:S04]  /*0f20*/  IMAD.HI.U32 R3, R6, R10, RZ ;  /* 0x0000000a06037227 */ /* 0x000fc800078e00ff */
[C---:B------:R-:W-:Y:S02]  /*0f30*/  IMAD R8, R5.reuse, R7, R8 ;  /* 0x0000000705087224 */ /* 0x040fe400078e0208 */
[----:B------:R-:W-:Y:S02]  /*0f40*/  @!P2 IMAD.IADD R26, R26, 0x1, -R5 ;  /* 0x000000011a1aa824 */ /* 0x000fe400078e0a05 */
[----:B------:R-:W-:Y:S01]  /*0f50*/  IMAD.MOV R9, RZ, RZ, -R3 ;  /* 0x000000ffff097224 */ /* 0x000fe200078e0a03 */
[C---:B------:R-:W-:Y:S01]  /*0f60*/  ISETP.GT.U32.AND P2, PT, R5.reuse, R8, PT ;  /* 0x000000080500720c */ /* 0x040fe20003f44070 */
[----:B------:R-:W-:Y:S01]  /*0f70*/  @!P1 IMAD.IADD R4, R4, 0x1, -R13 ;  /* 0x0000000104049824 */ /* 0x000fe200078e0a0d */
[C---:B------:R-:W-:Y:S01]  /*0f80*/  ISETP.GT.U32.AND P3, PT, R5.reuse, R26, PT ;  /* 0x0000001a0500720c */ /* 0x040fe20003f64070 */
[----:B------:R-:W-:Y:S01]  /*0f90*/  IMAD R10, R5, R9, R10 ;  /* 0x00000009050a7224 */ /* 0x000fe200078e020a */
[----:B------:R-:W-:Y:S01]  /*0fa0*/  ISETP.GE.AND P1, PT, R11, RZ, PT ;  /* 0x000000ff0b00720c */ /* 0x000fe20003f26270 */
[----:B------:R-:W-:Y:S01]  /*0fb0*/  IMAD.HI.U32 R3, R6, R12, RZ ;  /* 0x0000000c06037227 */ /* 0x000fe200078e00ff */
[----:B------:R-:W-:-:S02]  /*0fc0*/  ISETP.GT.U32.AND P5, PT, R13, R4, PT ;  /* 0x000000040d00720c */ /* 0x000fc40003fa4070 */
[----:B------:R-:W-:Y:S01]  /*0fd0*/  ISETP.GT.U32.AND P6, PT, R5, R10, PT ;  /* 0x0000000a0500720c */ /* 0x000fe20003fc4070 */
[----:B------:R-:W-:Y:S02]  /*0fe0*/  IMAD.MOV R3, RZ, RZ, -R3 ;  /* 0x000000ffff037224 */ /* 0x000fe400078e0a03 */
[----:B------:R-:W-:-:S04]  /*0ff0*/  IMAD.HI.U32 R7, R6, R14, RZ ;  /* 0x0000000e06077227 */ /* 0x000fc800078e00ff */
[----:B------:R-:W-:Y:S02]  /*1000*/  @!P2 IMAD.IADD R8, R8, 0x1, -R5 ;  /* 0x000000010808a824 */ /* 0x000fe400078e0a05 */
[C---:B------:R-:W-:Y:S02]  /*1010*/  IMAD R12, R5.reuse, R3, R12 ;  /* 0x00000003050c7224 */ /* 0x040fe400078e020c */
[----:B------:R-:W-:Y:S01]  /*1020*/  @!P5 IMAD.IADD R4, R4, 0x1, -R13 ;  /* 0x000000010404d824 */ /* 0x000fe200078e0a0d */
[C---:B------:R-:W-:Y:S01]  /*1030*/  ISETP.GT.U32.AND P2, PT, R5.reuse, R8, PT ;  /* 0x000000080500720c */ /* 0x040fe20003f44070 */
[----:B------:R-:W-:Y:S01]  /*1040*/  VIADD R13, R0, 0x5 ;  /* 0x00000005000d7836 */ /* 0x000fe20000000000 */
[----:B------:R-:W-:Y:S01]  /*1050*/  ISETP.GE.AND P5, PT, R16, RZ, PT ;  /* 0x000000ff1000720c */ /* 0x000fe20003fa6270 */
[----:B------:R-:W-:Y:S01]  /*1060*/  @!P6 IMAD.IADD R10, R10, 0x1, -R5 ;  /* 0x000000010a0ae824 */ /* 0x000fe200078e0a05 */
[----:B------:R1:W-:Y:S01]  /*1070*/  STL [R1+0xca4], R4 ;  /* 0x000ca40401007387 */ /* 0x0003e20000100800 */
[----:B------:R-:W-:Y:S01]  /*1080*/  IMAD.MOV R7, RZ, RZ, -R7 ;  /* 0x000000ffff077224 */ /* 0x000fe200078e0a07 */
[----:B------:R-:W-:Y:S01]  /*1090*/  IABS R16, R13 ;  /* 0x0000000d00107213 */ /* 0x000fe20000000000 */
[----:B------:R-:W-:Y:S01]  /*10a0*/  @!P3 IMAD.IADD R26, R26, 0x1, -R5 ;  /* 0x000000011a1ab824 */ /* 0x000fe200078e0a05 */
[C---:B------:R-:W-:Y:S01]  /*10b0*/  ISETP.GT.U32.AND P6, PT, R5.reuse, R10, PT ;  /* 0x0000000a0500720c */ /* 0x040fe20003fc4070 */
[----:B------:R-:W-:Y:S01]  /*10c0*/  IMAD R14, R5, R7, R14 ;  /* 0x00000007050e7224 */ /* 0x000fe200078e020e */
[----:B------:R-:W-:Y:S01]  /*10d0*/  ISETP.GE.AND P3, PT, R17, RZ, PT ;  /* 0x000000ff1100720c */ /* 0x000fe20003f66270 */
[----:B------:R-:W-:-:S04]  /*10e0*/  IMAD.HI.U32 R3, R6, R16, RZ ;  /* 0x0000001006037227 */ /* 0x000fc800078e00ff */
[----:B------:R-:W-:Y:S01]  /*10f0*/  @!P2 IMAD.IADD R8, R8, 0x1, -R5 ;  /* 0x000000010808a824 */ /* 0x000fe200078e0a05 */
[C---:B------:R-:W-:Y:S01]  /*1100*/  ISETP.GT.U32.AND P2, PT, R5.reuse, R12, PT ;  /* 0x0000000c0500720c */ /* 0x040fe20003f44070 */
[----:B------:R-:W-:Y:S02]  /*1110*/  IMAD.MOV R9, RZ, RZ, -R3 ;  /* 0x000000ffff097224 */ /* 0x000fe400078e0a03 */
[----:B------:R-:W-:Y:S02]  /*1120*/  VIADD R17, R0, 0x7 ;  /* 0x0000000700117836 */ /* 0x000fe40000000000 */
[C---:B------:R-:W-:Y:S02]  /*1130*/  IMAD R16, R5.reuse, R9, R16 ;  /* 0x0000000905107224 */ /* 0x040fe400078e0210 */
[----:B------:R-:W-:Y:S01]  /*1140*/  @!P6 IMAD.IADD R10, R10, 0x1, -R5 ;  /* 0x000000010a0ae824 */ /* 0x000fe200078e0a05 */
[----:B------:R-:W-:Y:S01]  /*1150*/  ISETP.GT.U32.AND P6, PT, R5, R14, PT ;  /* 0x0000000e0500720c */ /* 0x000fe20003fc4070 */
[----:B------:R-:W-:Y:S01]  /*1160*/  IMAD.HI.U32 R3, R6, R18, RZ ;  /* 0x0000001206037227 */ /* 0x000fe200078e00ff */
[----:B------:R-:W-:-:S03]  /*1170*/  IABS R20, R17 ;  /* 0x0000001100147213 */ /* 0x000fc60000000000 */
[----:B------:R-:W-:Y:S01]  /*1180*/  @!P2 IMAD.IADD R12, R12, 0x1, -R5 ;  /* 0x000000010c0ca824 */ /* 0x000fe200078e0a05 */
[----:B------:R-:W-:Y:S01]  /*1190*/  ISETP.GT.U32.AND P2, PT, R5, R16, PT ;  /* 0x000000100500720c */ /* 0x000fe20003f44070 */
[----:B------:R-:W-:Y:S02]  /*11a0*/  IMAD.MOV R11, RZ, RZ, -R3 ;  /* 0x000000ffff0b7224 */ /* 0x000fe400078e0a03 */
[----:B------:R-:W-:-:S04]  /*11b0*/  IMAD.HI.U32 R7, R6, R20, RZ ;  /* 0x0000001406077227 */ /* 0x000fc800078e00ff */
[----:B------:R-:W-:Y:S02]  /*11c0*/  IMAD R18, R5, R11, R18 ;  /* 0x0000000b05127224 */ /* 0x000fe400078e0212 */
[----:B------:R-:W-:-:S04]  /*11d0*/  IMAD.HI.U32 R9, R6, R22, RZ ;  /* 0x0000001606097227 */ /* 0x000fc800078e00ff */
[----:B------:R-:W-:Y:S02]  /*11e0*/  IMAD.MOV R7, RZ, RZ, -R7 ;  /* 0x000000ffff077224 */ /* 0x000fe400078e0a07 */
[----:B------:R-:W-:Y:S01]  /*11f0*/  @!P6 IMAD.IADD R14, R14, 0x1, -R5 ;  /* 0x000000010e0ee824 */ /* 0x000fe200078e0a05 */
[C---:B------:R-:W-:Y:S01]  /*1200*/  ISETP.GT.U32.AND P6, PT, R5.reuse, R18, PT ;  /* 0x000000120500720c */ /* 0x040fe20003fc4070 */
[----:B------:R-:W-:Y:S02]  /*1210*/  IMAD.MOV R9, RZ, RZ, -R9 ;  /* 0x000000ffff097224 */ /* 0x000fe400078e0a09 */
[C---:B------:R-:W-:Y:S02]  /*1220*/  IMAD R20, R5.reuse, R7, R20 ;  /* 0x0000000705147224 */ /* 0x040fe400078e0214 */
[----:B------:R-:W-:Y:S01]  /*1230*/  @!P2 IMAD.IADD R16, R16, 0x1, -R5 ;  /* 0x000000011010a824 */ /* 0x000fe200078e0a05 */
[----:B------:R-:W-:Y:S01]  /*1240*/  ISETP.GT.U32.AND P2, PT, R5, R12, PT ;  /* 0x0000000c0500720c */ /* 0x000fe20003f44070 */
[----:B-1----:R-:W-:-:S02]  /*1250*/  IMAD.MOV.U32 R4, RZ, RZ, R10 ;  /* 0x000000ffff047224 */ /* 0x002fc400078e000a */
[C---:B------:R-:W-:Y:S02]  /*1260*/  IMAD R22, R5.reuse, R9, R22 ;  /* 0x0000000905167224 */ /* 0x040fe400078e0216 */
[----:B------:R-:W-:Y:S02]  /*1270*/  IMAD.MOV.U32 R9, RZ, RZ, R26 ;  /* 0x000000ffff097224 */ /* 0x000fe400078e001a */
[----:B------:R-:W-:Y:S01]  /*1280*/  @!P1 IMAD.MOV R4, RZ, RZ, -R4 ;  /* 0x000000ffff049224 */ /* 0x000fe200078e0a04 */
[C---:B------:R-:W-:Y:S01]  /*1290*/  ISETP.GT.U32.AND P1, PT, R5.reuse, R20, PT ;  /* 0x000000140500720c */ /* 0x040fe20003f24070 */
[----:B------:R-:W-:Y:S01]  /*12a0*/  @!P0 IMAD.MOV R9, RZ, RZ, -R9 ;  /* 0x000000ffff098224 */ /* 0x000fe200078e0a09 */
[----:B------:R-:W-:Y:S01]  /*12b0*/  ISETP.GT.U32.AND P0, PT, R5, R14, PT ;  /* 0x0000000e0500720c */ /* 0x000fe20003f04070 */
[----:B------:R-:W-:-:S03]  /*12c0*/  IMAD.HI.U32 R3, R6, R24, RZ ;  /* 0x0000001806037227 */ /* 0x000fc600078e00ff */
[----:B------:R1:W-:Y:S01]  /*12d0*/  STL [R1+0xc70], R9 ;  /* 0x000c700901007387 */ /* 0x0003e20000100800 */
[----:B------:R-:W-:Y:S02]  /*12e0*/  VIADD R25, R0, 0xb ;  /* 0x0000000b00197836 */ /* 0x000fe40000000000 */
[----:B------:R-:W-:Y:S01]  /*12f0*/  @!P6 IMAD.IADD R18, R18, 0x1, -R5 ;  /* 0x000000011212e824 */ /* 0x000fe200078e0a05 */
[C---:B------:R-:W-:Y:S01]  /*1300*/  ISETP.GT.U32.AND P6, PT, R5.reuse, R16, PT ;  /* 0x000000100500720c */ /* 0x040fe20003fc4070 */
[----:B------:R-:W-:Y:S01]  /*1310*/  IMAD.MOV R3, RZ, RZ, -R3 ;  /* 0x000000ffff037224 */ /* 0x000fe200078e0a03 */
[----:B------:R-:W-:Y:S01]  /*1320*/  IABS R7, R25 ;  /* 0x0000001900077213 */ /* 0x000fe20000000000 */
[----:B------:R-:W-:Y:S02]  /*1330*/  VIADD R23, R0, 0xa ;  /* 0x0000000a00177836 */ /* 0x000fe40000000000 */
[----:B------:R-:W-:Y:S01]  /*1340*/  @!P2 IMAD.IADD R12, R12, 0x1, -R5 ;  /* 0x000000010c0ca824 */ /* 0x000fe200078e0a05 */
[----:B------:R-:W-:Y:S01]  /*1350*/  ISETP.GT.U32.AND P2, PT, R5, R22, PT ;  /* 0x000000160500720c */ /* 0x000fe20003f44070 */
[----:B------:R-:W-:-:S02]  /*1360*/  IMAD.MOV.U32 R27, RZ, RZ, R8 ;  /* 0x000000ffff1b7224 */ /* 0x000fc400078e0008 */
[----:B------:R-:W-:Y:S01]  /*1370*/  IMAD R24, R5, R3, R24 ;  /* 0x0000000305187224 */ /* 0x000fe200078e0218 */
[----:B------:R-:W-:Y:S01]  /*1380*/  IABS R3, R23 ;  /* 0x0000001700037213 */ /* 0x000fe20000000000 */
[----:B------:R-:W-:Y:S01]  /*1390*/  @!P1 IMAD.IADD R20, R20, 0x1, -R5 ;  /* 0x0000000114149824 */ /* 0x000fe200078e0a05 */
[----:B------:R-:W-:Y:S01]  /*13a0*/  ISETP.GE.AND P1, PT, R17, RZ, PT ;  /* 0x000000ff1100720c */ /* 0x000fe20003f26270 */
[----:B-1----:R-:W-:Y:S02]  /*13b0*/  IMAD.MOV.U32 R9, RZ, RZ, R12 ;  /* 0x000000ffff097224 */ /* 0x002fe400078e000c */
[----:B------:R-:W-:Y:S01]  /*13c0*/  @!P4 IMAD.MOV R27, RZ, RZ, -R27 ;  /* 0x000000ffff1bc224 */ /* 0x000fe200078e0a1b */
[C---:B------:R-:W-:Y:S01]  /*13d0*/  ISETP.GT.U32.AND P4, PT, R5.reuse, R18, PT ;  /* 0x000000120500720c */ /* 0x040fe20003f84070 */
[----:B------:R-:W-:Y:S02]  /*13e0*/  IMAD.MOV.U32 R10, RZ, RZ, R7 ;  /* 0x000000ffff0a7224 */ /* 0x000fe400078e0007 */
[----:B------:R-:W-:Y:S01]  /*13f0*/  @!P0 IMAD.IADD R14, R14, 0x1, -R5 ;  /* 0x000000010e0e8824 */ /* 0x000fe200078e0a05 */
[----:B------:R-:W-:Y:S01]  /*1400*/  STL [R1+0x28], R27 ;  /* 0x0000281b01007387 */ /* 0x000fe20000100800 */
[----:B------:R-:W-:Y:S01]  /*1410*/  @!P5 IMAD.MOV R9, RZ, RZ, -R9 ;  /* 0x000000ffff09d224 */ /* 0x000fe200078e0a09 */
[----:B------:R-:W-:Y:S01]  /*1420*/  ISETP.GT.U32.AND P5, PT, R5, R20, PT ;  /* 0x000000140500720c */ /* 0x000fe20003fa4070 */
[----:B------:R-:W-:Y:S01]  /*1430*/  IMAD.MOV.U32 R8, RZ, RZ, R3 ;  /* 0x000000ffff087224 */ /* 0x000fe200078e0003 */
[----:B------:R1:W-:Y:S01]  /*1440*/  STL [R1+0x24], R4 ;  /* 0x0000240401007387 */ /* 0x0003e20000100800 */
[----:B------:R-:W-:Y:S01]  /*1450*/  IMAD.HI.U32 R7, R6, R10, RZ ;  /* 0x0000000a06077227 */ /* 0x000fe200078e00ff */
[----:B------:R-:W-:-:S02]  /*1460*/  ISETP.GE.AND P0, PT, R13, RZ, PT ;  /* 0x000000ff0d00720c */ /* 0x000fc40003f06270 */
[----:B------:R-:W-:Y:S01]  /*1470*/  STL [R1+0x20], R9 ;  /* 0x0000200901007387 */ /* 0x000fe20000100800 */
[----:B------:R-:W-:Y:S01]  /*1480*/  @!P6 IMAD.IADD R16, R16, 0x1, -R5 ;  /* 0x000000011010e824 */ /* 0x000fe200078e0a05 */
[----:B------:R-:W-:Y:S01]  /*1490*/  ISETP.GT.U32.AND P6, PT, R5, R24, PT ;  /* 0x000000180500720c */ /* 0x000fe20003fc4070 */
[----:B------:R-:W-:-:S04]  /*14a0*/  IMAD.HI.U32 R3, R6, R8, RZ ;  /* 0x0000000806037227 */ /* 0x000fc800078e00ff */
[----:B-1----:R-:W-:Y:S02]  /*14b0*/  IMAD.MOV.U32 R4, RZ, RZ, R14 ;  /* 0x000000ffff047224 */ /* 0x002fe400078e000e */
[----:B------:R-:W-:Y:S02]  /*14c0*/  IMAD.MOV R7, RZ, RZ, -R7 ;  /* 0x000000ffff077224 */ /* 0x000fe400078e0a07 */
[----:B------:R-:W-:Y:S01]  /*14d0*/  @!P2 IMAD.IADD R22, R22, 0x1, -R5 ;  /* 0x000000011616a824 */ /* 0x000fe200078e0a05 */
[----:B------:R-:W-:Y:S01]  /*14e0*/  ISETP.GE.AND P2, PT, R19, RZ, PT ;  /* 0x000000ff1300720c */ /* 0x000fe20003f46270 */
[----:B------:R-:W-:Y:S02]  /*14f0*/  @!P3 IMAD.MOV R4, RZ, RZ, -R4 ;  /* 0x000000ffff04b224 */ /* 0x000fe400078e0a04 */
[----:B------:R-:W-:Y:S01]  /*1500*/  IMAD.MOV R3, RZ, RZ, -R3 ;  /* 0x000000ffff037224 */ /* 0x000fe200078e0a03 */
[C---:B------:R-:W-:Y:S01]  /*1510*/  ISETP.GT.U32.AND P3, PT, R5.reuse, R22, PT ;  /* 0x000000160500720c */ /* 0x040fe20003f64070 */
[----:B------:R-:W-:Y:S01]  /*1520*/  IMAD R10, R5, R7, R10 ;  /* 0x00000007050a7224 */ /* 0x000fe200078e020a */
[----:B------:R1:W-:Y:S01]  /*1530*/  STL [R1+0x1c], R4 ;  /* 0x00001c0401007387 */ /* 0x0003e20000100800 */
[----:B------:R-:W-:Y:S01]  /*1540*/  @!P4 IMAD.IADD R18, R18, 0x1, -R5 ;  /* 0x000000011212c824 */ /* 0x000fe200078e0a05 */
[----:B------:R-:W-:Y:S01]  /*1550*/  ISETP.GE.AND P4, PT, R15, RZ, PT ;  /* 0x000000ff0f00720c */ /* 0x000fe20003f86270 */
[----:B------:R-:W-:-:S02]  /*1560*/  IMAD R8, R5, R3, R8 ;  /* 0x0000000305087224 */ /* 0x000fc400078e0208 */
[--C-:B------:R-:W-:Y:S01]  /*1570*/  @!P5 IMAD.IADD R20, R20, 0x1, -R5.reuse ;  /* 0x000000011414d824 */ /* 0x100fe200078e0a05 */
[C---:B------:R-:W-:Y:S01]  /*1580*/  ISETP.GT.U32.AND P5, PT, R5.reuse, R10, PT ;  /* 0x0000000a0500720c */ /* 0x040fe20003fa4070 */
[----:B------:R-:W-:Y:S02]  /*1590*/  @!P6 IMAD.IADD R24, R24, 0x1, -R5 ;  /* 0x000000011818e824 */ /* 0x000fe400078e0a05 */
[C---:B------:R-:W-:Y:S02]  /*15a0*/  VIADD R7, R0.reuse, 0xc ;  /* 0x0000000c00077836 */ /* 0x040fe40000000000 */
[----:B-1----:R-:W-:Y:S01]  /*15b0*/  IMAD.MOV.U32 R4, RZ, RZ, R16 ;  /* 0x000000ffff047224 */ /* 0x002fe200078e0010 */
[C---:B------:R-:W-:Y:S01]  /*15c0*/  ISETP.GT.U32.AND P6, PT, R5.reuse, R24, PT ;  /* 0x000000180500720c */ /* 0x040fe20003fc4070 */
[----:B------:R-:W-:Y:S01]  /*15d0*/  IMAD.MOV.U32 R3, RZ, RZ, R18 ;  /* 0x000000ffff037224 */ /* 0x000fe200078e0012 */
[----:B------:R-:W-:Y:S01]  /*15e0*/  IABS R12, R7 ;  /* 0x00000007000c7213 */ /* 0x000fe20000000000 */
[----:B------:R-:W-:Y:S01]  /*15f0*/  @!P0 IMAD.MOV R4, RZ, RZ, -R4 ;  /* 0x000000ffff048224 */ /* 0x000fe200078e0a04 */
[----:B------:R-:W-:Y:S01]  /*1600*/  ISETP.GT.U32.AND P0, PT, R5, R8, PT ;  /* 0x000000080500720c */ /* 0x000fe20003f04070 */
[----:B------:R-:W-:-:S02]  /*1610*/  VIADD R13, R0, 0xd ;  /* 0x0000000d000d7836 */ /* 0x000fc40000000000 */
[----:B------:R-:W-:Y:S01]  /*1620*/  @!P4 IMAD.MOV R3, RZ, RZ, -R3 ;  /* 0x000000ffff03c224 */ /* 0x000fe200078e0a03 */
[----:B------:R1:W-:Y:S01]  /*1630*/  STL [R1+0x18], R4 ;  /* 0x0000180401007387 */ /* 0x0003e20000100800 */
[--C-:B------:R-:W-:Y:S01]  /*1640*/  @!P3 IMAD.IADD R22, R22, 0x1, -R5.reuse ;  /* 0x000000011616b824 */ /* 0x100fe200078e0a05 */
[----:B------:R-:W-:Y:S01]  /*1650*/  IABS R11, R13 ;  /* 0x0000000d000b7213 */ /* 0x000fe20000000000 */
[--C-:B------:R-:W-:Y:S01]  /*1660*/  @!P5 IMAD.IADD R10, R10, 0x1, -R5.reuse ;  /* 0x000000010a0ad824 */ /* 0x100fe200078e0a05 */
[----:B------:R-:W-:Y:S01]  /*1670*/  ISETP.GE.AND P4, PT, R21, RZ, PT ;  /* 0x000000ff1500720c */ /* 0x000fe20003f86270 */
[----:B------:R-:W-:Y:S01]  /*1680*/  IMAD.MOV.U32 R9, RZ, RZ, R20 ;  /* 0x000000ffff097224 */ /* 0x000fe200078e0014 */
[----:B------:R2:W-:Y:S01]  /*1690*/  STL [R1+0x14], R3 ;  /* 0x0000140301007387 */ /* 0x0005e20000100800 */
[--C-:B------:R-:W-:Y:S01]  /*16a0*/  @!P6 IMAD.IADD R24, R24, 0x1, -R5.reuse ;  /* 0x000000011818e824 */ /* 0x100fe200078e0a05 */
[----:B------:R-:W-:Y:S01]  /*16b0*/  ISETP.GT.U32.AND P5, PT, R5, R10, PT ;  /* 0x0000000a0500720c */ /* 0x000fe20003fa4070 */
[----:B------:R-:W-:Y:S01]  /*16c0*/  @!P0 IMAD.IADD R8, R8, 0x1, -R5 ;  /* 0x0000000108088824 */ /* 0x000fe200078e0a05 */
[----:B------:R-:W-:Y:S01]  /*16d0*/  ISETP.GE.AND P0, PT, R7, RZ, PT ;  /* 0x000000ff0700720c */ /* 0x000fe20003f06270 */
[----:B-1----:R-:W-:Y:S01]  /*16e0*/  IMAD.MOV.U32 R4, RZ, RZ, R22 ;  /* 0x000000ffff047224 */ /* 0x002fe200078e0016 */
[----:B------:R-:W-:Y:S01]  /*16f0*/  ISETP.GE.AND P3, PT, R23, RZ, PT ;  /* 0x000000ff1700720c */ /* 0x000fe20003f66270 */
[----:B------:R-:W-:Y:S01]  /*1700*/  @!P1 IMAD.MOV R9, RZ, RZ, -R9 ;  /* 0x000000ffff099224 */ /* 0x000fe200078e0a09 */
[----:B------:R-:W-:Y:S01]  /*1710*/  ISETP.GT.U32.AND P1, PT, R5, R8, PT ;  /* 0x000000080500720c */ /* 0x000fe20003f24070 */
[----:B------:R-:W-:Y:S01]  /*1720*/  IMAD.HI.U32 R7, R6, R11, RZ ;  /* 0x0000000b06077227 */ /* 0x000fe200078e00ff */
[----:B------:R-:W-:-:S02]  /*1730*/  ISETP.GE.AND P6, PT, R25, RZ, PT ;  /* 0x000000ff1900720c */ /* 0x000fc40003fc6270 */
[----:B------:R-:W-:Y:S01]  /*1740*/  STL [R1+0x10], R9 ;  /* 0x0000100901007387 */ /* 0x000fe20000100800 */
[----:B--2---:R-:W-:-:S04]  /*1750*/  IMAD.HI.U32 R3, R6, R12, RZ ;  /* 0x0000000c06037227 */ /* 0x004fc800078e00ff */
[----:B------:R-:W-:Y:S01]  /*1760*/  @!P2 IMAD.MOV R4, RZ, RZ, -R4 ;  /* 0x000000ffff04a224 */ /* 0x000fe200078e0a04 */
[----:B------:R-:W-:Y:S01]  /*1770*/  ISETP.GE.AND P2, PT, R13, RZ, PT ;  /* 0x000000ff0d00720c */ /* 0x000fe20003f46270 */
[----:B------:R-:W-:Y:S02]  /*1780*/  IMAD.MOV R3, RZ, RZ, -R3 ;  /* 0x000000ffff037224 */ /* 0x000fe400078e0a03 */
[----:B------:R-:W-:Y:S01]  /*1790*/  IMAD.MOV R14, RZ, RZ, -R7 ;  /* 0x000000ffff0e7224 */ /* 0x000fe200078e0a07 */
[----:B------:R1:W-:Y:S01]  /*17a0*/  STL [R1+0xc], R4 ;  /* 0x00000c0401007387 */ /* 0x0003e20000100800 */
[C---:B------:R-:W-:Y:S02]  /*17b0*/  IMAD R12, R5.reuse, R3, R12 ;  /* 0x00000003050c7224 */ /* 0x040fe400078e020c */
[----:B------:R-:W-:Y:S02]  /*17c0*/  IMAD R11, R5, R14, R11 ;  /* 0x0000000e050b7224 */ /* 0x000fe400078e020b */
[----:B------:R-:W-:-:S02]  /*17d0*/  @!P5 IMAD.IADD R10, R10, 0x1, -R5 ;  /* 0x000000010a0ad824 */ /* 0x000fc400078e0a05 */
[----:B------:R-:W-:Y:S01]  /*17e0*/  VIADD R3, R0, 0xe ;  /* 0x0000000e00037836 */ /* 0x000fe20000000000 */
[----:B------:R-:W-:Y:S01]  /*17f0*/  ISETP.GT.U32.AND P5, PT, R5, R11, PT ;  /* 0x0000000b0500720c */ /* 0x000fe20003fa4070 */
[--C-:B------:R-:W-:Y:S02]  /*1800*/  @!P1 IMAD.IADD R8, R8, 0x1, -R5.reuse ;  /* 0x0000000108089824 */ /* 0x100fe400078e0a05 */
[----:B-1----:R-:W-:Y:S01]  /*1810*/  IMAD.MOV.U32 R4, RZ, RZ, R24 ;  /* 0x000000ffff047224 */ /* 0x002fe200078e0018 */
[----:B------:R-:W-:Y:S01]  /*1820*/  IABS R14, R3 ;  /* 0x00000003000e7213 */ /* 0x000fe20000000000 */
[C---:B------:R-:W-:Y:S01]  /*1830*/  VIADD R7, R0.reuse, 0xf ;  /* 0x0000000f00077836 */ /* 0x040fe20000000000 */
[----:B------:R-:W-:Y:S01]  /*1840*/  ISETP.GE.AND P1, PT, R3, RZ, PT ;  /* 0x000000ff0300720c */ /* 0x000fe20003f26270 */
[----:B------:R-:W-:Y:S01]  /*1850*/  @!P4 IMAD.MOV R4, RZ, RZ, -R4 ;  /* 0x000000ffff04c224 */ /* 0x000fe200078e0a04 */
[----:B------:R-:W-:Y:S01]  /*1860*/  ISETP.GT.U32.AND P4, PT, R5, R12, PT ;  /* 0x0000000c0500720c */ /* 0x000fe20003f84070 */
[----:B------:R-:W-:Y:S01]  /*1870*/  VIADD R17, R0, 0x10 ;  /* 0x0000001000117836 */ /* 0x000fe20000000000 */
[----:B------:R-:W-:Y:S01]  /*1880*/  IABS R15, R7 ;  /* 0x00000007000f7213 */ /* 0x000fe20000000000 */
[----:B------:R-:W-:Y:S01]  /*1890*/  IMAD.HI.U32 R3, R6, R14, RZ ;  /* 0x0000000e06037227 */ /* 0x000fe200078e00ff */
[----:B------:R1:W-:Y:S02]  /*18a0*/  STL [R1+0x8], R4 ;  /* 0x0000080401007387 */ /* 0x0003e40000100800 */
[----:B------:R-:W-:Y:S01]  /*18b0*/  IABS R16, R17 ;  /* 0x0000001100107213 */ /* 0x000fe20000000000 */
[----:B------:R-:W-:-:S02]  /*18c0*/  @!P5 IMAD.IADD R11, R11, 0x1, -R5 ;  /* 0x000000010b0bd824 */ /* 0x000fc400078e0a05 */
[----:B------:R-:W-:Y:S02]  /*18d0*/  IMAD.MOV R3, RZ, RZ, -R3 ;  /* 0x000000ffff037224 */ /* 0x000fe400078e0a03 */
[----:B------:R-:W-:Y:S01]  /*18e0*/  IMAD.HI.U32 R13, R6, R16, RZ ;  /* 0x00000010060d7227 */ /* 0x000fe200078e00ff */
[----:B------:R-:W-:-:S03]  /*18f0*/  ISETP.GT.U32.AND P5, PT, R5, R11, PT ;  /* 0x0000000b0500720c */ /* 0x000fc60003fa4070 */
[----:B------:R-:W-:Y:S02]  /*1900*/  @!P4 IMAD.IADD R12, R12, 0x1, -R5 ;  /* 0x000000010c0cc824 */ /* 0x000fe400078e0a05 */
[----:B-1----:R-:W-:Y:S02]  /*1910*/  IMAD.MOV.U32 R4, RZ, RZ, R8 ;  /* 0x000000ffff047224 */ /* 0x002fe400078e0008 */
[C---:B------:R-:W-:Y:S01]  /*1920*/  IMAD R8, R5.reuse, R3, R14 ;  /* 0x0000000305087224 */ /* 0x040fe200078e020e */
[----:B------:R-:W-:Y:S01]  /*1930*/  ISETP.GT.U32.AND P4, PT, R5, R12, PT ;  /* 0x0000000c0500720c */ /* 0x000fe20003f84070 */
[----:B------:R-:W-:Y:S01]  /*1940*/  @!P3 IMAD.MOV R4, RZ, RZ, -R4 ;  /* 0x000000ffff04b224 */ /* 0x000fe200078e0a04 */
[----:B------:R-:W-:Y:S01]  /*1950*/  ISETP.GE.AND P3, PT, R7, RZ, PT ;  /* 0x000000ff0700720c */ /* 0x000fe20003f66270 */
[----:B------:R-:W-:-:S03]  /*1960*/  IMAD.HI.U32 R7, R6, R15, RZ ;  /* 0x0000000f06077227 */ /* 0x000fc600078e00ff */
[----:B------:R1:W-:Y:S01]  /*1970*/  STL [R1+0x4], R4 ;  /* 0x0000040401007387 */ /* 0x0003e20000100800 */
[----:B------:R-:W-:Y:S02]  /*1980*/  IMAD.MOV R14, RZ, RZ, -R13 ;  /* 0x000000ffff0e7224 */ /* 0x000fe400078e0a0d */
[--C-:B------:R-:W-:Y:S02]  /*1990*/  @!P5 IMAD.IADD R11, R11, 0x1, -R5.reuse ;  /* 0x000000010b0bd824 */ /* 0x100fe400078e0a05 */
[C---:B------:R-:W-:Y:S02]  /*19a0*/  IMAD R14, R5.reuse, R14, R16 ;  /* 0x0000000e050e7224 */ /* 0x040fe400078e0210 */
[----:B------:R-:W-:Y:S01]  /*19b0*/  @!P4 IMAD.IADD R12, R12, 0x1, -R5 ;  /* 0x000000010c0cc824 */ /* 0x000fe200078e0a05 */
[----:B------:R-:W-:Y:S01]  /*19c0*/  ISETP.GT.U32.AND P4, PT, R5, R8, PT ;  /* 0x000000080500720c */ /* 0x000fe20003f84070 */
[----:B------:R-:W-:Y:S02]  /*19d0*/  VIADD R21, R0, 0x13 ;  /* 0x0000001300157836 */ /* 0x000fe40000000000 */
[----:B-1----:R-:W-:-:S02]  /*19e0*/  IMAD.MOV.U32 R4, RZ, RZ, R10 ;  /* 0x000000ffff047224 */ /* 0x002fc400078e000a */
[----:B------:R-:W-:Y:S02]  /*19f0*/  IMAD.MOV R10, RZ, RZ, -R7 ;  /* 0x000000ffff0a7224 */ /* 0x000fe400078e0a07 */
[----:B------:R-:W-:Y:S02]  /*1a00*/  VIADD R7, R0, 0x11 ;  /* 0x0000001100077836 */ /* 0x000fe40000000000 */
[C---:B------:R-:W-:Y:S02]  /*1a10*/  IMAD R13, R5.reuse, R10, R15 ;  /* 0x0000000a050d7224 */ /* 0x040fe400078e020f */
[----:B------:R-:W-:Y:S01]  /*1a20*/  IMAD.MOV.U32 R10, RZ, RZ, R12 ;  /* 0x000000ffff0a7224 */ /* 0x000fe200078e000c */
[----:B------:R-:W-:Y:S01]  /*1a30*/  IABS R15, R7 ;  /* 0x00000007000f7213 */ /* 0x000fe20000000000 */
[--C-:B------:R-:W-:Y:S01]  /*1a40*/  @!P4 IMAD.IADD R8, R8, 0x1, -R5.reuse ;  /* 0x000000010808c824 */ /* 0x100fe200078e0a05 */
[C---:B------:R-:W-:Y:S01]  /*1a50*/  ISETP.GT.U32.AND P5, PT, R5.reuse, R13, PT ;  /* 0x0000000d0500720c */ /* 0x040fe20003fa4070 */
[----:B------:R-:W-:Y:S01]  /*1a60*/  @!P0 IMAD.MOV R10, RZ, RZ, -R10 ;  /* 0x000000ffff0a8224 */ /* 0x000fe200078e0a0a */
[----:B------:R-:W-:Y:S01]  /*1a70*/  ISETP.GT.U32.AND P0, PT, R5, R14, PT ;  /* 0x0000000e0500720c */ /* 0x000fe20003f04070 */
[----:B------:R-:W-:Y:S01]  /*1a80*/  @!P6 IMAD.MOV R4, RZ, RZ, -R4 ;  /* 0x000000ffff04e224 */ /* 0x000fe200078e0a04 */
[----:B------:R-:W-:Y:S01]  /*1a90*/  ISETP.GE.AND P6, PT, R17, RZ, PT ;  /* 0x000000ff1100720c */ /* 0x000fe20003fc6270 */
[C---:B------:R-:W-:Y:S01]  /*1aa0*/  VIADD R20, R0.reuse, 0x12 ;  /* 0x0000001200147836 */ /* 0x040fe20000000000 */
[----:B------:R-:W-:Y:S01]  /*1ab0*/  IABS R17, R21 ;  /* 0x0000001500117213 */ /* 0x000fe20000000000 */
[----:B------:R-:W-:Y:S01]  /*1ac0*/  VIADD R22, R0, 0x14 ;  /* 0x0000001400167836 */ /* 0x000fe20000000000 */
[----:B------:R-:W-:Y:S01]  /*1ad0*/  ISETP.GT.U32.AND P4, PT, R5, R8, PT ;  /* 0x000000080500720c */ /* 0x000fe20003f84070 */
[----:B------:R-:W-:Y:S01]  /*1ae0*/  IMAD.HI.U32 R3, R6, R15, RZ ;  /* 0x0000000f06037227 */ /* 0x000fe200078e00ff */
[----:B------:R-:W-:Y:S01]  /*1af0*/  IABS R16, R20 ;  /* 0x0000001400107213 */ /* 0x000fe20000000000 */
[----:B------:R-:W-:Y:S01]  /*1b00*/  STL [R1], R4 ;  /* 0x0000000401007387 */ /* 0x000fe20000100800 */
[----:B------:R-:W-:Y:S01]  /*1b10*/  IABS R19, R22 ;  /* 0x0000001600137213 */ /* 0x000fe20000000000 */
[----:B------:R-:W-:-:S02]  /*1b20*/  @!P5 IMAD.IADD R13, R13, 0x1, -R5 ;  /* 0x000000010d0dd824 */ /* 0x000fc400078e0a05 */
[----:B------:R-:W-:Y:S01]  /*1b30*/  @!P0 IMAD.IADD R14, R14, 0x1, -R5 ;  /* 0x000000010e0e8824 */ /* 0x000fe200078e0a05 */
[----:B------:R-:W-:Y:S01]  /*1b40*/  STL [R1+0xc74], R10 ;  /* 0x000c740a01007387 */ /* 0x000fe20000100800 */
[----:B------:R-:W-:Y:S01]  /*1b50*/  @!P2 IMAD.MOV R11, RZ, RZ, -R11 ;  /* 0x000000ffff0ba224 */ /* 0x000fe200078e0a0b */
[----:B------:R-:W-:Y:S01]  /*1b60*/  ISETP.GT.U32.AND P5, PT, R5, R13, PT ;  /* 0x0000000d0500720c */ /* 0x000fe20003fa4070 */
[----:B------:R-:W-:Y:S01]  /*1b70*/  IMAD.MOV R12, RZ, RZ, -R3 ;  /* 0x000000ffff0c7224 */ /* 0x000fe200078e0a03 */
[----:B------:R-:W-:Y:S01]  /*1b80*/  ISETP.GE.AND P2, PT, R7, RZ, PT ;  /* 0x000000ff0700720c */ /* 0x000fe20003f46270 */
[----:B------:R-:W-:Y:S01]  /*1b90*/  IMAD.HI.U32 R7, R6, R17, RZ ;  /* 0x0000001106077227 */ /* 0x000fe200078e00ff */
[C---:B------:R-:W-:Y:S01]  /*1ba0*/  ISETP.GT.U32.AND P0, PT, R5.reuse, R14, PT ;  /* 0x0000000e0500720c */ /* 0x040fe20003f04070 */
[----:B------:R1:W-:Y:S02]  /*1bb0*/  STL [R1+0xc78], R11 ;  /* 0x000c780b01007387 */ /* 0x0003e40000100800 */
[----:B------:R-:W-:-:S02]  /*1bc0*/  IMAD R15, R5, R12, R15 ;  /* 0x0000000c050f7224 */ /* 0x000fc400078e020f */
[----:B------:R-:W-:-:S04]  /*1bd0*/  IMAD.HI.U32 R3, R6, R16, RZ ;  /* 0x0000001006037227 */ /* 0x000fc800078e00ff */
[----:B------:R-:W-:Y:S01]  /*1be0*/  IMAD.HI.U32 R12, R6, R19, RZ ;  /* 0x00000013060c7227 */ /* 0x000fe200078e00ff */
[----:B-1----:R-:W1:Y:S03]  /*1bf0*/  S2R R11, SR_TID.X ;  /* 0x00000000000b7919 */ /* 0x002e660000002100 */
[----:B------:R-:W-:Y:S02]  /*1c00*/  IMAD.MOV R18, RZ, RZ, -R7 ;  /* 0x000000ffff127224 */ /* 0x000fe400078e0a07 */
[--C-:B------:R-:W-:Y:S01]  /*1c10*/  @!P5 IMAD.IADD R13, R13, 0x1, -R5.reuse ;  /* 0x000000010d0dd824 */ /* 0x100fe200078e0a05 */
[----:B------:R-:W-:Y:S01]  /*1c20*/  ISETP.GE.AND P5, PT, R20, RZ, PT ;  /* 0x000000ff1400720c */ /* 0x000fe20003fa6270 */
[----:B------:R-:W-:Y:S01]  /*1c30*/  @!P4 IMAD.IADD R8, R8, 0x1, -R5 ;  /* 0x000000010808c824 */ /* 0x000fe200078e0a05 */
[----:B------:R-:W-:Y:S01]  /*1c40*/  ISETP.GT.U32.AND P4, PT, R5, R15, PT ;  /* 0x0000000f0500720c */ /* 0x000fe20003f84070 */
[----:B------:R-:W-:-:S02]  /*1c50*/  IMAD.MOV R3, RZ, RZ, -R3 ;  /* 0x000000ffff037224 */ /* 0x000fc400078e0a03 */
[----:B------:R-:W-:Y:S02]  /*1c60*/  IMAD.MOV R20, RZ, RZ, -R12 ;  /* 0x000000ffff147224 */ /* 0x000fe400078e0a0c */
[C---:B------:R-:W-:Y:S02]  /*1c70*/  IMAD R17, R5.reuse, R18, R17 ;  /* 0x0000001205117224 */ /* 0x040fe400078e0211 */
[C---:B------:R-:W-:Y:S02]  /*1c80*/  IMAD R16, R5.reuse, R3, R16 ;  /* 0x0000000305107224 */ /* 0x040fe400078e0210 */
[----:B------:R-:W-:Y:S02]  /*1c90*/  IMAD.MOV.U32 R12, RZ, RZ, R8 ;  /* 0x000000ffff0c7224 */ /* 0x000fe400078e0008 */
[C---:B------:R-:W-:Y:S02]  /*1ca0*/  IMAD R18, R5.reuse, R20, R19 ;  /* 0x0000001405127224 */ /* 0x040fe400078e0213 */
[----:B------:R-:W-:Y:S01]  /*1cb0*/  @!P0 IMAD.IADD R14, R14, 0x1, -R5 ;  /* 0x000000010e0e8824 */ /* 0x000fe200078e0a05 */
[C---:B------:R-:W-:Y:S01]  /*1cc0*/  ISETP.GT.U32.AND P0, PT, R5.reuse, R17, PT ;  /* 0x000000110500720c */ /* 0x040fe20003f04070 */
[----:B------:R-:W-:Y:S01]  /*1cd0*/  @!P1 IMAD.MOV R12, RZ, RZ, -R12 ;  /* 0x000000ffff0c9224 */ /* 0x000fe200078e0a0c */
[C---:B------:R-:W-:Y:S01]  /*1ce0*/  ISETP.GT.U32.AND P1, PT, R5.reuse, R16, PT ;  /* 0x000000100500720c */ /* 0x040fe20003f24070 */
[----:B------:R-:W-:Y:S01]  /*1cf0*/  @!P6 IMAD.MOV R14, RZ, RZ, -R14 ;  /* 0x000000ffff0ee224 */ /* 0x000fe200078e0a0e */
[----:B------:R-:W-:Y:S01]  /*1d00*/  ISETP.GT.U32.AND P6, PT, R5, R18, PT ;  /* 0x000000120500720c */ /* 0x000fe20003fc4070 */
[C---:B------:R-:W-:Y:S01]  /*1d10*/  VIADD R7, R0.reuse, 0x15 ;  /* 0x0000001500077836 */ /* 0x040fe20000000000 */
[----:B------:R-:W-:Y:S01]  /*1d20*/  STL [R1+0xc7c], R12 ;  /* 0x000c7c0c01007387 */ /* 0x000fe20000100800 */
[----:B------:R-:W-:-:S02]  /*1d30*/  VIADD R24, R0, 0x16 ;  /* 0x0000001600187836 */ /* 0x000fc40000000000 */
[----:B------:R-:W-:Y:S01]  /*1d40*/  @!P4 IMAD.IADD R15, R15, 0x1, -R5 ;  /* 0x000000010f0fc824 */ /* 0x000fe200078e0a05 */
[----:B------:R-:W-:Y:S01]  /*1d50*/  IABS R19, R7 ;  /* 0x0000000700137213 */ /* 0x000fe20000000000 */
[----:B------:R-:W-:Y:S01]  /*1d60*/  @!P3 IMAD.MOV R13, RZ, RZ, -R13 ;  /* 0x000000ffff0db224 */ /* 0x000fe200078e0a0d */
[----:B------:R-:W-:Y:S01]  /*1d70*/  IABS R20, R24 ;  /* 0x0000001800147213 */ /* 0x000fe20000000000 */
[----:B------:R-:W-:Y:S01]  /*1d80*/  @!P0 IMAD.IADD R17, R17, 0x1, -R5 ;  /* 0x0000000111118824 */ /* 0x000fe200078e0a05 */
[----:B------:R-:W-:Y:S01]  /*1d90*/  ISETP.GT.U32.AND P4, PT, R5, R15, PT ;  /* 0x0000000f0500720c */ /* 0x000fe20003f84070 */
[----:B------:R-:W-:Y:S01]  /*1da0*/  IMAD.HI.U32 R3, R6, R19, RZ ;  /* 0x0000001306037227 */ /* 0x000fe200078e00ff */
[----:B------:R-:W-:Y:S01]  /*1db0*/  ISETP.GE.AND P3, PT, R21, RZ, PT ;  /* 0x000000ff1500720c */ /* 0x000fe20003f66270 */
[----:B------:R-:W-:Y:S01]  /*1dc0*/  STL [R1+0xc80], R13 ;  /* 0x000c800d01007387 */ /* 0x000fe20000100800 */
[----:B-1----:R-:W-:Y:S01]  /*1dd0*/  SHF.R.U32.HI R233, RZ, 0x6, R11 ;  /* 0x00000006ffe97819 */ /* 0x002fe2000001160b */
[--C-:B------:R-:W-:Y:S01]  /*1de0*/  @!P1 IMAD.IADD R16, R16, 0x1, -R5.reuse ;  /* 0x0000000110109824 */ /* 0x100fe200078e0a05 */
[----:B------:R-:W-:Y:S01]  /*1df0*/  ISETP.GE.AND P1, PT, R7, RZ, PT ;  /* 0x000000ff0700720c */ /* 0x000fe20003f26270 */
[----:B------:R-:W-:Y:S01]  /*1e00*/  @!P6 IMAD.IADD R18, R18, 0x1, -R5 ;  /* 0x000000011212e824 */ /* 0x000fe200078e0a05 */
[C---:B------:R-:W-:Y:S01]  /*1e10*/  ISETP.GT.U32.AND P6, PT, R5.reuse, R17, PT ;  /* 0x000000110500720c */ /* 0x040fe20003fc4070 */
[----:B------:R-:W-:Y:S01]  /*1e20*/  IMAD.MOV R8, RZ, RZ, -R3 ;  /* 0x000000ffff087224 */ /* 0x000fe200078e0a03 */
[----:B------:R-:W-:Y:S01]  /*1e30*/  ISETP.GT.U32.AND P0, PT, R5, R16, PT ;  /* 0x000000100500720c */ /* 0x000fe20003f04070 */
[----:B------:R-:W-:Y:S01]  /*1e40*/  IMAD.HI.U32 R3, R6, R20, RZ ;  /* 0x0000001406037227 */ /* 0x000fe200078e00ff */
[----:B------:R-:W-:Y:S03]  /*1e50*/  STL [R1+0xc84], R14 ;  /* 0x000c840e01007387 */ /* 0x000fe60000100800 */
[----:B------:R-:W-:-:S02]  /*1e60*/  IMAD.MOV R3, RZ, RZ, -R3 ;  /* 0x000000ffff037224 */ /* 0x000fc400078e0a03 */
[----:B------:R-:W-:Y:S01]  /*1e70*/  @!P4 IMAD.IADD R15, R15, 0x1, -R5 ;  /* 0x000000010f0fc824 */ /* 0x000fe200078e0a05 */
[----:B------:R-:W-:Y:S01]  /*1e80*/  ISETP.GE.AND P4, PT, R22, RZ, PT ;  /* 0x000000ff1600720c */ /* 0x000fe20003f86270 */
[C---:B------:R-:W-:Y:S02]  /*1e90*/  IMAD R20, R5.reuse, R3, R20 ;  /* 0x0000000305147224 */ /* 0x040fe400078e0214 */
[----:B------:R-:W-:Y:S02]  /*1ea0*/  IMAD R19, R5, R8, R19 ;  /* 0x0000000805137224 */ /* 0x000fe400078e0213 */
[----:B------:R-:W-:Y:S01]  /*1eb0*/  @!P6 IMAD.IADD R17, R17, 0x1, -R5 ;  /* 0x000000011111e824 */ /* 0x000fe200078e0a05 */
[C---:B------:R-:W-:Y:S01]  /*1ec0*/  ISETP.GT.U32.AND P6, PT, R5.reuse, R20, PT ;  /* 0x000000140500720c */ /* 0x040fe20003fc4070 */
[----:B------:R-:W-:Y:S02]  /*1ed0*/  VIADD R8, R0, 0x17 ;  /* 0x0000001700087836 */ /* 0x000fe40000000000 */
[----:B------:R-:W-:Y:S01]  /*1ee0*/  @!P2 IMAD.MOV R15, RZ, RZ, -R15 ;  /* 0x000000ffff0fa224 */ /* 0x000fe200078e0a0f */
[C---:B------:R-:W-:Y:S01]  /*1ef0*/  ISETP.GT.U32.AND P2, PT, R5.reuse, R18, PT ;  /* 0x000000120500720c */ /* 0x040fe20003f44070 */
[----:B------:R-:W-:Y:S01]  /*1f00*/  @!P0 IMAD.IADD R16, R16, 0x1, -R5 ;  /* 0x0000000110108824 */ /* 0x000fe200078e0a05 */
[----:B------:R-:W-:Y:S01]  /*1f10*/  ISETP.GT.U32.AND P0, PT, R5, R19, PT ;  /* 0x000000130500720c */ /* 0x000fe20003f04070 */
[C---:B------:R-:W-:Y:S01]  /*1f20*/  VIADD R26, R0.reuse, 0x18 ;  /* 0x00000018001a7836 */ /* 0x040fe20000000000 */
[----:B------:R-:W-:Y:S01]  /*1f30*/  IABS R21, R8 ;  /* 0x0000000800157213 */ /* 0x000fe20000000000 */
[----:B------:R-:W-:Y:S01]  /*1f40*/  VIADD R27, R0, 0x19 ;  /* 0x00000019001b7836 */ /* 0x000fe20000000000 */
[----:B------:R-:W-:Y:S01]  /*1f50*/  STL [R1+0xc88], R15 ;  /* 0x000c880f01007387 */ /* 0x000fe20000100800 */
[----:B------:R-:W-:Y:S01]  /*1f60*/  @!P3 IMAD.MOV R17, RZ, RZ, -R17 ;  /* 0x000000ffff11b224 */ /* 0x000fe200078e0a11 */
[----:B------:R-:W-:Y:S01]  /*1f70*/  IABS R23, R26 ;  /* 0x0000001a00177213 */ /* 0x000fe20000000000 */
[----:B------:R-:W-:Y:S01]  /*1f80*/  IMAD.HI.U32 R3, R6, R21, RZ ;  /* 0x0000001506037227 */ /* 0x000fe200078e00ff */
[----:B------:R-:W-:-:S03]  /*1f90*/  IABS R25, R27 ;  /* 0x0000001b00197213 */ /* 0x000fc60000000000 */
[----:B------:R-:W-:Y:S02]  /*1fa0*/  @!P6 IMAD.IADD R20, R20, 0x1, -R5 ;  /* 0x000000011414e824 */ /* 0x000fe400078e0a05 */
[----:B------:R-:W-:-:S03]  /*1fb0*/  IMAD.HI.U32 R7, R6, R23, RZ ;  /* 0x0000001706077227 */ /* 0x000fc600078e00ff */
[----:B------:R-:W-:Y:S01]  /*1fc0*/  ISETP.GT.U32.AND P6, PT, R5, R20, PT ;  /* 0x000000140500720c */ /* 0x000fe20003fc4070 */
[----:B------:R-:W-:Y:S02]  /*1fd0*/  IMAD.MOV R22, RZ, RZ, -R3 ;  /* 0x000000ffff167224 */ /* 0x000fe400078e0a03 */
[--C-:B------:R-:W-:Y:S01]  /*1fe0*/  @!P2 IMAD.IADD R18, R18, 0x1, -R5.reuse ;  /* 0x000000011212a824 */ /* 0x100fe200078e0a05 */
[----:B------:R-:W-:Y:S01]  /*1ff0*/  ISETP.GE.AND P2, PT, R24, RZ, PT ;  /* 0x000000ff1800720c */ /* 0x000fe20003f46270 */
[----:B------:R-:W-:Y:S01]  /*2000*/  @!P0 IMAD.IADD R19, R19, 0x1, -R5 ;  /* 0x0000000113138824 */ /* 0x000fe200078e0a05 */
[----:B------:R-:W-:Y:S01]  /*2010*/  ISETP.GE.AND P0, PT, R8, RZ, PT ;  /* 0x000000ff0800720c */ /* 0x000fe20003f06270 */
[----:B------:R-:W-:-:S04]  /*2020*/  IMAD.HI.U32 R8, R6, R25, RZ ;  /* 0x0000001906087227 */ /* 0x000fc800078e00ff */
[----:B------:R-:W-:Y:S02]  /*2030*/  IMAD.MOV R24, RZ, RZ, -R7 ;  /* 0x000000ffff187224 */ /* 0x000fe400078e0a07 */
[C---:B------:R-:W-:Y:S02]  /*2040*/  IMAD R21, R5.reuse, R22, R21 ;  /* 0x0000001605157224 */ /* 0x040fe400078e0215 */
[----:B------:R-:W-:Y:S02]  /*2050*/  IMAD.MOV R8, RZ, RZ, -R8 ;  /* 0x000000ffff087224 */ /* 0x000fe400078e0a08 */
[C---:B------:R-:W-:Y:S01]  /*2060*/  IMAD R22, R5.reuse, R24, R23 ;  /* 0x0000001805167224 */ /* 0x040fe200078e0217 */
[C---:B------:R-:W-:Y:S01]  /*2070*/  ISETP.GT.U32.AND P3, PT, R5.reuse, R21, PT ;  /* 0x000000150500720c */ /* 0x040fe20003f64070 */
[C---:B------:R-:W-:Y:S02]  /*2080*/  IMAD R23, R5.reuse, R8, R25 ;  /* 0x0000000805177224 */ /* 0x040fe400078e0219 */
[----:B------:R-:W-:Y:S01]  /*2090*/  @!P4 IMAD.MOV R18, RZ, RZ, -R18 ;  /* 0x000000ffff12c224 */ /* 0x000fe200078e0a12 */
[C---:B------:R-:W-:Y:S01]  /*20a0*/  ISETP.GT.U32.AND P4, PT, R5.reuse, R22, PT ;  /* 0x000000160500720c */ /* 0x040fe20003f84070 */
[----:B------:R-:W-:Y:S01]  /*20b0*/  @!P6 IMAD.IADD R20, R20, 0x1, -R5 ;  /* 0x000000011414e824 */ /* 0x000fe200078e0a05 */
[----:B------:R-:W-:Y:S01]  /*20c0*/  ISETP.GT.U32.AND P6, PT, R5, R23, PT ;  /* 0x000000170500720c */ /* 0x000fe20003fc4070 */
[----:B------:R-:W-:-:S02]  /*20d0*/  VIADD R28, R0, 0x1a ;  /* 0x0000001a001c7836 */ /* 0x000fc40000000000 */
[C---:B------:R-:W-:Y:S02]  /*20e0*/  VIADD R29, R0.reuse, 0x1b ;  /* 0x0000001b001d7836 */ /* 0x040fe40000000000 */
[----:B------:R-:W-:Y:S01]  /*20f0*/  @!P5 IMAD.MOV R16, RZ, RZ, -R16 ;  /* 0x000000ffff10d224 */ /* 0x000fe200078e0a10 */
[----:B------:R-:W-:Y:S01]  /*2100*/  IABS R24, R28 ;  /* 0x0000001c00187213 */ /* 0x000fe20000000000 */
[--C-:B------:R-:W-:Y:S01]  /*2110*/  @!P3 IMAD.IADD R21, R21, 0x1, -R5.reuse ;  /* 0x000000011515b824 */ /* 0x100fe200078e0a05 */
[----:B------:R-:W-:Y:S01]  /*2120*/  IABS R25, R29 ;  /* 0x0000001d00197213 */ /* 0x000fe20000000000 */
[----:B------:R-:W-:Y:S01]  /*2130*/  VIADD R30, R0, 0x1c ;  /* 0x0000001c001e7836 */ /* 0x000fe20000000000 */
[C---:B------:R-:W-:Y:S01]  /*2140*/  ISETP.GT.U32.AND P5, PT, R5.reuse, R19, PT ;  /* 0x000000130500720c */ /* 0x040fe20003fa4070 */
[--C-:B------:R-:W-:Y:S01]  /*2150*/  @!P4 IMAD.IADD R22, R22, 0x1, -R5.reuse ;  /* 0x000000011616c824 */ /* 0x100fe200078e0a05 */
[----:B------:R-:W-:Y:S01]  /*2160*/  ISETP.GT.U32.AND P4, PT, R5, R21, PT ;  /* 0x000000150500720c */ /* 0x000fe20003f84070 */
[C---:B------:R-:W-:Y:S01]  /*2170*/  IMAD.HI.U32 R3, R6.reuse, R24, RZ ;  /* 0x0000001806037227 */ /* 0x040fe200078e00ff */
[----:B------:R-:W-:Y:S01]  /*2180*/  ISETP.GE.AND P3, PT, R27, RZ, PT ;  /* 0x000000ff1b00720c */ /* 0x000fe20003f66270 */
[----:B------:R-:W-:Y:S02]  /*2190*/  STL [R1+0xc8c], R16 ;  /* 0x000c8c1001007387 */ /* 0x000fe40000100800 */
[----:B------:R-:W-:Y:S01]  /*21a0*/  @!P6 IMAD.IADD R23, R23, 0x1, -R5 ;  /* 0x000000011717e824 */ /* 0x000fe200078e0a05 */
[----:B------:R-:W-:Y:S01]  /*21b0*/  ISETP.GT.U32.AND P6, PT, R5, R22, PT ;  /* 0x000000160500720c */ /* 0x000fe20003fc4070 */
[----:B------:R-:W-:Y:S01]  /*21c0*/  IMAD.MOV R7, RZ, RZ, -R3 ;  /* 0x000000ffff077224 */ /* 0x000fe200078e0a03 */
[----:B------:R-:W-:Y:S01]  /*21d0*/  STL [R1+0xc90], R17 ;  /* 0x000c901101007387 */ /* 0x000fe20000100800 */
[----:B------:R-:W-:-:S03]  /*21e0*/  IMAD.HI.U32 R3, R6, R25, RZ ;  /* 0x0000001906037227 */ /* 0x000fc600078e00ff */
[----:B------:R-:W-:Y:S01]  /*21f0*/  STL [R1+0xc94], R18 ;  /* 0x000c941201007387 */ /* 0x000fe20000100800 */
[----:B------:R-:W-:Y:S02]  /*2200*/  IMAD R24, R5, R7, R24 ;  /* 0x0000000705187224 */ /* 0x000fe400078e0218 */
[----:B------:R-:W-:Y:S02]  /*2210*/  IMAD.MOV R8, RZ, RZ, -R3 ;  /* 0x000000ffff087224 */ /* 0x000fe400078e0a03 */
[----:B------:R-:W-:Y:S01]  /*2220*/  @!P4 IMAD.IADD R21, R21, 0x1, -R5 ;  /* 0x000000011515c824 */ /* 0x000fe200078e0a05 */
[C---:B------:R-:W-:Y:S01]  /*2230*/  ISETP.GT.U32.AND P4, PT, R5.reuse, R24, PT ;  /* 0x000000180500720c */ /* 0x040fe20003f84070 */
[----:B------:R-:W-:Y:S02]  /*2240*/  IMAD R25, R5, R8, R25 ;  /* 0x0000000805197224 */ /* 0x000fe400078e0219 */
[--C-:B------:R-:W-:Y:S02]  /*2250*/  @!P6 IMAD.IADD R22, R22, 0x1, -R5.reuse ;  /* 0x000000011616e824 */ /* 0x100fe400078e0a05 */
[----:B------:R-:W-:Y:S01]  /*2260*/  @!P5 IMAD.IADD R19, R19, 0x1, -R5 ;  /* 0x000000011313d824 */ /* 0x000fe200078e0a05 */
[C---:B------:R-:W-:Y:S01]  /*2270*/  ISETP.GT.U32.AND P6, PT, R5.reuse, R25, PT ;  /* 0x000000190500720c */ /* 0x040fe20003fc4070 */
[----:B------:R-:W-:Y:S01]  /*2280*/  VIADD R31, R0, 0x1d ;  /* 0x0000001d001f7836 */ /* 0x000fe20000000000 */
[----:B------:R-:W-:Y:S01]  /*2290*/  ISETP.GE.AND P5, PT, R26, RZ, PT ;  /* 0x000000ff1a00720c */ /* 0x000fe20003fa6270 */
[----:B------:R-:W-:Y:S01]  /*22a0*/  @!P1 IMAD.MOV R19, RZ, RZ, -R19 ;  /* 0x000000ffff139224 */ /* 0x000fe200078e0a13 */
[----:B------:R-:W-:Y:S01]  /*22b0*/  IABS R26, R30 ;  /* 0x0000001e001a7213 */ /* 0x000fe20000000000 */
[----:B------:R-:W-:Y:S01]  /*22c0*/  @!P2 IMAD.MOV R20, RZ, RZ, -R20 ;  /* 0x000000ffff14a224 */ /* 0x000fe200078e0a14 */
[----:B------:R-:W-:Y:S01]  /*22d0*/  IABS R27, R31 ;  /* 0x0000001f001b7213 */ /* 0x000fe20000000000 */
        /* <DEDUP_REMOVED lines=9> */
[----:B------:R-:W-:-:S04]  /*2370*/  IMAD.HI.U32 R3, R6, R27, RZ ;  /* 0x0000001b06037227 */ /* 0x000fc800078e00ff */
[C---:B------:R-:W-:Y:S02]  /*2380*/  IMAD R26, R5.reuse, R7, R26 ;  /* 0x00000007051a7224 */ /* 0x040fe400078e021a */
[----:B------:R-:W-:Y:S02]  /*2390*/  IMAD.MOV R8, RZ, RZ, -R3 ;  /* 0x000000ffff087224 */ /* 0x000fe400078e0a03 */
[----:B------:R-:W-:Y:S01]  /*23a0*/  VIADD R32, R0, 0x1e ;  /* 0x0000001e00207836 */ /* 0x000fe20000000000 */
[C---:B------:R-:W-:Y:S01]  /*23b0*/  ISETP.GT.U32.AND P2, PT, R5.reuse, R26, PT ;  /* 0x0000001a0500720c */ /* 0x040fe20003f44070 */
[----:B------:R-:W-:Y:S02]  /*23c0*/  IMAD R27, R5, R8, R27 ;  /* 0x00000008051b7224 */ /* 0x000fe400078e021b */
[--C-:B------:R-:W-:Y:S01]  /*23d0*/  @!P1 IMAD.IADD R23, R23, 0x1, -R5.reuse ;  /* 0x0000000117179824 */ /* 0x100fe200078e0a05 */
[----:B------:R-:W-:Y:S01]  /*23e0*/  ISETP.GE.AND P1, PT, R28, RZ, PT ;  /* 0x000000ff1c00720c */ /* 0x000fe20003f26270 */
[----:B------:R-:W-:Y:S01]  /*23f0*/  @!P6 IMAD.IADD R24, R24, 0x1, -R5 ;  /* 0x000000011818e824 */ /* 0x000fe200078e0a05 */
[C---:B------:R-:W-:Y:S01]  /*2400*/  ISETP.GT.U32.AND P6, PT, R5.reuse, R27, PT ;  /* 0x0000001b0500720c */ /* 0x040fe20003fc4070 */
[----:B------:R-:W-:Y:S01]  /*2410*/  @!P0 IMAD.MOV R21, RZ, RZ, -R21 ;  /* 0x000000ffff158224 */ /* 0x000fe200078e0a15 */
[----:B------:R-:W-:Y:S01]  /*2420*/  IABS R28, R32 ;  /* 0x00000020001c7213 */ /* 0x000fe20000000000 */
[----:B------:R-:W-:Y:S01]  /*2430*/  VIADD R7, R0, 0x1f ;  /* 0x0000001f00077836 */ /* 0x000fe20000000000 */
[----:B------:R-:W-:Y:S01]  /*2440*/  ISETP.GT.U32.AND P0, PT, R5, R25, PT ;  /* 0x000000190500720c */ /* 0x000fe20003f04070 */
[----:B------:R-:W-:Y:S01]  /*2450*/  @!P5 IMAD.MOV R22, RZ, RZ, -R22 ;  /* 0x000000ffff16d224 */ /* 0x000fe200078e0a16 */
[----:B------:R-:W-:Y:S01]  /*2460*/  ISETP.GE.AND P5, PT, R30, RZ, PT ;  /* 0x000000ff1e00720c */ /* 0x000fe20003fa6270 */
[----:B------:R-:W-:Y:S01]  /*2470*/  IMAD.HI.U32 R3, R6, R28, RZ ;  /* 0x0000001c06037227 */ /* 0x000fe200078e00ff */
[----:B------:R-:W-:Y:S01]  /*2480*/  IABS R29, R7 ;  /* 0x00000007001d7213 */ /* 0x000fe20000000000 */
[----:B------:R-:W-:Y:S02]  /*2490*/  STL [R1+0xca0], R21 ;  /* 0x000ca01501007387 */ /* 0x000fe40000100800 */
[----:B------:R-:W-:Y:S01]  /*24a0*/  @!P2 IMAD.IADD R26, R26, 0x1, -R5 ;  /* 0x000000011a1aa824 */ /* 0x000fe200078e0a05 */
[----:B------:R-:W-:Y:S01]  /*24b0*/  ISETP.GE.AND P2, PT, R7, RZ, PT ;  /* 0x000000ff0700720c */ /* 0x000fe20003f46270 */
[----:B------:R-:W-:-:S02]  /*24c0*/  IMAD.MOV R3, RZ, RZ, -R3 ;  /* 0x000000ffff037224 */ /* 0x000fc400078e0a03 */
[----:B------:R-:W-:Y:S01]  /*24d0*/  @!P6 IMAD.IADD R27, R27, 0x1, -R5 ;  /* 0x000000011b1be824 */ /* 0x000fe200078e0a05 */
[C---:B------:R-:W-:Y:S01]  /*24e0*/  ISETP.GT.U32.AND P6, PT, R5.reuse, R26, PT ;  /* 0x0000001a0500720c */ /* 0x040fe20003fc4070 */
[----:B------:R-:W-:Y:S02]  /*24f0*/  IMAD R28, R5, R3, R28 ;  /* 0x00000003051c7224 */ /* 0x000fe400078e021c */
[----:B------:R-:W-:-:S04]  /*2500*/  IMAD.HI.U32 R3, R6, R29, RZ ;  /* 0x0000001d06037227 */ /* 0x000fc800078e00ff */
[----:B------:R-:W-:Y:S01]  /*2510*/  @!P0 IMAD.IADD R25, R25, 0x1, -R5 ;  /* 0x0000000119198824 */ /* 0x000fe200078e0a05 */
[----:B------:R-:W-:Y:S01]  /*2520*/  ISETP.GE.AND P0, PT, R32, RZ, PT ;  /* 0x000000ff2000720c */ /* 0x000fe20003f06270 */
[----:B------:R-:W-:Y:S02]  /*2530*/  IMAD.MOV R8, RZ, RZ, -R3 ;  /* 0x000000ffff087224 */ /* 0x000fe400078e0a03 */
[----:B------:R-:W-:Y:S01]  /*2540*/  @!P4 IMAD.MOV R25, RZ, RZ, -R25 ;  /* 0x000000ffff19c224 */ /* 0x000fe200078e0a19 */
[C---:B------:R-:W-:Y:S01]  /*2550*/  ISETP.GT.U32.AND P4, PT, R5.reuse, R28, PT ;  /* 0x0000001c0500720c */ /* 0x040fe20003f84070 */
[C---:B------:R-:W-:Y:S02]  /*2560*/  IMAD R29, R5.reuse, R8, R29 ;  /* 0x00000008051d7224 */ /* 0x040fe400078e021d */
[----:B------:R-:W-:Y:S02]  /*2570*/  @!P6 IMAD.IADD R26, R26, 0x1, -R5 ;  /* 0x000000011a1ae824 */ /* 0x000fe400078e0a05 */
[C---:B------:R-:W-:Y:S01]  /*2580*/  VIADD R32, R0.reuse, 0x20 ;  /* 0x0000002000207836 */ /* 0x040fe20000000000 */
[C---:B------:R-:W-:Y:S01]  /*2590*/  ISETP.GT.U32.AND P6, PT, R5.reuse, R29, PT ;  /* 0x0000001d0500720c */ /* 0x040fe20003fc4070 */
[----:B------:R-:W-:Y:S01]  /*25a0*/  @!P1 IMAD.MOV R24, RZ, RZ, -R24 ;  /* 0x000000ffff189224 */ /* 0x000fe200078e0a18 */
[----:B------:R-:W-:Y:S01]  /*25b0*/  ISETP.GT.U32.AND P1, PT, R5, R27, PT ;  /* 0x0000001b0500720c */ /* 0x000fe20003f24070 */
[C---:B------:R-:W-:Y:S01]  /*25c0*/  VIADD R34, R0.reuse, 0x21 ;  /* 0x0000002100227836 */ /* 0x040fe20000000000 */
[----:B------:R-:W-:Y:S01]  /*25d0*/  IABS R30, R32 ;  /* 0x00000020001e7213 */ /* 0x000fe20000000000 */
[----:B------:R-:W-:Y:S01]  /*25e0*/  @!P3 IMAD.MOV R23, RZ, RZ, -R23 ;  /* 0x000000ffff17b224 */ /* 0x000fe200078e0a17 */
[----:B------:R-:W-:Y:S01]  /*25f0*/  ISETP.GE.AND P3, PT, R31, RZ, PT ;  /* 0x000000ff1f00720c */ /* 0x000fe20003f66270 */
[----:B------:R-:W-:Y:S01]  /*2600*/  VIADD R37, R0, 0x22 ;  /* 0x0000002200257836 */ /* 0x000fe20000000000 */
[----:B------:R-:W-:Y:S01]  /*2610*/  IABS R31, R34 ;  /* 0x00000022001f7213 */ /* 0x000fe20000000000 */
[----:B------:R-:W-:Y:S01]  /*2620*/  @!P4 IMAD.IADD R28, R28, 0x1, -R5 ;  /* 0x000000011c1cc824 */ /* 0x000fe200078e0a05 */
[----:B------:R-:W-:Y:S01]  /*2630*/  ISETP.GE.AND P4, PT, R34, RZ, PT ;  /* 0x000000ff2200720c */ /* 0x000fe20003f86270 */
[----:B------:R-:W-:Y:S01]  /*2640*/  IMAD.HI.U32 R3, R6, R30, RZ ;  /* 0x0000001e06037227 */ /* 0x000fe200078e00ff */
[----:B------:R-:W-:-:S03]  /*2650*/  IABS R33, R37 ;  /* 0x0000002500217213 */ /* 0x000fc60000000000 */
[----:B------:R-:W-:Y:S02]  /*2660*/  @!P6 IMAD.IADD R29, R29, 0x1, -R5 ;  /* 0x000000011d1de824 */ /* 0x000fe400078e0a05 */
[----:B------:R-:W-:Y:S01]  /*2670*/  @!P5 IMAD.MOV R26, RZ, RZ, -R26 ;  /* 0x000000ffff1ad224 */ /* 0x000fe200078e0a1a */
[C---:B------:R-:W-:Y:S01]  /*2680*/  ISETP.GT.U32.AND P5, PT, R5.reuse, R28, PT ;  /* 0x0000001c0500720c */ /* 0x040fe20003fa4070 */
[----:B------:R-:W-:Y:S01]  /*2690*/  IMAD.HI.U32 R7, R6, R31, RZ ;  /* 0x0000001f06077227 */ /* 0x000fe200078e00ff */
[----:B------:R-:W-:-:S03]  /*26a0*/  ISETP.GT.U32.AND P6, PT, R5, R29, PT ;  /* 0x0000001d0500720c */ /* 0x000fc60003fc4070 */
[----:B------:R-:W-:Y:S02]  /*26b0*/  IMAD.MOV R8, RZ, RZ, -R3 ;  /* 0x000000ffff087224 */ /* 0x000fe400078e0a03 */
[----:B------:R-:W-:Y:S01]  /*26c0*/  @!P1 IMAD.IADD R27, R27, 0x1, -R5 ;  /* 0x000000011b1b9824 */ /* 0x000fe200078e0a05 */
[----:B------:R-:W-:Y:S01]  /*26d0*/  ISETP.GE.AND P1, PT, R32, RZ, PT ;  /* 0x000000ff2000720c */ /* 0x000fe20003f26270 */
[----:B------:R-:W-:-:S04]  /*26e0*/  IMAD.HI.U32 R3, R6, R33, RZ ;  /* 0x0000002106037227 */ /* 0x000fc800078e00ff */
[----:B------:R-:W-:Y:S02]  /*26f0*/  IMAD.MOV R32, RZ, RZ, -R7 ;  /* 0x000000ffff207224 */ /* 0x000fe400078e0a07 */
[C---:B------:R-:W-:Y:S02]  /*2700*/  IMAD R30, R5.reuse, R8, R30 ;  /* 0x00000008051e7224 */ /* 0x040fe400078e021e */
[----:B------:R-:W-:Y:S02]  /*2710*/  IMAD.MOV R8, RZ, RZ, -R3 ;  /* 0x000000ffff087224 */ /* 0x000fe400078e0a03 */
[C---:B------:R-:W-:Y:S02]  /*2720*/  IMAD R31, R5.reuse, R32, R31 ;  /* 0x00000020051f7224 */ /* 0x040fe400078e021f */
[----:B------:R-:W-:Y:S01]  /*2730*/  @!P3 IMAD.MOV R27, RZ, RZ, -R27 ;  /* 0x000000ffff1bb224 */ /* 0x000fe200078e0a1b */
[C---:B------:R-:W-:Y:S01]  /*2740*/  ISETP.GT.U32.AND P3, PT, R5.reuse, R30, PT ;  /* 0x0000001e0500720c */ /* 0x040fe20003f64070 */
[----:B------:R-:W-:-:S02]  /*2750*/  IMAD R32, R5, R8, R33 ;  /* 0x0000000805207224 */ /* 0x000fc400078e0221 */
[--C-:B------:R-:W-:Y:S01]  /*2760*/  @!P5 IMAD.IADD R28, R28, 0x1, -R5.reuse ;  /* 0x000000011c1cd824 */ /* 0x100fe200078e0a05 */
[----:B------:R-:W-:Y:S01]  /*2770*/  ISETP.GT.U32.AND P5, PT, R5, R31, PT ;  /* 0x0000001f0500720c */ /* 0x000fe20003fa4070 */
[--C-:B------:R-:W-:Y:S01]  /*2780*/  @!P6 IMAD.IADD R29, R29, 0x1, -R5.reuse ;  /* 0x000000011d1de824 */ /* 0x100fe200078e0a05 */
[----:B------:R-:W-:Y:S01]  /*2790*/  ISETP.GT.U32.AND P6, PT, R5, R32, PT ;  /* 0x000000200500720c */ /* 0x000fe20003fc4070 */
[C---:B------:R-:W-:Y:S02]  /*27a0*/  VIADD R38, R0.reuse, 0x23 ;  /* 0x0000002300267836 */ /* 0x040fe40000000000 */
[C---:B------:R-:W-:Y:S02]  /*27b0*/  VIADD R39, R0.reuse, 0x24 ;  /* 0x0000002400277836 */ /* 0x040fe40000000000 */
[----:B------:R-:W-:Y:S01]  /*27c0*/  VIADD R41, R0, 0x26 ;  /* 0x0000002600297836 */ /* 0x000fe20000000000 */
[----:B------:R-:W-:Y:S01]  /*27d0*/  IABS R33, R38 ;  /* 0x0000002600217213 */ /* 0x000fe20000000000 */
[--C-:B------:R-:W-:Y:S01]  /*27e0*/  @!P3 IMAD.IADD R30, R30, 0x1, -R5.reuse ;  /* 0x000000011e1eb824 */ /* 0x100fe200078e0a05 */
[----:B------:R-:W-:Y:S01]  /*27f0*/  IABS R34, R39 ;  /* 0x0000002700227213 */ /* 0x000fe20000000000 */
[----:B------:R-:W-:Y:S01]  /*2800*/  VIADD R40, R0, 0x25 ;  /* 0x0000002500287836 */ /* 0x000fe20000000000 */
[----:B------:R-:W-:Y:S01]  /*2810*/  IABS R36, R41 ;  /* 0x0000002900247213 */ /* 0x000fe20000000000 */
[----:B------:R-:W-:Y:S01]  /*2820*/  @!P5 IMAD.IADD R31, R31, 0x1, -R5 ;  /* 0x000000011f1fd824 */ /* 0x000fe200078e0a05 */
[----:B------:R-:W-:Y:S01]  /*2830*/  ISETP.GT.U32.AND P5, PT, R5, R30, PT ;  /* 0x0000001e0500720c */ /* 0x000fe20003fa4070 */
[----:B------:R-:W-:Y:S01]  /*2840*/  IMAD.HI.U32 R3, R6, R33, RZ ;  /* 0x0000002106037227 */ /* 0x000fe200078e00ff */
[----:B------:R-:W-:-:S02]  /*2850*/  IABS R35, R40 ;  /* 0x0000002800237213 */ /* 0x000fc40000000000 */
[----:B------:R-:W-:Y:S01]  /*2860*/  ISETP.GE.AND P3, PT, R37, RZ, PT ;  /* 0x000000ff2500720c */ /* 0x000fe20003f66270 */
[----:B------:R-:W-:Y:S01]  /*2870*/  @!P6 IMAD.IADD R32, R32, 0x1, -R5 ;  /* 0x000000012020e824 */ /* 0x000fe200078e0a05 */
[----:B------:R-:W-:Y:S01]  /*2880*/  ISETP.GT.U32.AND P6, PT, R5, R31, PT ;  /* 0x0000001f0500720c */ /* 0x000fe20003fc4070 */
[----:B------:R-:W-:-:S04]  /*2890*/  IMAD.HI.U32 R7, R6, R34, RZ ;  /* 0x0000002206077227 */ /* 0x000fc800078e00ff */
[----:B------:R-:W-:Y:S02]  /*28a0*/  IMAD.MOV R8, RZ, RZ, -R3 ;  /* 0x000000ffff087224 */ /* 0x000fe400078e0a03 */
[----:B------:R-:W-:Y:S02]  /*28b0*/  IMAD.MOV R7, RZ, RZ, -R7 ;  /* 0x000000ffff077224 */ /* 0x000fe400078e0a07 */
[C---:B------:R-:W-:Y:S02]  /*28c0*/  IMAD R33, R5.reuse, R8, R33 ;  /* 0x0000000805217224 */ /* 0x040fe400078e0221 */
[C---:B------:R-:W-:Y:S02]  /*28d0*/  IMAD R34, R5.reuse, R7, R34 ;  /* 0x0000000705227224 */ /* 0x040fe400078e0222 */
[--C-:B------:R-:W-:Y:S01]  /*28e0*/  @!P5 IMAD.IADD R30, R30, 0x1, -R5.reuse ;  /* 0x000000011e1ed824 */ /* 0x100fe200078e0a05 */
[----:B------:R-:W-:Y:S01]  /*28f0*/  ISETP.GT.U32.AND P5, PT, R5, R33, PT ;  /* 0x000000210500720c */ /* 0x000fe20003fa4070 */
[----:B------:R-:W-:Y:S01]  /*2900*/  @!P6 IMAD.IADD R31, R31, 0x1, -R5 ;  /* 0x000000011f1fe824 */ /* 0x000fe200078e0a05 */
[----:B------:R-:W-:Y:S01]  /*2910*/  ISETP.GT.U32.AND P6, PT, R5, R34, PT ;  /* 0x000000220500720c */ /* 0x000fe20003fc4070 */
[----:B------:R-:W-:-:S04]  /*2920*/  IMAD.HI.U32 R7, R6, R36, RZ ;  /* 0x0000002406077227 */ /* 0x000fc800078e00ff */
[----:B------:R-:W-:Y:S02]  /*2930*/  IMAD.MOV R7, RZ, RZ, -R7 ;  /* 0x000000ffff077224 */ /* 0x000fe400078e0a07 */
[----:B------:R-:W-:Y:S02]  /*2940*/  VIADD R42, R0, 0x27 ;  /* 0x00000027002a7836 */ /* 0x000fe40000000000 */
[----:B------:R-:W-:Y:S02]  /*2950*/  IMAD R36, R5, R7, R36 ;  /* 0x0000000705247224 */ /* 0x000fe400078e0224 */
[--C-:B------:R-:W-:Y:S01]  /*2960*/  @!P5 IMAD.IADD R33, R33, 0x1, -R5.reuse ;  /* 0x000000012121d824 */ /* 0x100fe200078e0a05 */
[----:B------:R-:W-:Y:S01]  /*2970*/  IABS R37, R42 ;  /* 0x0000002a00257213 */ /* 0x000fe20000000000 */
[----:B------:R-:W-:Y:S02]  /*2980*/  @!P6 IMAD.IADD R34, R34, 0x1, -R5 ;  /* 0x000000012222e824 */ /* 0x000fe400078e0a05 */
[----:B------:R-:W-:Y:S01]  /*2990*/  @!P1 IMAD.MOV R30, RZ, RZ, -R30 ;  /* 0x000000ffff1e9224 */ /* 0x000fe200078e0a1e */
[C---:B------:R-:W-:Y:S01]  /*29a0*/  ISETP.GT.U32.AND P1, PT, R5.reuse, R33, PT ;  /* 0x000000210500720c */ /* 0x040fe20003f24070 */
[----:B------:R-:W-:Y:S01]  /*29b0*/  @!P4 IMAD.MOV R31, RZ, RZ, -R31 ;  /* 0x000000ffff1fc224 */ /* 0x000fe200078e0a1f */
[C---:B------:R-:W-:Y:S01]  /*29c0*/  ISETP.GT.U32.AND P4, PT, R5.reuse, R36, PT ;  /* 0x000000240500720c */ /* 0x040fe20003f84070 */
[----:B------:R-:W-:Y:S01]  /*29d0*/  IMAD.HI.U32 R3, R6, R35, RZ ;  /* 0x0000002306037227 */ /* 0x000fe200078e00ff */
[----:B------:R-:W-:-:S03]  /*29e0*/  ISETP.GT.U32.AND P6, PT, R5, R34, PT ;  /* 0x000000220500720c */ /* 0x000fc60003fc4070 */
[----:B------:R-:W-:Y:S01]  /*29f0*/  @!P2 IMAD.MOV R29, RZ, RZ, -R29 ;  /* 0x000000ffff1da224 */ /* 0x000fe200078e0a1d */
[----:B------:R-:W-:Y:S01]  /*2a00*/  ISETP.GE.AND P2, PT, R38, RZ, PT ;  /* 0x000000ff2600720c */ /* 0x000fe20003f46270 */
[----:B------:R-:W-:Y:S02]  /*2a10*/  IMAD.MOV R8, RZ, RZ, -R3 ;  /* 0x000000ffff087224 */ /* 0x000fe400078e0a03 */
[----:B------:R-:W-:-:S04]  /*2a20*/  IMAD.HI.U32 R3, R6, R37, RZ ;  /* 0x0000002506037227 */ /* 0x000fc800078e00ff */
[C---:B------:R-:W-:Y:S02]  /*2a30*/  IMAD R35, R5.reuse, R8, R35 ;  /* 0x0000000805237224 */ /* 0x040fe400078e0223 */
[----:B------:R-:W-:Y:S02]  /*2a40*/  VIADD R7, R0, 0x28 ;  /* 0x0000002800077836 */ /* 0x000fe40000000000 */
[----:B------:R-:W-:Y:S01]  /*2a50*/  IMAD.MOV R8, RZ, RZ, -R3 ;  /* 0x000000ffff087224 */ /* 0x000fe200078e0a03 */
[----:B------:R-:W-:Y:S01]  /*2a60*/  ISETP.GT.U32.AND P5, PT, R5, R35, PT ;  /* 0x000000230500720c */ /* 0x000fe20003fa4070 */
[----:B------:R-:W-:Y:S01]  /*2a70*/  @!P1 IMAD.IADD R33, R33, 0x1, -R5 ;  /* 0x0000000121219824 */ /* 0x000fe200078e0a05 */
[----:B------:R-:W-:Y:S01]  /*2a80*/  IABS R38, R7 ;  /* 0x0000000700267213 */ /* 0x000fe20000000000 */
[----:B------:R-:W-:Y:S01]  /*2a90*/  IMAD R37, R5, R8, R37 ;  /* 0x0000000805257224 */ /* 0x000fe200078e0225 */
[----:B------:R-:W-:Y:S01]  /*2aa0*/  ISETP.GE.AND P1, PT, R41, RZ, PT ;  /* 0x000000ff2900720c */ /* 0x000fe20003f26270 */
[--C-:B------:R-:W-:Y:S01]  /*2ab0*/  @!P4 IMAD.IADD R36, R36, 0x1, -R5.reuse ;  /* 0x000000012424c824 */ /* 0x100fe200078e0a05 */
[----:B------:R-:W-:Y:S01]  /*2ac0*/  ISETP.GE.AND P4, PT, R42, RZ, PT ;  /* 0x000000ff2a00720c */ /* 0x000fe20003f86270 */
[----:B------:R-:W-:Y:S01]  /*2ad0*/  @!P6 IMAD.IADD R34, R34, 0x1, -R5 ;  /* 0x000000012222e824 */ /* 0x000fe200078e0a05 */
[C---:B------:R-:W-:Y:S01]  /*2ae0*/  ISETP.GT.U32.AND P6, PT, R5.reuse, R37, PT ;  /* 0x000000250500720c */ /* 0x040fe20003fc4070 */
[----:B------:R-:W-:Y:S01]  /*2af0*/  @!P2 IMAD.MOV R33, RZ, RZ, -R33 ;  /* 0x000000ffff21a224 */ /* 0x000fe200078e0a21 */
[----:B------:R-:W-:Y:S01]  /*2b00*/  ISETP.GT.U32.AND P2, PT, R5, R36, PT ;  /* 0x000000240500720c */ /* 0x000fe20003f44070 */
[----:B------:R-:W-:-:S04]  /*2b10*/  IMAD.HI.U32 R3, R6, R38, RZ ;  /* 0x0000002606037227 */ /* 0x000fc800078e00ff */
[----:B------:R-:W-:Y:S01]  /*2b20*/  @!P0 IMAD.MOV R28, RZ, RZ, -R28 ;  /* 0x000000ffff1c8224 */ /* 0x000fe200078e0a1c */
[----:B------:R-:W-:Y:S01]  /*2b30*/  ISETP.GT.U32.AND P0, PT, R5, R32, PT ;  /* 0x000000200500720c */ /* 0x000fe20003f04070 */
[----:B------:R-:W-:Y:S02]  /*2b40*/  IMAD.MOV R3, RZ, RZ, -R3 ;  /* 0x000000ffff037224 */ /* 0x000fe400078e0a03 */
[--C-:B------:R-:W-:Y:S02]  /*2b50*/  @!P5 IMAD.IADD R35, R35, 0x1, -R5.reuse ;  /* 0x000000012323d824 */ /* 0x100fe400078e0a05 */
[----:B------:R-:W-:Y:S02]  /*2b60*/  IMAD R38, R5, R3, R38 ;  /* 0x0000000305267224 */ /* 0x000fe400078e0226 */
[--C-:B------:R-:W-:Y:S01]  /*2b70*/  @!P6 IMAD.IADD R37, R37, 0x1, -R5.reuse ;  /* 0x000000012525e824 */ /* 0x100fe200078e0a05 */
[C---:B------:R-:W-:Y:S01]  /*2b80*/  ISETP.GT.U32.AND P5, PT, R5.reuse, R35, PT ;  /* 0x000000230500720c */ /* 0x040fe20003fa4070 */
[--C-:B------:R-:W-:Y:S01]  /*2b90*/  @!P2 IMAD.IADD R36, R36, 0x1, -R5.reuse ;  /* 0x000000012424a824 */ /* 0x100fe200078e0a05 */
[C---:B------:R-:W-:Y:S01]  /*2ba0*/  ISETP.GT.U32.AND P2, PT, R5.reuse, R38, PT ;  /* 0x000000260500720c */ /* 0x040fe20003f44070 */
[----:B------:R-:W-:Y:S01]  /*2bb0*/  VIADD R8, R0, 0x2b ;  /* 0x0000002b00087836 */ /* 0x000fe20000000000 */
[----:B------:R-:W-:Y:S01]  /*2bc0*/  ISETP.GT.U32.AND P6, PT, R5, R37, PT ;  /* 0x000000250500720c */ /* 0x000fe20003fc4070 */
[----:B------:R-:W-:Y:S01]  /*2bd0*/  @!P0 IMAD.IADD R32, R32, 0x1, -R5 ;  /* 0x0000000120208824 */ /* 0x000fe200078e0a05 */
[----:B------:R-:W-:Y:S01]  /*2be0*/  ISETP.GE.AND P0, PT, R39, RZ, PT ;  /* 0x000000ff2700720c */ /* 0x000fe20003f06270 */
[----:B------:R-:W-:-:S02]  /*2bf0*/  VIADD R3, R0, 0x29 ;  /* 0x0000002900037836 */ /* 0x000fc40000000000 */
[----:B------:R-:W-:Y:S01]  /*2c00*/  @!P3 IMAD.MOV R32, RZ, RZ, -R32 ;  /* 0x000000ffff20b224 */ /* 0x000fe200078e0a20 */
[----:B------:R-:W-:Y:S01]  /*2c10*/  ISETP.GE.AND P3, PT, R40, RZ, PT ;  /* 0x000000ff2800720c */ /* 0x000fe20003f66270 */
[----:B------:R-:W-:Y:S01]  /*2c20*/  @!P1 IMAD.MOV R36, RZ, RZ, -R36 ;  /* 0x000000ffff249224 */ /* 0x000fe200078e0a24 */
[----:B------:R-:W-:Y:S01]  /*2c30*/  ISETP.GE.AND P1, PT, R8, RZ, PT ;  /* 0x000000ff0800720c */ /* 0x000fe20003f26270 */
[----:B------:R-:W-:Y:S01]  /*2c40*/  VIADD R41, R0, 0x2c ;  /* 0x0000002c00297836 */ /* 0x000fe20000000000 */
[----:B------:R-:W-:Y:S01]  /*2c50*/  IABS R39, R3 ;  /* 0x0000000300277213 */ /* 0x000fe20000000000 */
[--C-:B------:R-:W-:Y:S01]  /*2c60*/  @!P2 IMAD.IADD R38, R38, 0x1, -R5.reuse ;  /* 0x000000012626a824 */ /* 0x100fe200078e0a05 */
[----:B------:R-:W-:Y:S01]  /*2c70*/  IABS R8, R8 ;  /* 0x0000000800087213 */ /* 0x000fe20000000000 */
[--C-:B------:R-:W-:Y:S01]  /*2c80*/  @!P5 IMAD.IADD R35, R35, 0x1, -R5.reuse ;  /* 0x000000012323d824 */ /* 0x100fe200078e0a05 */
[----:B------:R-:W-:Y:S01]  /*2c90*/  ISETP.GE.AND P5, PT, R7, RZ, PT ;  /* 0x000000ff0700720c */ /* 0x000fe20003fa6270 */
[----:B------:R-:W-:Y:S01]  /*2ca0*/  VIADD R7, R0, 0x2a ;  /* 0x0000002a00077836 */ /* 0x000fe20000000000 */
[----:B------:R-:W-:Y:S01]  /*2cb0*/  IABS R43, R41 ;  /* 0x00000029002b7213 */ /* 0x000fe20000000000 */
[----:B------:R-:W-:Y:S01]  /*2cc0*/  @!P0 IMAD.MOV R34, RZ, RZ, -R34 ;  /* 0x000000ffff228224 */ /* 0x000fe200078e0a22 */
[----:B------:R-:W-:Y:S01]  /*2cd0*/  ISETP.GE.AND P0, PT, R3, RZ, PT ;  /* 0x000000ff0300720c */ /* 0x000fe20003f06270 */
[----:B------:R-:W-:Y:S01]  /*2ce0*/  @!P6 IMAD.IADD R37, R37, 0x1, -R5 ;  /* 0x000000012525e824 */ /* 0x000fe200078e0a05 */
[----:B------:R-:W-:Y:S01]  /*2cf0*/  ISETP.GE.AND P6, PT, R41, RZ, PT ;  /* 0x000000ff2900720c */ /* 0x000fe20003fc6270 */
[----:B------:R-:W-:Y:S01]  /*2d00*/  IMAD.HI.U32 R3, R6, R39, RZ ;  /* 0x0000002706037227 */ /* 0x000fe200078e00ff */
[----:B------:R-:W-:-:S02]  /*2d10*/  ISETP.GT.U32.AND P2, PT, R5, R38, PT ;  /* 0x000000260500720c */ /* 0x000fc40003f44070 */
[----:B------:R-:W-:Y:S01]  /*2d20*/  IABS R40, R7 ;  /* 0x0000000700287213 */ /* 0x000fe20000000000 */
[----:B------:R-:W-:Y:S02]  /*2d30*/  IMAD.MOV.U32 R41, RZ, RZ, R8 ;  /* 0x000000ffff297224 */ /* 0x000fe400078e0008 */
[----:B------:R-:W-:Y:S01]  /*2d40*/  @!P3 IMAD.MOV R35, RZ, RZ, -R35 ;  /* 0x000000ffff23b224 */ /* 0x000fe200078e0a23 */
[----:B------:R-:W-:Y:S01]  /*2d50*/  ISETP.GE.AND P3, PT, R7, RZ, PT ;  /* 0x000000ff0700720c */ /* 0x000fe20003f66270 */
[----:B------:R-:W-:Y:S02]  /*2d60*/  IMAD.MOV R8, RZ, RZ, -R3 ;  /* 0x000000ffff087224 */ /* 0x000fe400078e0a03 */
[----:B------:R-:W-:-:S04]  /*2d70*/  IMAD.HI.U32 R7, R6, R41, RZ ;  /* 0x0000002906077227 */ /* 0x000fc800078e00ff */
[C---:B------:R-:W-:Y:S02]  /*2d80*/  IMAD R39, R5.reuse, R8, R39 ;  /* 0x0000000805277224 */ /* 0x040fe400078e0227 */
[----:B------:R-:W-:Y:S02]  /*2d90*/  IMAD.MOV R42, RZ, RZ, -R7 ;  /* 0x000000ffff2a7224 */ /* 0x000fe400078e0a07 */
[----:B------:R-:W-:Y:S01]  /*2da0*/  @!P4 IMAD.MOV R37, RZ, RZ, -R37 ;  /* 0x000000ffff25c224 */ /* 0x000fe200078e0a25 */
[C---:B------:R-:W-:Y:S01]  /*2db0*/  ISETP.GT.U32.AND P4, PT, R5.reuse, R39, PT ;  /* 0x000000270500720c */ /* 0x040fe20003f84070 */
[----:B------:R-:W-:Y:S02]  /*2dc0*/  @!P2 IMAD.IADD R38, R38, 0x1, -R5 ;  /* 0x000000012626a824 */ /* 0x000fe400078e0a05 */
[----:B------:R-:W-:Y:S02]  /*2dd0*/  IMAD R41, R5, R42, R41 ;  /* 0x0000002a05297224 */ /* 0x000fe400078e0229 */
[----:B------:R-:W-:-:S02]  /*2de0*/  @!P5 IMAD.MOV R38, RZ, RZ, -R38 ;  /* 0x000000ffff26d224 */ /* 0x000fc400078e0a26 */
[----:B------:R-:W-:Y:S01]  /*2df0*/  IMAD.HI.U32 R3, R6, R40, RZ ;  /* 0x0000002806037227 */ /* 0x000fe200078e00ff */
[----:B------:R-:W-:-:S03]  /*2e00*/  ISETP.GT.U32.AND P5, PT, R5, R41, PT ;  /* 0x000000290500720c */ /* 0x000fc60003fa4070 */
[----:B------:R-:W-:Y:S02]  /*2e10*/  IMAD.MOV R8, RZ, RZ, -R3 ;  /* 0x000000ffff087224 */ /* 0x000fe400078e0a03 */
[----:B------:R-:W-:Y:S02]  /*2e20*/  VIADD R48, R0, 0x2e ;  /* 0x0000002e00307836 */ /* 0x000fe40000000000 */
[----:B------:R-:W-:Y:S02]  /*2e30*/  IMAD R40, R5, R8, R40 ;  /* 0x0000000805287224 */ /* 0x000fe400078e0228 */
[--C-:B------:R-:W-:Y:S01]  /*2e40*/  @!P4 IMAD.IADD R39, R39, 0x1, -R5.reuse ;  /* 0x000000012727c824 */ /* 0x100fe200078e0a05 */
[----:B------:R-:W-:Y:S01]  /*2e50*/  IABS R44, R48 ;  /* 0x00000030002c7213 */ /* 0x000fe20000000000 */
[----:B------:R-:W-:Y:S01]  /*2e60*/  IMAD.HI.U32 R3, R6, R43, RZ ;  /* 0x0000002b06037227 */ /* 0x000fe200078e00ff */
[C---:B------:R-:W-:Y:S02]  /*2e70*/  ISETP.GT.U32.AND P2, PT, R5.reuse, R40, PT ;  /* 0x000000280500720c */ /* 0x040fe40003f44070 */
[----:B------:R-:W-:Y:S01]  /*2e80*/  ISETP.GT.U32.AND P4, PT, R5, R39, PT ;  /* 0x000000270500720c */ /* 0x000fe20003f84070 */
[----:B------:R-:W-:-:S02]  /*2e90*/  @!P5 IMAD.IADD R41, R41, 0x1, -R5 ;  /* 0x000000012929d824 */ /* 0x000fc400078e0a05 */
[----:B------:R-:W-:Y:S02]  /*2ea0*/  IMAD.MOV R8, RZ, RZ, -R3 ;  /* 0x000000ffff087224 */ /* 0x000fe400078e0a03 */
[----:B------:R-:W-:Y:S01]  /*2eb0*/  IMAD.HI.U32 R7, R6, R44, RZ ;  /* 0x0000002c06077227 */ /* 0x000fe200078e00ff */
[----:B------:R-:W-:-:S03]  /*2ec0*/  ISETP.GT.U32.AND P5, PT, R5, R41, PT ;  /* 0x000000290500720c */ /* 0x000fc60003fa4070 */
[----:B------:R-:W-:Y:S02]  /*2ed0*/  VIADD R47, R0, 0x2d ;  /* 0x0000002d002f7836 */ /* 0x000fe40000000000 */
[----:B------:R-:W-:Y:S02]  /*2ee0*/  IMAD R42, R5, R8, R43 ;  /* 0x00000008052a7224 */ /* 0x000fe400078e022b */
[----:B------:R-:W-:Y:S01]  /*2ef0*/  IMAD.MOV R7, RZ, RZ, -R7 ;  /* 0x000000ffff077224 */ /* 0x000fe200078e0a07 */
[----:B------:R-:W-:Y:S01]  /*2f00*/  IABS R43, R47 ;  /* 0x0000002f002b7213 */ /* 0x000fe20000000000 */
[--C-:B------:R-:W-:Y:S02]  /*2f10*/  @!P2 IMAD.IADD R40, R40, 0x1, -R5.reuse ;  /* 0x000000012828a824 */ /* 0x100fe400078e0a05 */
[--C-:B------:R-:W-:Y:S01]  /*2f20*/  @!P4 IMAD.IADD R39, R39, 0x1, -R5.reuse ;  /* 0x000000012727c824 */ /* 0x100fe200078e0a05 */
[C---:B------:R-:W-:Y:S01]  /*2f30*/  ISETP.GT.U32.AND P4, PT, R5.reuse, R42, PT ;  /* 0x0000002a0500720c */ /* 0x040fe20003f84070 */
[C---:B------:R-:W-:Y:S01]  /*2f40*/  IMAD R44, R5.reuse, R7, R44 ;  /* 0x00000007052c7224 */ /* 0x040fe200078e022c */
[----:B------:R-:W-:Y:S01]  /*2f50*/  ISETP.GT.U32.AND P2, PT, R5, R40, PT ;  /* 0x000000280500720c */ /* 0x000fe20003f44070 */
[----:B------:R-:W-:-:S02]  /*2f60*/  @!P5 IMAD.IADD R41, R41, 0x1, -R5 ;  /* 0x000000012929d824 */ /* 0x000fc400078e0a05 */
[----:B------:R-:W-:Y:S01]  /*2f70*/  IMAD.HI.U32 R3, R6, R43, RZ ;  /* 0x0000002b06037227 */ /* 0x000fe200078e00ff */
[----:B------:R-:W-:-:S03]  /*2f80*/  ISETP.GT.U32.AND P5, PT, R5, R44, PT ;  /* 0x0000002c0500720c */ /* 0x000fc60003fa4070 */
[C---:B------:R-:W-:Y:S02]  /*2f90*/  VIADD R49, R0.reuse, 0x2f ;  /* 0x0000002f00317836 */ /* 0x040fe40000000000 */
[----:B------:R-:W-:Y:S02]  /*2fa0*/  IMAD.MOV R8, RZ, RZ, -R3 ;  /* 0x000000ffff087224 */ /* 0x000fe400078e0a03 */
[C---:B------:R-:W-:Y:S01]  /*2fb0*/  VIADD R50, R0.reuse, 0x30 ;  /* 0x0000003000327836 */ /* 0x040fe20000000000 */
[----:B------:R-:W-:Y:S01]  /*2fc0*/  IABS R45, R49 ;  /* 0x00000031002d7213 */ /* 0x000fe20000000000 */
[----:B------:R-:W-:Y:S02]  /*2fd0*/  IMAD R43, R5, R8, R43 ;  /* 0x00000008052b7224 */ /* 0x000fe400078e022b */
[----:B------:R-:W-:Y:S01]  /*2fe0*/  VIADD R51, R0, 0x31 ;  /* 0x0000003100337836 */ /* 0x000fe20000000000 */
[----:B------:R-:W-:Y:S01]  /*2ff0*/  IABS R46, R50 ;  /* 0x00000032002e7213 */ /* 0x000fe20000000000 */
[--C-:B------:R-:W-:Y:S01]  /*3000*/  @!P4 IMAD.IADD R42, R42, 0x1, -R5.reuse ;  /* 0x000000012a2ac824 */ /* 0x100fe200078e0a05 */
[----:B------:R-:W-:Y:S01]  /*3010*/  ISETP.GE.AND P4, PT, R47, RZ, PT ;  /* 0x000000ff2f00720c */ /* 0x000fe20003f86270 */
[----:B------:R-:W-:Y:S01]  /*3020*/  @!P2 IMAD.IADD R40, R40, 0x1, -R5 ;  /* 0x000000012828a824 */ /* 0x000fe200078e0a05 */
[C---:B------:R-:W-:Y:S01]  /*3030*/  ISETP.GT.U32.AND P2, PT, R5.reuse, R43, PT ;  /* 0x0000002b0500720c */ /* 0x040fe20003f44070 */
[----:B------:R-:W-:Y:S01]  /*3040*/  @!P0 IMAD.MOV R39, RZ, RZ, -R39 ;  /* 0x000000ffff278224 */ /* 0x000fe200078e0a27 */
[----:B------:R-:W-:Y:S01]  /*3050*/  IABS R47, R51 ;  /* 0x00000033002f7213 */ /* 0x000fe20000000000 */
[----:B------:R-:W-:Y:S01]  /*3060*/  @!P5 IMAD.IADD R44, R44, 0x1, -R5 ;  /* 0x000000012c2cd824 */ /* 0x000fe200078e0a05 */
[----:B------:R-:W-:Y:S01]  /*3070*/  ISETP.GT.U32.AND P0, PT, R5, R42, PT ;  /* 0x0000002a0500720c */ /* 0x000fe20003f04070 */
[----:B------:R-:W-:-:S03]  /*3080*/  IMAD.HI.U32 R3, R6, R45, RZ ;  /* 0x0000002d06037227 */ /* 0x000fc600078e00ff */
[----:B------:R-:W-:Y:S01]  /*3090*/  ISETP.GT.U32.AND P5, PT, R5, R44, PT ;  /* 0x0000002c0500720c */ /* 0x000fe20003fa4070 */
[----:B------:R-:W-:Y:S02]  /*30a0*/  IMAD.MOV R8, RZ, RZ, -R3 ;  /* 0x000000ffff087224 */ /* 0x000fe400078e0a03 */
[----:B------:R-:W-:-:S04]  /*30b0*/  IMAD.HI.U32 R7, R6, R46, RZ ;  /* 0x0000002e06077227 */ /* 0x000fc800078e00ff */
[----:B------:R-:W-:-:S04]  /*30c0*/  IMAD.HI.U32 R3, R6, R47, RZ ;  /* 0x0000002f06037227 */ /* 0x000fc800078e00ff */
[----:B------:R-:W-:Y:S02]  /*30d0*/  IMAD R45, R5, R8, R45 ;  /* 0x00000008052d7224 */ /* 0x000fe400078e022d */
[----:B------:R-:W-:Y:S02]  /*30e0*/  IMAD.MOV R7, RZ, RZ, -R7 ;  /* 0x000000ffff077224 */ /* 0x000fe400078e0a07 */
[----:B------:R-:W-:Y:S02]  /*30f0*/  IMAD.MOV R8, RZ, RZ, -R3 ;  /* 0x000000ffff087224 */ /* 0x000fe400078e0a03 */
[--C-:B------:R-:W-:Y:S01]  /*3100*/  @!P2 IMAD.IADD R43, R43, 0x1, -R5.reuse ;  /* 0x000000012b2ba824 */ /* 0x100fe200078e0a05 */
[----:B------:R-:W-:Y:S01]  /*3110*/  ISETP.GE.AND P2, PT, R48, RZ, PT ;  /* 0x000000ff3000720c */ /* 0x000fe20003f46270 */
[C---:B------:R-:W-:Y:S02]  /*3120*/  IMAD R46, R5.reuse, R7, R46 ;  /* 0x00000007052e7224 */ /* 0x040fe400078e022e */
[----:B------:R-:W-:Y:S01]  /*3130*/  @!P0 IMAD.IADD R42, R42, 0x1, -R5 ;  /* 0x000000012a2a8824 */ /* 0x000fe200078e0a05 */
[C---:B------:R-:W-:Y:S01]  /*3140*/  ISETP.GT.U32.AND P0, PT, R5.reuse, R45, PT ;  /* 0x0000002d0500720c */ /* 0x040fe20003f04070 */
[----:B------:R-:W-:-:S02]  /*3150*/  IMAD R47, R5, R8, R47 ;  /* 0x00000008052f7224 */ /* 0x000fc400078e022f */
[----:B------:R-:W-:Y:S01]  /*3160*/  @!P3 IMAD.MOV R40, RZ, RZ, -R40 ;  /* 0x000000ffff28b224 */ /* 0x000fe200078e0a28 */
[C---:B------:R-:W-:Y:S01]  /*3170*/  ISETP.GT.U32.AND P3, PT, R5.reuse, R43, PT ;  /* 0x0000002b0500720c */ /* 0x040fe20003f64070 */
[----:B------:R-:W-:Y:S01]  /*3180*/  @!P6 IMAD.MOV R42, RZ, RZ, -R42 ;  /* 0x000000ffff2ae224 */ /* 0x000fe200078e0a2a */
[C---:B------:R-:W-:Y:S01]  /*3190*/  ISETP.GT.U32.AND P6, PT, R5.reuse, R46, PT ;  /* 0x0000002e0500720c */ /* 0x040fe20003fc4070 */
[--C-:B------:R-:W-:Y:S01]  /*31a0*/  @!P5 IMAD.IADD R44, R44, 0x1, -R5.reuse ;  /* 0x000000012c2cd824 */ /* 0x100fe200078e0a05 */
[----:B------:R-:W-:Y:S01]  /*31b0*/  ISETP.GT.U32.AND P5, PT, R5, R47, PT ;  /* 0x0000002f0500720c */ /* 0x000fe20003fa4070 */
[C---:B------:R-:W-:Y:S02]  /*31c0*/  VIADD R52, R0.reuse, 0x32 ;  /* 0x0000003200347836 */ /* 0x040fe40000000000 */
[----:B------:R-:W-:Y:S02]  /*31d0*/  VIADD R53, R0, 0x33 ;  /* 0x0000003300357836 */ /* 0x000fe40000000000 */
[----:B------:R-:W-:Y:S01]  /*31e0*/  @!P0 IMAD.IADD R45, R45, 0x1, -R5 ;  /* 0x000000012d2d8824 */ /* 0x000fe200078e0a05 */
[----:B------:R-:W-:Y:S01]  /*31f0*/  IABS R48, R52 ;  /* 0x0000003400307213 */ /* 0x000fe20000000000 */
[----:B------:R-:W-:Y:S01]  /*3200*/  @!P1 IMAD.MOV R41, RZ, RZ, -R41 ;  /* 0x000000ffff299224 */ /* 0x000fe200078e0a29 */
[----:B------:R-:W-:Y:S01]  /*3210*/  ISETP.GE.AND P1, PT, R49, RZ, PT ;  /* 0x000000ff3100720c */ /* 0x000fe20003f26270 */
[--C-:B------:R-:W-:Y:S01]  /*3220*/  @!P3 IMAD.IADD R43, R43, 0x1, -R5.reuse ;  /* 0x000000012b2bb824 */ /* 0x100fe200078e0a05 */
[----:B------:R-:W-:Y:S01]  /*3230*/  IABS R49, R53 ;  /* 0x0000003500317213 */ /* 0x000fe20000000000 */
[--C-:B------:R-:W-:Y:S01]  /*3240*/  @!P6 IMAD.IADD R46, R46, 0x1, -R5.reuse ;  /* 0x000000012e2ee824 */ /* 0x100fe200078e0a05 */
[----:B------:R-:W-:Y:S01]  /*3250*/  ISETP.GT.U32.AND P6, PT, R5, R45, PT ;  /* 0x0000002d0500720c */ /* 0x000fe20003fc4070 */
[----:B------:R-:W-:Y:S01]  /*3260*/  @!P5 IMAD.IADD R47, R47, 0x1, -R5 ;  /* 0x000000012f2fd824 */ /* 0x000fe200078e0a05 */
[----:B------:R-:W-:Y:S01]  /*3270*/  ISETP.GE.AND P0, PT, R51, RZ, PT ;  /* 0x000000ff3300720c */ /* 0x000fe20003f06270 */
[----:B------:R-:W-:Y:S01]  /*3280*/  IMAD.HI.U32 R3, R6, R48, RZ ;  /* 0x0000003006037227 */ /* 0x000fe200078e00ff */
[----:B------:R-:W-:-:S02]  /*3290*/  ISETP.GT.U32.AND P5, PT, R5, R46, PT ;  /* 0x0000002e0500720c */ /* 0x000fc40003fa4070 */
[----:B------:R-:W-:Y:S01]  /*32a0*/  ISETP.GE.AND P3, PT, R50, RZ, PT ;  /* 0x000000ff3200720c */ /* 0x000fe20003f66270 */
[----:B------:R-:W-:Y:S01]  /*32b0*/  @!P4 IMAD.MOV R43, RZ, RZ, -R43 ;  /* 0x000000ffff2bc224 */ /* 0x000fe200078e0a2b */
[----:B------:R-:W-:Y:S01]  /*32c0*/  ISETP.GT.U32.AND P4, PT, R5, R47, PT ;  /* 0x0000002f0500720c */ /* 0x000fe20003f84070 */
[----:B------:R-:W-:Y:S02]  /*32d0*/  IMAD.MOV R7, RZ, RZ, -R3 ;  /* 0x000000ffff077224 */ /* 0x000fe400078e0a03 */
[----:B------:R-:W-:-:S04]  /*32e0*/  IMAD.HI.U32 R3, R6, R49, RZ ;  /* 0x0000003106037227 */ /* 0x000fc800078e00ff */
[----:B------:R-:W-:Y:S02]  /*32f0*/  IMAD R48, R5, R7, R48 ;  /* 0x0000000705307224 */ /* 0x000fe400078e0230 */
[----:B------:R-:W-:Y:S02]  /*3300*/  IMAD.MOV R8, RZ, RZ, -R3 ;  /* 0x000000ffff087224 */ /* 0x000fe400078e0a03 */
[----:B------:R-:W-:Y:S01]  /*3310*/  @!P6 IMAD.IADD R45, R45, 0x1, -R5 ;  /* 0x000000012d2de824 */ /* 0x000fe200078e0a05 */
[C---:B------:R-:W-:Y:S01]  /*3320*/  ISETP.GT.U32.AND P6, PT, R5.reuse, R48, PT ;  /* 0x000000300500720c */ /* 0x040fe20003fc4070 */
[----:B------:R-:W-:Y:S02]  /*3330*/  IMAD R49, R5, R8, R49 ;  /* 0x0000000805317224 */ /* 0x000fe400078e0231 */
[C---:B------:R-:W-:Y:S02]  /*3340*/  VIADD R55, R0.reuse, 0x35 ;  /* 0x0000003500377836 */ /* 0x040fe40000000000 */
[----:B------:R-:W-:Y:S01]  /*3350*/  @!P4 IMAD.IADD R47, R47, 0x1, -R5 ;  /* 0x000000012f2fc824 */ /* 0x000fe200078e0a05 */
[----:B------:R-:W-:Y:S01]  /*3360*/  ISETP.GT.U32.AND P4, PT, R5, R49, PT ;  /* 0x000000310500720c */ /* 0x000fe20003f84070 */
[C---:B------:R-:W-:Y:S01]  /*3370*/  VIADD R54, R0.reuse, 0x34 ;  /* 0x0000003400367836 */ /* 0x040fe20000000000 */
[----:B------:R-:W-:Y:S01]  /*3380*/  IABS R51, R55 ;  /* 0x0000003700337213 */ /* 0x000fe20000000000 */
[----:B------:R-:W-:-:S02]  /*3390*/  VIADD R56, R0, 0x36 ;  /* 0x0000003600387836 */ /* 0x000fc40000000000 */
[--C-:B------:R-:W-:Y:S01]  /*33a0*/  @!P5 IMAD.IADD R46, R46, 0x1, -R5.reuse ;  /* 0x000000012e2ed824 */ /* 0x100fe200078e0a05 */
[----:B------:R-:W-:Y:S01]  /*33b0*/  IABS R50, R54 ;  /* 0x0000003600327213 */ /* 0x000fe20000000000 */
[----:B------:R-:W-:Y:S01]  /*33c0*/  IMAD.HI.U32 R7, R6, R51, RZ ;  /* 0x0000003306077227 */ /* 0x000fe200078e00ff */
[----:B------:R-:W-:Y:S02]  /*33d0*/  ISETP.GE.AND P5, PT, R52, RZ, PT ;  /* 0x000000ff3400720c */ /* 0x000fe40003fa6270 */
[----:B------:R-:W-:Y:S01]  /*33e0*/  IABS R52, R56 ;  /* 0x0000003800347213 */ /* 0x000fe20000000000 */
[----:B------:R-:W-:Y:S01]  /*33f0*/  @!P6 IMAD.IADD R48, R48, 0x1, -R5 ;  /* 0x000000013030e824 */ /* 0x000fe200078e0a05 */
[----:B------:R-:W-:Y:S01]  /*3400*/  ISETP.GE.AND P6, PT, R53, RZ, PT ;  /* 0x000000ff3500720c */ /* 0x000fe20003fc6270 */
[----:B------:R-:W-:-:S04]  /*3410*/  IMAD.HI.U32 R3, R6, R50, RZ ;  /* 0x0000003206037227 */ /* 0x000fc800078e00ff */
[----:B------:R-:W-:Y:S02]  /*3420*/  IMAD.MOV R8, RZ, RZ, -R7 ;  /* 0x000000ffff087224 */ /* 0x000fe400078e0a07 */
[----:B------:R-:W-:Y:S02]  /*3430*/  VIADD R57, R0, 0x37 ;  /* 0x0000003700397836 */ /* 0x000fe40000000000 */
[----:B------:R-:W-:Y:S01]  /*3440*/  @!P4 IMAD.IADD R49, R49, 0x1, -R5 ;  /* 0x000000013131c824 */ /* 0x000fe200078e0a05 */
[C---:B------:R-:W-:Y:S01]  /*3450*/  ISETP.GT.U32.AND P4, PT, R5.reuse, R48, PT ;  /* 0x000000300500720c */ /* 0x040fe20003f84070 */
[----:B------:R-:W-:Y:S01]  /*3460*/  IMAD.MOV R3, RZ, RZ, -R3 ;  /* 0x000000ffff037224 */ /* 0x000fe200078e0a03 */
[----:B------:R-:W-:Y:S01]  /*3470*/  IABS R53, R57 ;  /* 0x0000003900357213 */ /* 0x000fe20000000000 */
[C---:B------:R-:W-:Y:S02]  /*3480*/  IMAD R51, R5.reuse, R8, R51 ;  /* 0x0000000805337224 */ /* 0x040fe400078e0233 */
[----:B------:R-:W-:Y:S01]  /*3490*/  @!P2 IMAD.MOV R44, RZ, RZ, -R44 ;  /* 0x000000ffff2ca224 */ /* 0x000fe200078e0a2c */
[C---:B------:R-:W-:Y:S01]  /*34a0*/  ISETP.GT.U32.AND P2, PT, R5.reuse, R49, PT ;  /* 0x000000310500720c */ /* 0x040fe20003f44070 */
[----:B------:R-:W-:-:S02]  /*34b0*/  IMAD R50, R5, R3, R50 ;  /* 0x0000000305327224 */ /* 0x000fc400078e0232 */
[----:B------:R-:W-:-:S04]  /*34c0*/  IMAD.HI.U32 R3, R6, R52, RZ ;  /* 0x0000003406037227 */ /* 0x000fc800078e00ff */
[----:B------:R-:W-:Y:S01]  /*34d0*/  @!P3 IMAD.MOV R46, RZ, RZ, -R46 ;  /* 0x000000ffff2eb224 */ /* 0x000fe200078e0a2e */
[----:B------:R-:W-:Y:S01]  /*34e0*/  ISETP.GT.U32.AND P3, PT, R5, R51, PT ;  /* 0x000000330500720c */ /* 0x000fe20003f64070 */
[----:B------:R-:W-:-:S04]  /*34f0*/  IMAD.HI.U32 R7, R6, R53, RZ ;  /* 0x0000003506077227 */ /* 0x000fc800078e00ff */
[----:B------:R-:W-:Y:S02]  /*3500*/  IMAD.MOV R3, RZ, RZ, -R3 ;  /* 0x000000ffff037224 */ /* 0x000fe400078e0a03 */
[----:B------:R-:W-:Y:S01]  /*3510*/  @!P4 IMAD.IADD R48, R48, 0x1, -R5 ;  /* 0x000000013030c824 */ /* 0x000fe200078e0a05 */
[----:B------:R-:W-:Y:S01]  /*3520*/  ISETP.GE.AND P4, PT, R55, RZ, PT ;  /* 0x000000ff3700720c */ /* 0x000fe20003f86270 */
[----:B------:R-:W-:Y:S02]  /*3530*/  IMAD.MOV R8, RZ, RZ, -R7 ;  /* 0x000000ffff087224 */ /* 0x000fe400078e0a07 */
[----:B------:R-:W-:Y:S02]  /*3540*/  IMAD R52, R5, R3, R52 ;  /* 0x0000000305347224 */ /* 0x000fe400078e0234 */
[----:B------:R-:W-:Y:S01]  /*3550*/  @!P2 IMAD.IADD R49, R49, 0x1, -R5 ;  /* 0x000000013131a824 */ /* 0x000fe200078e0a05 */
[----:B------:R-:W-:Y:S01]  /*3560*/  ISETP.GE.AND P2, PT, R56, RZ, PT ;  /* 0x000000ff3800720c */ /* 0x000fe20003f46270 */
[----:B------:R-:W-:-:S02]  /*3570*/  IMAD R53, R5, R8, R53 ;  /* 0x0000000805357224 */ /* 0x000fc400078e0235 */
[----:B------:R-:W-:Y:S01]  /*3580*/  @!P5 IMAD.MOV R48, RZ, RZ, -R48 ;  /* 0x000000ffff30d224 */ /* 0x000fe200078e0a30 */
[----:B------:R-:W-:Y:S01]  /*3590*/  ISETP.GT.U32.AND P5, PT, R5, R52, PT ;  /* 0x000000340500720c */ /* 0x000fe20003fa4070 */
[----:B------:R-:W-:Y:S02]  /*35a0*/  @!P3 IMAD.IADD R51, R51, 0x1, -R5 ;  /* 0x000000013333b824 */ /* 0x000fe400078e0a05 */
[----:B------:R-:W-:Y:S01]  /*35b0*/  @!P6 IMAD.MOV R49, RZ, RZ, -R49 ;  /* 0x000000ffff31e224 */ /* 0x000fe200078e0a31 */
[C---:B------:R-:W-:Y:S01]  /*35c0*/  ISETP.GT.U32.AND P6, PT, R5.reuse, R53, PT ;  /* 0x000000350500720c */ /* 0x040fe20003fc4070 */
[----:B------:R-:W-:Y:S01]  /*35d0*/  VIADD R7, R0, 0x38 ;  /* 0x0000003800077836 */ /* 0x000fe20000000000 */
[C---:B------:R-:W-:Y:S01]  /*35e0*/  ISETP.GT.U32.AND P3, PT, R5.reuse, R51, PT ;  /* 0x000000330500720c */ /* 0x040fe20003f64070 */
[----:B------:R-:W-:Y:S01]  /*35f0*/  @!P1 IMAD.MOV R45, RZ, RZ, -R45 ;  /* 0x000000ffff2d9224 */ /* 0x000fe200078e0a2d */
[----:B------:R-:W-:Y:S01]  /*3600*/  ISETP.GT.U32.AND P1, PT, R5, R50, PT ;  /* 0x000000320500720c */ /* 0x000fe20003f24070 */
[----:B------:R-:W-:Y:S01]  /*3610*/  @!P0 IMAD.MOV R47, RZ, RZ, -R47 ;  /* 0x000000ffff2f8224 */ /* 0x000fe200078e0a2f */
[----:B------:R-:W-:Y:S01]  /*3620*/  ISETP.GE.AND P0, PT, R54, RZ, PT ;  /* 0x000000ff3600720c */ /* 0x000fe20003f06270 */
[----:B------:R-:W-:Y:S01]  /*3630*/  VIADD R58, R0, 0x39 ;  /* 0x00000039003a7836 */ /* 0x000fe20000000000 */
[----:B------:R-:W-:Y:S01]  /*3640*/  IABS R54, R7 ;  /* 0x0000000700367213 */ /* 0x000fe20000000000 */
[----:B------:R-:W-:-:S02]  /*3650*/  @!P5 IMAD.IADD R52, R52, 0x1, -R5 ;  /* 0x000000013434d824 */ /* 0x000fc400078e0a05 */
[----:B------:R-:W-:Y:S01]  /*3660*/  VIADD R60, R0, 0x3a ;  /* 0x0000003a003c7836 */ /* 0x000fe20000000000 */
[----:B------:R-:W-:Y:S01]  /*3670*/  IABS R55, R58 ;  /* 0x0000003a00377213 */ /* 0x000fe20000000000 */
[--C-:B------:R-:W-:Y:S01]  /*3680*/  @!P6 IMAD.IADD R53, R53, 0x1, -R5.reuse ;  /* 0x000000013535e824 */ /* 0x100fe200078e0a05 */
[C---:B------:R-:W-:Y:S01]  /*3690*/  ISETP.GT.U32.AND P5, PT, R5.reuse, R52, PT ;  /* 0x000000340500720c */ /* 0x040fe20003fa4070 */
[C---:B------:R-:W-:Y:S01]  /*36a0*/  IMAD.HI.U32 R3, R6.reuse, R54, RZ ;  /* 0x0000003606037227 */ /* 0x040fe200078e00ff */
[----:B------:R-:W-:Y:S02]  /*36b0*/  IABS R56, R60 ;  /* 0x0000003c00387213 */ /* 0x000fe40000000000 */
[----:B------:R-:W-:Y:S01]  /*36c0*/  ISETP.GT.U32.AND P6, PT, R5, R53, PT ;  /* 0x000000350500720c */ /* 0x000fe20003fc4070 */
[----:B------:R-:W-:Y:S01]  /*36d0*/  @!P3 IMAD.IADD R51, R51, 0x1, -R5 ;  /* 0x000000013333b824 */ /* 0x000fe200078e0a05 */
[----:B------:R-:W-:Y:S01]  /*36e0*/  ISETP.GE.AND P3, PT, R7, RZ, PT ;  /* 0x000000ff0700720c */ /* 0x000fe20003f66270 */
[----:B------:R-:W-:-:S04]  /*36f0*/  IMAD.HI.U32 R7, R6, R55, RZ ;  /* 0x0000003706077227 */ /* 0x000fc800078e00ff */
[----:B------:R-:W-:Y:S02]  /*3700*/  IMAD.MOV R3, RZ, RZ, -R3 ;  /* 0x000000ffff037224 */ /* 0x000fe400078e0a03 */
[----:B------:R-:W-:Y:S02]  /*3710*/  @!P1 IMAD.IADD R50, R50, 0x1, -R5 ;  /* 0x0000000132329824 */ /* 0x000fe400078e0a05 */
[----:B------:R-:W-:Y:S02]  /*3720*/  IMAD.MOV R8, RZ, RZ, -R7 ;  /* 0x000000ffff087224 */ /* 0x000fe400078e0a07 */
[C---:B------:R-:W-:Y:S01]  /*3730*/  IMAD R54, R5.reuse, R3, R54 ;  /* 0x0000000305367224 */ /* 0x040fe200078e0236 */
[C---:B------:R-:W-:Y:S01]  /*3740*/  ISETP.GT.U32.AND P1, PT, R5.reuse, R50, PT ;  /* 0x000000320500720c */ /* 0x040fe20003f24070 */
[C---:B------:R-:W-:Y:S02]  /*3750*/  IMAD R55, R5.reuse, R8, R55 ;  /* 0x0000000805377224 */ /* 0x040fe400078e0237 */
[--C-:B------:R-:W-:Y:S01]  /*3760*/  @!P5 IMAD.IADD R52, R52, 0x1, -R5.reuse ;  /* 0x000000013434d824 */ /* 0x100fe200078e0a05 */
[----:B------:R-:W-:Y:S01]  /*3770*/  ISETP.GT.U32.AND P5, PT, R5, R54, PT ;  /* 0x000000360500720c */ /* 0x000fe20003fa4070 */
[----:B------:R-:W-:Y:S01]  /*3780*/  @!P6 IMAD.IADD R53, R53, 0x1, -R5 ;  /* 0x000000013535e824 */ /* 0x000fe200078e0a05 */
[----:B------:R-:W-:Y:S01]  /*3790*/  ISETP.GT.U32.AND P6, PT, R5, R55, PT ;  /* 0x000000370500720c */ /* 0x000fe20003fc4070 */
[----:B------:R-:W-:-:S02]  /*37a0*/  VIADD R61, R0, 0x3b ;  /* 0x0000003b003d7836 */ /* 0x000fc40000000000 */
[----:B------:R-:W-:-:S04]  /*37b0*/  IMAD.HI.U32 R3, R6, R56, RZ ;  /* 0x0000003806037227 */ /* 0x000fc800078e00ff */
[----:B------:R-:W-:Y:S01]  /*37c0*/  @!P1 IMAD.IADD R50, R50, 0x1, -R5 ;  /* 0x0000000132329824 */ /* 0x000fe200078e0a05 */
[----:B------:R-:W-:Y:S01]  /*37d0*/  ISETP.GE.AND P1, PT, R57, RZ, PT ;  /* 0x000000ff3900720c */ /* 0x000fe20003f26270 */
[----:B------:R-:W-:Y:S01]  /*37e0*/  IMAD.MOV R3, RZ, RZ, -R3 ;  /* 0x000000ffff037224 */ /* 0x000fe200078e0a03 */
[----:B------:R-:W-:Y:S01]  /*37f0*/  IABS R57, R61 ;  /* 0x0000003d00397213 */ /* 0x000fe20000000000 */
[--C-:B------:R-:W-:Y:S02]  /*3800*/  @!P5 IMAD.IADD R54, R54, 0x1, -R5.reuse ;  /* 0x000000013636d824 */ /* 0x100fe400078e0a05 */
[----:B------:R-:W-:Y:S02]  /*3810*/  @!P6 IMAD.IADD R55, R55, 0x1, -R5 ;  /* 0x000000013737e824 */ /* 0x000fe400078e0a05 */
[C---:B------:R-:W-:Y:S01]  /*3820*/  IMAD R56, R5.reuse, R3, R56 ;  /* 0x0000000305387224 */ /* 0x040fe200078e0238 */
[----:B------:R-:W-:Y:S01]  /*3830*/  ISETP.GT.U32.AND P6, PT, R5, R54, PT ;  /* 0x000000360500720c */ /* 0x000fe20003fc4070 */
[----:B------:R-:W-:-:S03]  /*3840*/  IMAD.HI.U32 R3, R6, R57, RZ ;  /* 0x0000003906037227 */ /* 0x000fc600078e00ff */
[C---:B------:R-:W-:Y:S01]  /*3850*/  ISETP.GT.U32.AND P5, PT, R5.reuse, R56, PT ;  /* 0x000000380500720c */ /* 0x040fe20003fa4070 */
[C---:B------:R-:W-:Y:S02]  /*3860*/  VIADD R63, R0.reuse, 0x3d ;  /* 0x0000003d003f7836 */ /* 0x040fe40000000000 */
[----:B------:R-:W-:Y:S02]  /*3870*/  IMAD.MOV R8, RZ, RZ, -R3 ;  /* 0x000000ffff087224 */ /* 0x000fe400078e0a03 */
[----:B------:R-:W-:Y:S01]  /*3880*/  VIADD R62, R0, 0x3c ;  /* 0x0000003c003e7836 */ /* 0x000fe20000000000 */
[----:B------:R-:W-:Y:S01]  /*3890*/  IABS R59, R63 ;  /* 0x0000003f003b7213 */ /* 0x000fe20000000000 */
[C---:B------:R-:W-:Y:S02]  /*38a0*/  IMAD R57, R5.reuse, R8, R57 ;  /* 0x0000000805397224 */ /* 0x040fe400078e0239 */
[----:B------:R-:W-:Y:S02]  /*38b0*/  @!P6 IMAD.IADD R54, R54, 0x1, -R5 ;  /* 0x000000013636e824 */ /* 0x000fe400078e0a05 */
[----:B------:R-:W-:Y:S01]  /*38c0*/  IMAD.HI.U32 R3, R6, R59, RZ ;  /* 0x0000003b06037227 */ /* 0x000fe200078e00ff */
[----:B------:R-:W-:-:S03]  /*38d0*/  ISETP.GT.U32.AND P6, PT, R5, R57, PT ;  /* 0x000000390500720c */ /* 0x000fc60003fc4070 */
[----:B------:R-:W-:Y:S02]  /*38e0*/  IMAD.MOV R8, RZ, RZ, -R3 ;  /* 0x000000ffff087224 */ /* 0x000fe400078e0a03 */
[----:B------:R-:W-:Y:S01]  /*38f0*/  @!P2 IMAD.MOV R52, RZ, RZ, -R52 ;  /* 0x000000ffff34a224 */ /* 0x000fe200078e0a34 */
[C---:B------:R-:W-:Y:S01]  /*3900*/  ISETP.GT.U32.AND P2, PT, R5.reuse, R55, PT ;  /* 0x000000370500720c */ /* 0x040fe20003f44070 */
[----:B------:R-:W-:Y:S02]  /*3910*/  IMAD R59, R5, R8, R59 ;  /* 0x00000008053b7224 */ /* 0x000fe400078e023b */
[----:B------:R-:W-:Y:S01]  /*3920*/  @!P0 IMAD.MOV R50, RZ, RZ, -R50 ;  /* 0x000000ffff328224 */ /* 0x000fe200078e0a32 */
[----:B------:R-:W-:Y:S01]  /*3930*/  ISETP.GE.AND P0, PT, R58, RZ, PT ;  /* 0x000000ff3a00720c */ /* 0x000fe20003f06270 */
[----:B------:R-:W-:Y:S01]  /*3940*/  VIADD R64, R0, 0x3e ;  /* 0x0000003e00407836 */ /* 0x000fe20000000000 */
[----:B------:R-:W-:Y:S01]  /*3950*/  IABS R58, R62 ;  /* 0x0000003e003a7213 */ /* 0x000fe20000000000 */
[----:B------:R-:W-:Y:S01]  /*3960*/  @!P6 IMAD.IADD R57, R57, 0x1, -R5 ;  /* 0x000000013939e824 */ /* 0x000fe200078e0a05 */
[----:B------:R-:W-:Y:S01]  /*3970*/  ISETP.GT.U32.AND P6, PT, R5, R59, PT ;  /* 0x0000003b0500720c */ /* 0x000fe20003fc4070 */
[----:B------:R-:W-:Y:S01]  /*3980*/  @!P4 IMAD.MOV R51, RZ, RZ, -R51 ;  /* 0x000000ffff33c224 */ /* 0x000fe200078e0a33 */
[----:B------:R-:W-:Y:S01]  /*3990*/  ISETP.GE.AND P4, PT, R60, RZ, PT ;  /* 0x000000ff3c00720c */ /* 0x000fe20003f86270 */
[----:B------:R-:W-:Y:S01]  /*39a0*/  IMAD.HI.U32 R7, R6, R58, RZ ;  /* 0x0000003a06077227 */ /* 0x000fe200078e00ff */
[----:B------:R-:W-:-:S03]  /*39b0*/  IABS R60, R64 ;  /* 0x00000040003c7213 */ /* 0x000fc60000000000 */
[----:B------:R-:W-:Y:S02]  /*39c0*/  IMAD.MOV R7, RZ, RZ, -R7 ;  /* 0x000000ffff077224 */ /* 0x000fe400078e0a07 */
[----:B------:R-:W-:Y:S01]  /*39d0*/  @!P2 IMAD.IADD R55, R55, 0x1, -R5 ;  /* 0x000000013737a824 */ /* 0x000fe200078e0a05 */
[----:B------:R-:W-:Y:S01]  /*39e0*/  ISETP.GE.AND P2, PT, R62, RZ, PT ;  /* 0x000000ff3e00720c */ /* 0x000fe20003f46270 */
[----:B------:R-:W-:Y:S02]  /*39f0*/  VIADD R66, R0, 0x3f ;  /* 0x0000003f00427836 */ /* 0x000fe40000000000 */
[----:B------:R-:W-:Y:S02]  /*3a00*/  IMAD R58, R5, R7, R58 ;  /* 0x00000007053a7224 */ /* 0x000fe400078e023a */
[----:B------:R-:W-:Y:S01]  /*3a10*/  @!P1 IMAD.MOV R53, RZ, RZ, -R53 ;  /* 0x000000ffff359224 */ /* 0x000fe200078e0a35 */
[----:B------:R-:W-:Y:S01]  /*3a20*/  ISETP.GE.AND P1, PT, R61, RZ, PT ;  /* 0x000000ff3d00720c */ /* 0x000fe20003f26270 */
[----:B------:R-:W-:Y:S01]  /*3a30*/  @!P0 IMAD.MOV R55, RZ, RZ, -R55 ;  /* 0x000000ffff378224 */ /* 0x000fe200078e0a37 */
[----:B------:R-:W-:Y:S01]  /*3a40*/  IABS R61, R66 ;  /* 0x00000042003d7213 */ /* 0x000fe20000000000 */
[----:B------:R-:W-:Y:S01]  /*3a50*/  @!P6 IMAD.IADD R59, R59, 0x1, -R5 ;  /* 0x000000013b3be824 */ /* 0x000fe200078e0a05 */
[----:B------:R-:W-:Y:S01]  /*3a60*/  ISETP.GT.U32.AND P0, PT, R5, R57, PT ;  /* 0x000000390500720c */ /* 0x000fe20003f04070 */
[----:B------:R-:W-:-:S03]  /*3a70*/  IMAD.HI.U32 R7, R6, R60, RZ ;  /* 0x0000003c06077227 */ /* 0x000fc600078e00ff */
[C---:B------:R-:W-:Y:S01]  /*3a80*/  ISETP.GT.U32.AND P6, PT, R5.reuse, R59, PT ;  /* 0x0000003b0500720c */ /* 0x040fe20003fc4070 */
[----:B------:R-:W-:Y:S01]  /*3a90*/  @!P3 IMAD.MOV R54, RZ, RZ, -R54 ;  /* 0x000000ffff36b224 */ /* 0x000fe200078e0a36 */
[----:B------:R-:W-:Y:S01]  /*3aa0*/  ISETP.GT.U32.AND P3, PT, R5, R58, PT ;  /* 0x0000003a0500720c */ /* 0x000fe20003f64070 */
[----:B------:R-:W-:Y:S02]  /*3ab0*/  IMAD.MOV R7, RZ, RZ, -R7 ;  /* 0x000000ffff077224 */ /* 0x000fe400078e0a07 */
[----:B------:R-:W-:-:S04]  /*3ac0*/  IMAD.HI.U32 R3, R6, R61, RZ ;  /* 0x0000003d06037227 */ /* 0x000fc800078e00ff */
[----:B------:R-:W-:Y:S02]  /*3ad0*/  @!P5 IMAD.IADD R56, R56, 0x1, -R5 ;  /* 0x000000013838d824 */ /* 0x000fe400078e0a05 */
[C---:B------:R-:W-:Y:S02]  /*3ae0*/  IMAD R60, R5.reuse, R7, R60 ;  /* 0x00000007053c7224 */ /* 0x040fe400078e023c */
[----:B------:R-:W-:Y:S01]  /*3af0*/  IMAD.MOV R8, RZ, RZ, -R3 ;  /* 0x000000ffff087224 */ /* 0x000fe200078e0a03 */
[----:B------:R-:W-:Y:S01]  /*3b00*/  ISETP.GT.U32.AND P5, PT, R5, R56, PT ;  /* 0x000000380500720c */ /* 0x000fe20003fa4070 */
[----:B------:R-:W-:Y:S01]  /*3b10*/  @!P0 IMAD.IADD R57, R57, 0x1, -R5 ;  /* 0x0000000139398824 */ /* 0x000fe200078e0a05 */
[C---:B------:R-:W-:Y:S01]  /*3b20*/  ISETP.GT.U32.AND P0, PT, R5.reuse, R60, PT ;  /* 0x0000003c0500720c */ /* 0x040fe20003f04070 */
[----:B------:R-:W-:Y:S02]  /*3b30*/  IMAD R61, R5, R8, R61 ;  /* 0x00000008053d7224 */ /* 0x000fe400078e023d */
[----:B------:R-:W-:-:S02]  /*3b40*/  @!P3 IMAD.IADD R58, R58, 0x1, -R5 ;  /* 0x000000013a3ab824 */ /* 0x000fc400078e0a05 */
[--C-:B------:R-:W-:Y:S01]  /*3b50*/  @!P6 IMAD.IADD R59, R59, 0x1, -R5.reuse ;  /* 0x000000013b3be824 */ /* 0x100fe200078e0a05 */
[C---:B------:R-:W-:Y:S01]  /*3b60*/  ISETP.GT.U32.AND P6, PT, R5.reuse, R61, PT ;  /* 0x0000003d0500720c */ /* 0x040fe20003fc4070 */
[C---:B------:R-:W-:Y:S01]  /*3b70*/  VIADD R68, R0.reuse, 0x41 ;  /* 0x0000004100447836 */ /* 0x040fe20000000000 */
[----:B------:R-:W-:Y:S01]  /*3b80*/  ISETP.GT.U32.AND P3, PT, R5, R58, PT ;  /* 0x0000003a0500720c */ /* 0x000fe20003f64070 */
[----:B------:R-:W-:Y:S02]  /*3b90*/  VIADD R69, R0, 0x42 ;  /* 0x0000004200457836 */ /* 0x000fe40000000000 */
[--C-:B------:R-:W-:Y:S01]  /*3ba0*/  @!P5 IMAD.IADD R56, R56, 0x1, -R5.reuse ;  /* 0x000000013838d824 */ /* 0x100fe200078e0a05 */
[----:B------:R-:W-:Y:S01]  /*3bb0*/  ISETP.GE.AND P5, PT, R63, RZ, PT ;  /* 0x000000ff3f00720c */ /* 0x000fe20003fa6270 */
[----:B------:R-:W-:Y:S01]  /*3bc0*/  VIADD R67, R0, 0x40 ;  /* 0x0000004000437836 */ /* 0x000fe20000000000 */
[----:B------:R-:W-:Y:S01]  /*3bd0*/  IABS R63, R68 ;  /* 0x00000044003f7213 */ /* 0x000fe20000000000 */
[--C-:B------:R-:W-:Y:S01]  /*3be0*/  @!P0 IMAD.IADD R60, R60, 0x1, -R5.reuse ;  /* 0x000000013c3c8824 */ /* 0x100fe200078e0a05 */
[----:B------:R-:W-:Y:S01]  /*3bf0*/  IABS R65, R69 ;  /* 0x0000004500417213 */ /* 0x000fe20000000000 */
[----:B------:R-:W-:Y:S01]  /*3c00*/  @!P4 IMAD.MOV R56, RZ, RZ, -R56 ;  /* 0x000000ffff38c224 */ /* 0x000fe200078e0a38 */
[----:B------:R-:W-:Y:S01]  /*3c10*/  IABS R62, R67 ;  /* 0x00000043003e7213 */ /* 0x000fe20000000000 */
[----:B------:R-:W-:Y:S01]  /*3c20*/  @!P6 IMAD.IADD R61, R61, 0x1, -R5 ;  /* 0x000000013d3de824 */ /* 0x000fe200078e0a05 */
[----:B------:R-:W-:Y:S01]  /*3c30*/  ISETP.GT.U32.AND P6, PT, R5, R60, PT ;  /* 0x0000003c0500720c */ /* 0x000fe20003fc4070 */
[----:B------:R-:W-:Y:S01]  /*3c40*/  IMAD.HI.U32 R7, R6, R63, RZ ;  /* 0x0000003f06077227 */ /* 0x000fe200078e00ff */
[----:B------:R-:W-:-:S03]  /*3c50*/  ISETP.GE.AND P0, PT, R66, RZ, PT ;  /* 0x000000ff4200720c */ /* 0x000fc60003f06270 */
[----:B------:R-:W-:-:S04]  /*3c60*/  IMAD.HI.U32 R8, R6, R65, RZ ;  /* 0x0000004106087227 */ /* 0x000fc800078e00ff */
[----:B------:R-:W-:Y:S01]  /*3c70*/  @!P3 IMAD.IADD R58, R58, 0x1, -R5 ;  /* 0x000000013a3ab824 */ /* 0x000fe200078e0a05 */
[----:B------:R-:W-:Y:S01]  /*3c80*/  ISETP.GE.AND P3, PT, R64, RZ, PT ;  /* 0x000000ff4000720c */ /* 0x000fe20003f66270 */
[----:B------:R-:W-:-:S04]  /*3c90*/  IMAD.HI.U32 R3, R6, R62, RZ ;  /* 0x0000003e06037227 */ /* 0x000fc800078e00ff */
[----:B------:R-:W-:Y:S02]  /*3ca0*/  IMAD.MOV R64, RZ, RZ, -R7 ;  /* 0x000000ffff407224 */ /* 0x000fe400078e0a07 */
[----:B------:R-:W-:Y:S02]  /*3cb0*/  IMAD.MOV R8, RZ, RZ, -R8 ;  /* 0x000000ffff087224 */ /* 0x000fe400078e0a08 */
[----:B------:R-:W-:Y:S02]  /*3cc0*/  IMAD.MOV R3, RZ, RZ, -R3 ;  /* 0x000000ffff037224 */ /* 0x000fe400078e0a03 */
[C---:B------:R-:W-:Y:S02]  /*3cd0*/  IMAD R63, R5.reuse, R64, R63 ;  /* 0x00000040053f7224 */ /* 0x040fe400078e023f */
[C---:B------:R-:W-:Y:S02]  /*3ce0*/  IMAD R64, R5.reuse, R8, R65 ;  /* 0x0000000805407224 */ /* 0x040fe400078e0241 */
[----:B------:R-:W-:-:S02]  /*3cf0*/  IMAD R62, R5, R3, R62 ;  /* 0x00000003053e7224 */ /* 0x000fc400078e023e */
[----:B------:R-:W-:Y:S02]  /*3d00*/  VIADD R7, R0, 0x43 ;  /* 0x0000004300077836 */ /* 0x000fe40000000000 */
[----:B------:R-:W-:Y:S01]  /*3d10*/  @!P6 IMAD.IADD R60, R60, 0x1, -R5 ;  /* 0x000000013c3ce824 */ /* 0x000fe200078e0a05 */
[C---:B------:R-:W-:Y:S01]  /*3d20*/  ISETP.GT.U32.AND P6, PT, R5.reuse, R64, PT ;  /* 0x000000400500720c */ /* 0x040fe20003fc4070 */
[----:B------:R-:W-:Y:S01]  /*3d30*/  @!P1 IMAD.MOV R57, RZ, RZ, -R57 ;  /* 0x000000ffff399224 */ /* 0x000fe200078e0a39 */
[----:B------:R-:W-:Y:S01]  /*3d40*/  IABS R65, R7 ;  /* 0x0000000700417213 */ /* 0x000fe20000000000 */
[----:B------:R-:W-:Y:S01]  /*3d50*/  @!P2 IMAD.MOV R58, RZ, RZ, -R58 ;  /* 0x000000ffff3aa224 */ /* 0x000fe200078e0a3a */
[C---:B------:R-:W-:Y:S01]  /*3d60*/  ISETP.GT.U32.AND P1, PT, R5.reuse, R61, PT ;  /* 0x0000003d0500720c */ /* 0x040fe20003f24070 */
[----:B------:R-:W-:Y:S01]  /*3d70*/  VIADD R70, R0, 0x44 ;  /* 0x0000004400467836 */ /* 0x000fe20000000000 */
[C---:B------:R-:W-:Y:S01]  /*3d80*/  ISETP.GT.U32.AND P4, PT, R5.reuse, R62, PT ;  /* 0x0000003e0500720c */ /* 0x040fe20003f84070 */
[----:B------:R-:W-:Y:S01]  /*3d90*/  IMAD.HI.U32 R3, R6, R65, RZ ;  /* 0x0000004106037227 */ /* 0x000fe200078e00ff */
[----:B------:R-:W-:-:S02]  /*3da0*/  ISETP.GT.U32.AND P2, PT, R5, R63, PT ;  /* 0x0000003f0500720c */ /* 0x000fc40003f44070 */
[----:B------:R-:W-:Y:S01]  /*3db0*/  IABS R66, R70 ;  /* 0x0000004600427213 */ /* 0x000fe20000000000 */
[----:B------:R-:W-:Y:S02]  /*3dc0*/  IMAD.MOV R8, RZ, RZ, -R3 ;  /* 0x000000ffff087224 */ /* 0x000fe400078e0a03 */
[----:B------:R-:W-:Y:S02]  /*3dd0*/  @!P6 IMAD.IADD R64, R64, 0x1, -R5 ;  /* 0x000000014040e824 */ /* 0x000fe400078e0a05 */
[----:B------:R-:W-:Y:S02]  /*3de0*/  IMAD R65, R5, R8, R65 ;  /* 0x0000000805417224 */ /* 0x000fe400078e0241 */
[--C-:B------:R-:W-:Y:S01]  /*3df0*/  @!P1 IMAD.IADD R61, R61, 0x1, -R5.reuse ;  /* 0x000000013d3d9824 */ /* 0x100fe200078e0a05 */
[----:B------:R-:W-:Y:S01]  /*3e00*/  ISETP.GE.AND P1, PT, R68, RZ, PT ;  /* 0x000000ff4400720c */ /* 0x000fe20003f26270 */
[--C-:B------:R-:W-:Y:S01]  /*3e10*/  @!P4 IMAD.IADD R62, R62, 0x1, -R5.reuse ;  /* 0x000000013e3ec824 */ /* 0x100fe200078e0a05 */
[----:B------:R-:W-:Y:S01]  /*3e20*/  ISETP.GE.AND P4, PT, R69, RZ, PT ;  /* 0x000000ff4500720c */ /* 0x000fe20003f86270 */
[----:B------:R-:W-:Y:S01]  /*3e30*/  @!P3 IMAD.MOV R60, RZ, RZ, -R60 ;  /* 0x000000ffff3cb224 */ /* 0x000fe200078e0a3c */
[----:B------:R-:W-:Y:S01]  /*3e40*/  ISETP.GT.U32.AND P3, PT, R5, R64, PT ;  /* 0x000000400500720c */ /* 0x000fe20003f64070 */
[----:B------:R-:W-:Y:S01]  /*3e50*/  @!P2 IMAD.IADD R63, R63, 0x1, -R5 ;  /* 0x000000013f3fa824 */ /* 0x000fe200078e0a05 */
[C---:B------:R-:W-:Y:S01]  /*3e60*/  ISETP.GT.U32.AND P2, PT, R5.reuse, R62, PT ;  /* 0x0000003e0500720c */ /* 0x040fe20003f44070 */
[----:B------:R-:W-:Y:S01]  /*3e70*/  @!P0 IMAD.MOV R61, RZ, RZ, -R61 ;  /* 0x000000ffff3d8224 */ /* 0x000fe200078e0a3d */
[----:B------:R-:W-:Y:S01]  /*3e80*/  ISETP.GT.U32.AND P0, PT, R5, R65, PT ;  /* 0x000000410500720c */ /* 0x000fe20003f04070 */
[----:B------:R-:W-:Y:S01]  /*3e90*/  @!P5 IMAD.MOV R59, RZ, RZ, -R59 ;  /* 0x000000ffff3bd224 */ /* 0x000fe200078e0a3b */
[----:B------:R-:W-:Y:S01]  /*3ea0*/  ISETP.GE.AND P5, PT, R67, RZ, PT ;  /* 0x000000ff4300720c */ /* 0x000fe20003fa6270 */
[----:B------:R-:W-:Y:S01]  /*3eb0*/  VIADD R8, R0, 0x45 ;  /* 0x0000004500087836 */ /* 0x000fe20000000000 */
[----:B------:R-:W-:Y:S01]  /*3ec0*/  ISETP.GT.U32.AND P6, PT, R5, R63, PT ;  /* 0x0000003f0500720c */ /* 0x000fe20003fc4070 */
[----:B------:R-:W-:-:S03]  /*3ed0*/  IMAD.HI.U32 R3, R6, R66, RZ ;  /* 0x0000004206037227 */ /* 0x000fc600078e00ff */
[----:B------:R-:W-:Y:S01]  /*3ee0*/  IABS R67, R8 ;  /* 0x0000000800437213 */ /* 0x000fe20000000000 */
[----:B------:R-:W-:Y:S02]  /*3ef0*/  IMAD.MOV R3, RZ, RZ, -R3 ;  /* 0x000000ffff037224 */ /* 0x000fe400078e0a03 */
[--C-:B------:R-:W-:Y:S01]  /*3f00*/  @!P3 IMAD.IADD R64, R64, 0x1, -R5.reuse ;  /* 0x000000014040b824 */ /* 0x100fe200078e0a05 */
[----:B------:R-:W-:Y:S01]  /*3f10*/  ISETP.GE.AND P3, PT, R70, RZ, PT ;  /* 0x000000ff4600720c */ /* 0x000fe20003f66270 */
[----:B------:R-:W-:Y:S02]  /*3f20*/  IMAD R66, R5, R3, R66 ;  /* 0x0000000305427224 */ /* 0x000fe400078e0242 */
[----:B------:R-:W-:Y:S01]  /*3f30*/  @!P2 IMAD.IADD R62, R62, 0x1, -R5 ;  /* 0x000000013e3ea824 */ /* 0x000fe200078e0a05 */
[----:B------:R-:W-:Y:S01]  /*3f40*/  ISETP.GE.AND P2, PT, R7, RZ, PT ;  /* 0x000000ff0700720c */ /* 0x000fe20003f46270 */
[----:B------:R-:W-:Y:S02]  /*3f50*/  VIADD R70, R0, 0x47 ;  /* 0x0000004700467836 */ /* 0x000fe40000000000 */
[----:B------:R-:W-:-:S03]  /*3f60*/  IMAD.HI.U32 R3, R6, R67, RZ ;  /* 0x0000004306037227 */ /* 0x000fc600078e00ff */
[----:B------:R-:W-:Y:S01]  /*3f70*/  IABS R69, R70 ;  /* 0x0000004600457213 */ /* 0x000fe20000000000 */
[----:B------:R-:W-:Y:S01]  /*3f80*/  @!P0 IMAD.IADD R65, R65, 0x1, -R5 ;  /* 0x0000000141418824 */ /* 0x000fe200078e0a05 */
[----:B------:R-:W-:Y:S01]  /*3f90*/  ISETP.GE.AND P0, PT, R8, RZ, PT ;  /* 0x000000ff0800720c */ /* 0x000fe20003f06270 */
[----:B------:R-:W-:Y:S02]  /*3fa0*/  IMAD.MOV R8, RZ, RZ, -R3 ;  /* 0x000000ffff087224 */ /* 0x000fe400078e0a03 */
[----:B------:R-:W-:Y:S01]  /*3fb0*/  @!P5 IMAD.MOV R62, RZ, RZ, -R62 ;  /* 0x000000ffff3ed224 */ /* 0x000fe200078e0a3e */
[----:B------:R-:W-:Y:S01]  /*3fc0*/  ISETP.GT.U32.AND P5, PT, R5, R65, PT ;  /* 0x000000410500720c */ /* 0x000fe20003fa4070 */
[----:B------:R-:W-:Y:S01]  /*3fd0*/  @!P6 IMAD.IADD R63, R63, 0x1, -R5 ;  /* 0x000000013f3fe824 */ /* 0x000fe200078e0a05 */
[C---:B------:R-:W-:Y:S01]  /*3fe0*/  ISETP.GT.U32.AND P6, PT, R5.reuse, R66, PT ;  /* 0x000000420500720c */ /* 0x040fe20003fc4070 */
[----:B------:R-:W-:Y:S02]  /*3ff0*/  IMAD R67, R5, R8, R67 ;  /* 0x0000000805437224 */ /* 0x000fe400078e0243 */
[----:B------:R-:W-:-:S04]  /*4000*/  IMAD.HI.U32 R3, R6, R69, RZ ;  /* 0x0000004506037227 */ /* 0x000fc800078e00ff */
[----:B------:R-:W-:Y:S02]  /*4010*/  VIADD R71, R0, 0x46 ;  /* 0x0000004600477836 */ /* 0x000fe40000000000 */
[----:B------:R-:W-:Y:S01]  /*4020*/  @!P1 IMAD.MOV R63, RZ, RZ, -R63 ;  /* 0x000000ffff3f9224 */ /* 0x000fe200078e0a3f */
[----:B------:R-:W-:Y:S01]  /*4030*/  ISETP.GT.U32.AND P1, PT, R5, R67, PT ;  /* 0x000000430500720c */ /* 0x000fe20003f24070 */
[----:B------:R-:W-:Y:S01]  /*4040*/  IMAD.MOV R8, RZ, RZ, -R3 ;  /* 0x000000ffff087224 */ /* 0x000fe200078e0a03 */
[----:B------:R-:W-:Y:S01]  /*4050*/  IABS R68, R71 ;  /* 0x0000004700447213 */ /* 0x000fe20000000000 */
[----:B------:R-:W-:Y:S02]  /*4060*/  @!P5 IMAD.IADD R65, R65, 0x1, -R5 ;  /* 0x000000014141d824 */ /* 0x000fe400078e0a05 */
[----:B------:R-:W-:Y:S02]  /*4070*/  IMAD R69, R5, R8, R69 ;  /* 0x0000000805457224 */ /* 0x000fe400078e0245 */
[----:B------:R-:W-:-:S04]  /*4080*/  IMAD.HI.U32 R7, R6, R68, RZ ;  /* 0x0000004406077227 */ /* 0x000fc800078e00ff */
[----:B------:R-:W-:Y:S01]  /*4090*/  @!P2 IMAD.MOV R65, RZ, RZ, -R65 ;  /* 0x000000ffff41a224 */ /* 0x000fe200078e0a41 */
[----:B------:R-:W-:Y:S01]  /*40a0*/  ISETP.GT.U32.AND P2, PT, R5, R69, PT ;  /* 0x000000450500720c */ /* 0x000fe20003f44070 */
[----:B------:R-:W-:Y:S02]  /*40b0*/  IMAD.MOV R7, RZ, RZ, -R7 ;  /* 0x000000ffff077224 */ /* 0x000fe400078e0a07 */
[--C-:B------:R-:W-:Y:S02]  /*40c0*/  @!P1 IMAD.IADD R67, R67, 0x1, -R5.reuse ;  /* 0x0000000143439824 */ /* 0x100fe400078e0a05 */
[--C-:B------:R-:W-:Y:S02]  /*40d0*/  @!P6 IMAD.IADD R66, R66, 0x1, -R5.reuse ;  /* 0x000000014242e824 */ /* 0x100fe400078e0a05 */
[C---:B------:R-:W-:Y:S01]  /*40e0*/  IMAD R68, R5.reuse, R7, R68 ;  /* 0x0000000705447224 */ /* 0x040fe200078e0244 */
[C---:B------:R-:W-:Y:S01]  /*40f0*/  ISETP.GT.U32.AND P1, PT, R5.reuse, R67, PT ;  /* 0x000000430500720c */ /* 0x040fe20003f24070 */
[C---:B------:R-:W-:Y:S01]  /*4100*/  VIADD R72, R0.reuse, 0x49 ;  /* 0x0000004900487836 */ /* 0x040fe20000000000 */
[C---:B------:R-:W-:Y:S01]  /*4110*/  ISETP.GT.U32.AND P6, PT, R5.reuse, R66, PT ;  /* 0x000000420500720c */ /* 0x040fe20003fc4070 */
[----:B------:R-:W-:Y:S01]  /*4120*/  @!P4 IMAD.MOV R64, RZ, RZ, -R64 ;  /* 0x000000ffff40c224 */ /* 0x000fe200078e0a40 */
[----:B------:R-:W-:Y:S01]  /*4130*/  ISETP.GT.U32.AND P5, PT, R5, R68, PT ;  /* 0x000000440500720c */ /* 0x000fe20003fa4070 */
[----:B------:R-:W-:Y:S01]  /*4140*/  @!P2 IMAD.IADD R69, R69, 0x1, -R5 ;  /* 0x000000014545a824 */ /* 0x000fe200078e0a05 */
[----:B------:R-:W-:Y:S01]  /*4150*/  ISETP.GE.AND P4, PT, R71, RZ, PT ;  /* 0x000000ff4700720c */ /* 0x000fe20003f86270 */
[C---:B------:R-:W-:Y:S01]  /*4160*/  VIADD R3, R0.reuse, 0x48 ;  /* 0x0000004800037836 */ /* 0x040fe20000000000 */
[----:B------:R-:W-:Y:S01]  /*4170*/  IABS R71, R72 ;  /* 0x0000004800477213 */ /* 0x000fe20000000000 */
[C---:B------:R-:W-:Y:S01]  /*4180*/  VIADD R74, R0.reuse, 0x4a ;  /* 0x0000004a004a7836 */ /* 0x040fe20000000000 */
[----:B------:R-:W-:Y:S01]  /*4190*/  ISETP.GT.U32.AND P2, PT, R5, R69, PT ;  /* 0x000000450500720c */ /* 0x000fe20003f44070 */
[----:B------:R-:W-:-:S02]  /*41a0*/  VIADD R79, R0, 0x4c ;  /* 0x0000004c004f7836 */ /* 0x000fc40000000000 */
[----:B------:R-:W-:Y:S01]  /*41b0*/  IMAD.HI.U32 R7, R6, R71, RZ ;  /* 0x0000004706077227 */ /* 0x000fe200078e00ff */
[----:B------:R-:W-:Y:S02]  /*41c0*/  IABS R73, R74 ;  /* 0x0000004a00497213 */ /* 0x000fe40000000000 */
[----:B------:R-:W-:Y:S01]  /*41d0*/  IABS R75, R79 ;  /* 0x0000004f004b7213 */ /* 0x000fe20000000000 */
[----:B------:R-:W-:Y:S01]  /*41e0*/  @!P1 IMAD.IADD R67, R67, 0x1, -R5 ;  /* 0x0000000143439824 */ /* 0x000fe200078e0a05 */
[----:B------:R-:W-:Y:S01]  /*41f0*/  ISETP.GE.AND P1, PT, R72, RZ, PT ;  /* 0x000000ff4800720c */ /* 0x000fe20003f26270 */
[----:B------:R-:W-:Y:S02]  /*4200*/  IMAD.MOV R72, RZ, RZ, -R7 ;  /* 0x000000ffff487224 */ /* 0x000fe400078e0a07 */
[--C-:B------:R-:W-:Y:S01]  /*4210*/  @!P6 IMAD.IADD R66, R66, 0x1, -R5.reuse ;  /* 0x000000014242e824 */ /* 0x100fe200078e0a05 */
[----:B------:R-:W-:Y:S01]  /*4220*/  ISETP.GE.AND P6, PT, R70, RZ, PT ;  /* 0x000000ff4600720c */ /* 0x000fe20003fc6270 */
[----:B------:R-:W-:Y:S01]  /*4230*/  @!P5 IMAD.IADD R68, R68, 0x1, -R5 ;  /* 0x000000014444d824 */ /* 0x000fe200078e0a05 */
[----:B------:R-:W-:Y:S01]  /*4240*/  IABS R70, R3 ;  /* 0x0000000300467213 */ /* 0x000fe20000000000 */
[----:B------:R-:W-:-:S02]  /*4250*/  IMAD R71, R5, R72, R71 ;  /* 0x0000004805477224 */ /* 0x000fc400078e0247 */
[----:B------:R-:W-:Y:S01]  /*4260*/  @!P3 IMAD.MOV R66, RZ, RZ, -R66 ;  /* 0x000000ffff42b224 */ /* 0x000fe200078e0a42 */
[----:B------:R-:W-:Y:S01]  /*4270*/  ISETP.GT.U32.AND P5, PT, R5, R68, PT ;  /* 0x000000440500720c */ /* 0x000fe20003fa4070 */
[----:B------:R-:W-:Y:S01]  /*4280*/  @!P2 IMAD.IADD R69, R69, 0x1, -R5 ;  /* 0x000000014545a824 */ /* 0x000fe200078e0a05 */
[----:B------:R-:W-:Y:S01]  /*4290*/  ISETP.GE.AND P3, PT, R3, RZ, PT ;  /* 0x000000ff0300720c */ /* 0x000fe20003f66270 */
[----:B------:R-:W-:Y:S01]  /*42a0*/  IMAD.HI.U32 R3, R6, R70, RZ ;  /* 0x0000004606037227 */ /* 0x000fe200078e00ff */
[----:B------:R-:W-:-:S03]  /*42b0*/  ISETP.GT.U32.AND P2, PT, R5, R71, PT ;  /* 0x000000470500720c */ /* 0x000fc60003f44070 */
[----:B------:R-:W-:Y:S02]  /*42c0*/  IMAD.MOV R3, RZ, RZ, -R3 ;  /* 0x000000ffff037224 */ /* 0x000fe400078e0a03 */
[----:B------:R-:W-:-:S04]  /*42d0*/  IMAD.HI.U32 R8, R6, R73, RZ ;  /* 0x0000004906087227 */ /* 0x000fc800078e00ff */
[C---:B------:R-:W-:Y:S02]  /*42e0*/  IMAD R70, R5.reuse, R3, R70 ;  /* 0x0000000305467224 */ /* 0x040fe400078e0246 */
[----:B------:R-:W-:Y:S02]  /*42f0*/  VIADD R3, R0, 0x4b ;  /* 0x0000004b00037836 */ /* 0x000fe40000000000 */
[----:B------:R-:W-:Y:S02]  /*4300*/  IMAD.MOV R8, RZ, RZ, -R8 ;  /* 0x000000ffff087224 */ /* 0x000fe400078e0a08 */
[----:B------:R-:W-:Y:S01]  /*4310*/  @!P5 IMAD.IADD R68, R68, 0x1, -R5 ;  /* 0x000000014444d824 */ /* 0x000fe200078e0a05 */
[----:B------:R-:W-:Y:S01]  /*4320*/  ISETP.GE.AND P5, PT, R74, RZ, PT ;  /* 0x000000ff4a00720c */ /* 0x000fe20003fa6270 */
[----:B------:R-:W-:Y:S01]  /*4330*/  VIADD R83, R0, 0x4e ;  /* 0x0000004e00537836 */ /* 0x000fe20000000000 */
[----:B------:R-:W-:Y:S01]  /*4340*/  IABS R74, R3 ;  /* 0x00000003004a7213 */ /* 0x000fe20000000000 */
[----:B------:R-:W-:-:S02]  /*4350*/  IMAD R72, R5, R8, R73 ;  /* 0x0000000805487224 */ /* 0x000fc400078e0249 */
[----:B------:R-:W-:Y:S01]  /*4360*/  @!P0 IMAD.MOV R67, RZ, RZ, -R67 ;  /* 0x000000ffff438224 */ /* 0x000fe200078e0a43 */
[----:B------:R-:W-:Y:S01]  /*4370*/  ISETP.GT.U32.AND P0, PT, R5, R70, PT ;  /* 0x000000460500720c */ /* 0x000fe20003f04070 */
[----:B------:R-:W-:Y:S01]  /*4380*/  @!P2 IMAD.IADD R71, R71, 0x1, -R5 ;  /* 0x000000014747a824 */ /* 0x000fe200078e0a05 */
[----:B------:R-:W-:Y:S01]  /*4390*/  IABS R78, R83 ;  /* 0x00000053004e7213 */ /* 0x000fe20000000000 */
[----:B------:R-:W-:Y:S01]  /*43a0*/  @!P4 IMAD.MOV R68, RZ, RZ, -R68 ;  /* 0x000000ffff44c224 */ /* 0x000fe200078e0a44 */
[----:B------:R-:W-:Y:S01]  /*43b0*/  ISETP.GE.AND P4, PT, R3, RZ, PT ;  /* 0x000000ff0300720c */ /* 0x000fe20003f86270 */
[----:B------:R-:W-:Y:S01]  /*43c0*/  @!P6 IMAD.MOV R69, RZ, RZ, -R69 ;  /* 0x000000ffff45e224 */ /* 0x000fe200078e0a45 */
[C---:B------:R-:W-:Y:S01]  /*43d0*/  ISETP.GT.U32.AND P2, PT, R5.reuse, R71, PT ;  /* 0x000000470500720c */ /* 0x040fe20003f44070 */
[----:B------:R-:W-:Y:S01]  /*43e0*/  IMAD.HI.U32 R3, R6, R74, RZ ;  /* 0x0000004a06037227 */ /* 0x000fe200078e00ff */
[----:B------:R-:W-:-:S03]  /*43f0*/  ISETP.GT.U32.AND P6, PT, R5, R72, PT ;  /* 0x000000480500720c */ /* 0x000fc60003fc4070 */
[----:B------:R-:W-:-:S04]  /*4400*/  IMAD.HI.U32 R7, R6, R75, RZ ;  /* 0x0000004b06077227 */ /* 0x000fc800078e00ff */
[----:B------:R-:W-:-:S04]  /*4410*/  IMAD.HI.U32 R73, R6, R78, RZ ;  /* 0x0000004e06497227 */ /* 0x000fc800078e00ff */
[----:B------:R-:W-:Y:S02]  /*4420*/  IMAD.MOV R3, RZ, RZ, -R3 ;  /* 0x000000ffff037224 */ /* 0x000fe400078e0a03 */
[----:B------:R-:W-:Y:S02]  /*4430*/  IMAD.MOV R76, RZ, RZ, -R7 ;  /* 0x000000ffff4c7224 */ /* 0x000fe400078e0a07 */
[----:B------:R-:W-:Y:S02]  /*4440*/  IMAD.MOV R7, RZ, RZ, -R73 ;  /* 0x000000ffff077224 */ /* 0x000fe400078e0a49 */
[----:B------:R-:W-:Y:S02]  /*4450*/  IMAD R73, R5, R3, R74 ;  /* 0x0000000305497224 */ /* 0x000fe400078e024a */
[----:B------:R-:W-:Y:S02]  /*4460*/  VIADD R82, R0, 0x4d ;  /* 0x0000004d00527836 */ /* 0x000fe40000000000 */
[----:B------:R-:W-:-:S02]  /*4470*/  @!P0 IMAD.IADD R70, R70, 0x1, -R5 ;  /* 0x0000000146468824 */ /* 0x000fc400078e0a05 */
[----:B------:R-:W-:Y:S01]  /*4480*/  IMAD R74, R5, R76, R75 ;  /* 0x0000004c054a7224 */ /* 0x000fe200078e024b */
[----:B------:R-:W-:Y:S01]  /*4490*/  IABS R77, R82 ;  /* 0x00000052004d7213 */ /* 0x000fe20000000000 */
[--C-:B------:R-:W-:Y:S01]  /*44a0*/  @!P2 IMAD.IADD R71, R71, 0x1, -R5.reuse ;  /* 0x000000014747a824 */ /* 0x100fe200078e0a05 */
[C---:B------:R-:W-:Y:S01]  /*44b0*/  ISETP.GT.U32.AND P0, PT, R5.reuse, R70, PT ;  /* 0x000000460500720c */ /* 0x040fe20003f04070 */
[----:B------:R-:W-:Y:S01]  /*44c0*/  @!P6 IMAD.IADD R72, R72, 0x1, -R5 ;  /* 0x000000014848e824 */ /* 0x000fe200078e0a05 */
[C---:B------:R-:W-:Y:S01]  /*44d0*/  ISETP.GT.U32.AND P2, PT, R5.reuse, R73, PT ;  /* 0x000000490500720c */ /* 0x040fe20003f44070 */
[----:B------:R-:W-:Y:S01]  /*44e0*/  IMAD.HI.U32 R8, R6, R77, RZ ;  /* 0x0000004d06087227 */ /* 0x000fe200078e00ff */
[----:B------:R-:W-:-:S03]  /*44f0*/  ISETP.GT.U32.AND P6, PT, R5, R74, PT ;  /* 0x0000004a0500720c */ /* 0x000fc60003fc4070 */
[----:B------:R-:W-:Y:S02]  /*4500*/  IMAD.MOV R8, RZ, RZ, -R8 ;  /* 0x000000ffff087224 */ /* 0x000fe400078e0a08 */
[C---:B------:R-:W-:Y:S02]  /*4510*/  VIADD R84, R0.reuse, 0x4f ;  /* 0x0000004f00547836 */ /* 0x040fe40000000000 */
[----:B------:R-:W-:Y:S02]  /*4520*/  VIADD R85, R0, 0x50 ;  /* 0x0000005000557836 */ /* 0x000fe40000000000 */
[----:B------:R-:W-:Y:S01]  /*4530*/  @!P0 IMAD.IADD R70, R70, 0x1, -R5 ;  /* 0x0000000146468824 */ /* 0x000fe200078e0a05 */
[----:B------:R-:W-:Y:S01]  /*4540*/  ISETP.GE.AND P0, PT, R79, RZ, PT ;  /* 0x000000ff4f00720c */ /* 0x000fe20003f06270 */
[C---:B------:R-:W-:Y:S01]  /*4550*/  IMAD R75, R5.reuse, R8, R77 ;  /* 0x00000008054b7224 */ /* 0x040fe200078e024d */
[----:B------:R-:W-:Y:S01]  /*4560*/  IABS R77, R84 ;  /* 0x00000054004d7213 */ /* 0x000fe20000000000 */
[----:B------:R-:W-:Y:S01]  /*4570*/  IMAD R76, R5, R7, R78 ;  /* 0x00000007054c7224 */ /* 0x000fe200078e024e */
[----:B------:R-:W-:Y:S01]  /*4580*/  IABS R78, R85 ;  /* 0x00000055004e7213 */ /* 0x000fe20000000000 */
[--C-:B------:R-:W-:Y:S01]  /*4590*/  @!P2 IMAD.IADD R73, R73, 0x1, -R5.reuse ;  /* 0x000000014949a824 */ /* 0x100fe200078e0a05 */
[----:B------:R-:W-:Y:S01]  /*45a0*/  ISETP.GT.U32.AND P2, PT, R5, R72, PT ;  /* 0x000000480500720c */ /* 0x000fe20003f44070 */
[----:B------:R-:W-:-:S02]  /*45b0*/  @!P6 IMAD.IADD R74, R74, 0x1, -R5 ;  /* 0x000000014a4ae824 */ /* 0x000fc400078e0a05 */
[----:B------:R-:W-:Y:S01]  /*45c0*/  @!P3 IMAD.MOV R70, RZ, RZ, -R70 ;  /* 0x000000ffff46b224 */ /* 0x000fe200078e0a46 */
[C---:B------:R-:W-:Y:S01]  /*45d0*/  ISETP.GT.U32.AND P3, PT, R5.reuse, R73, PT ;  /* 0x000000490500720c */ /* 0x040fe20003f64070 */
[----:B------:R-:W-:Y:S01]  /*45e0*/  IMAD.HI.U32 R3, R6, R77, RZ ;  /* 0x0000004d06037227 */ /* 0x000fe200078e00ff */
[----:B------:R-:W-:-:S03]  /*45f0*/  ISETP.GT.U32.AND P6, PT, R5, R74, PT ;  /* 0x0000004a0500720c */ /* 0x000fc60003fc4070 */
[----:B------:R-:W-:-:S04]  /*4600*/  IMAD.HI.U32 R7, R6, R78, RZ ;  /* 0x0000004e06077227 */ /* 0x000fc800078e00ff */
[----:B------:R-:W-:Y:S02]  /*4610*/  IMAD.MOV R8, RZ, RZ, -R3 ;  /* 0x000000ffff087224 */ /* 0x000fe400078e0a03 */
[----:B------:R-:W-:Y:S02]  /*4620*/  IMAD.MOV R79, RZ, RZ, -R7 ;  /* 0x000000ffff4f7224 */ /* 0x000fe400078e0a07 */
[----:B------:R-:W-:Y:S01]  /*4630*/  @!P1 IMAD.MOV R71, RZ, RZ, -R71 ;  /* 0x000000ffff479224 */ /* 0x000fe200078e0a47 */
[C---:B------:R-:W-:Y:S01]  /*4640*/  ISETP.GT.U32.AND P1, PT, R5.reuse, R75, PT ;  /* 0x0000004b0500720c */ /* 0x040fe20003f24070 */
[----:B------:R-:W-:Y:S01]  /*4650*/  @!P2 IMAD.IADD R72, R72, 0x1, -R5 ;  /* 0x000000014848a824 */ /* 0x000fe200078e0a05 */
[C---:B------:R-:W-:Y:S01]  /*4660*/  ISETP.GT.U32.AND P2, PT, R5.reuse, R76, PT ;  /* 0x0000004c0500720c */ /* 0x040fe20003f44070 */
[C---:B------:R-:W-:Y:S02]  /*4670*/  IMAD R77, R5.reuse, R8, R77 ;  /* 0x00000008054d7224 */ /* 0x040fe400078e024d */
[----:B------:R-:W-:-:S02]  /*4680*/  IMAD R78, R5, R79, R78 ;  /* 0x0000004f054e7224 */ /* 0x000fc400078e024e */
[--C-:B------:R-:W-:Y:S01]  /*4690*/  @!P3 IMAD.IADD R73, R73, 0x1, -R5.reuse ;  /* 0x000000014949b824 */ /* 0x100fe200078e0a05 */
[C---:B------:R-:W-:Y:S01]  /*46a0*/  ISETP.GT.U32.AND P3, PT, R5.reuse, R77, PT ;  /* 0x0000004d0500720c */ /* 0x040fe20003f64070 */
[--C-:B------:R-:W-:Y:S01]  /*46b0*/  @!P6 IMAD.IADD R74, R74, 0x1, -R5.reuse ;  /* 0x000000014a4ae824 */ /* 0x100fe200078e0a05 */
[----:B------:R-:W-:Y:S01]  /*46c0*/  ISETP.GT.U32.AND P6, PT, R5, R78, PT ;  /* 0x0000004e0500720c */ /* 0x000fe20003fc4070 */
[C---:B------:R-:W-:Y:S02]  /*46d0*/  VIADD R86, R0.reuse, 0x51 ;  /* 0x0000005100567836 */ /* 0x040fe40000000000 */
[----:B------:R-:W-:Y:S02]  /*46e0*/  VIADD R87, R0, 0x52 ;  /* 0x0000005200577836 */ /* 0x000fe40000000000 */
[--C-:B------:R-:W-:Y:S01]  /*46f0*/  @!P1 IMAD.IADD R75, R75, 0x1, -R5.reuse ;  /* 0x000000014b4b9824 */ /* 0x100fe200078e0a05 */
[----:B------:R-:W-:Y:S01]  /*4700*/  IABS R80, R86 ;  /* 0x0000005600507213 */ /* 0x000fe20000000000 */
[--C-:B------:R-:W-:Y:S01]  /*4710*/  @!P2 IMAD.IADD R76, R76, 0x1, -R5.reuse ;  /* 0x000000014c4ca824 */ /* 0x100fe200078e0a05 */
[----:B------:R-:W-:Y:S01]  /*4720*/  IABS R81, R87 ;  /* 0x0000005700517213 */ /* 0x000fe20000000000 */
[----:B------:R-:W-:Y:S01]  /*4730*/  @!P5 IMAD.MOV R72, RZ, RZ, -R72 ;  /* 0x000000ffff48d224 */ /* 0x000fe200078e0a48 */
[----:B------:R-:W-:Y:S01]  /*4740*/  ISETP.GE.AND P2, PT, R83, RZ, PT ;  /* 0x000000ff5300720c */ /* 0x000fe20003f46270 */
[--C-:B------:R-:W-:Y:S01]  /*4750*/  @!P3 IMAD.IADD R77, R77, 0x1, -R5.reuse ;  /* 0x000000014d4db824 */ /* 0x100fe200078e0a05 */
[C---:B------:R-:W-:Y:S01]  /*4760*/  ISETP.GT.U32.AND P3, PT, R5.reuse, R75, PT ;  /* 0x0000004b0500720c */ /* 0x040fe20003f64070 */
[----:B------:R-:W-:Y:S01]  /*4770*/  @!P6 IMAD.IADD R78, R78, 0x1, -R5 ;  /* 0x000000014e4ee824 */ /* 0x000fe200078e0a05 */
[C---:B------:R-:W-:Y:S01]  /*4780*/  ISETP.GT.U32.AND P6, PT, R5.reuse, R76, PT ;  /* 0x0000004c0500720c */ /* 0x040fe20003fc4070 */
[----:B------:R-:W-:Y:S01]  /*4790*/  IMAD.HI.U32 R3, R6, R80, RZ ;  /* 0x0000005006037227 */ /* 0x000fe200078e00ff */
[----:B------:R-:W-:-:S02]  /*47a0*/  ISETP.GT.U32.AND P5, PT, R5, R77, PT ;  /* 0x0000004d0500720c */ /* 0x000fc40003fa4070 */
[----:B------:R-:W-:Y:S01]  /*47b0*/  ISETP.GE.AND P1, PT, R82, RZ, PT ;  /* 0x000000ff5200720c */ /* 0x000fe20003f26270 */
[----:B------:R-:W-:-:S04]  /*47c0*/  IMAD.HI.U32 R7, R6, R81, RZ ;  /* 0x0000005106077227 */ /* 0x000fc800078e00ff */
[----:B------:R-:W-:Y:S02]  /*47d0*/  IMAD.MOV R3, RZ, RZ, -R3 ;  /* 0x000000ffff037224 */ /* 0x000fe400078e0a03 */
[----:B------:R-:W-:Y:S02]  /*47e0*/  IMAD.MOV R8, RZ, RZ, -R7 ;  /* 0x000000ffff087224 */ /* 0x000fe400078e0a07 */
[C---:B------:R-:W-:Y:S02]  /*47f0*/  VIADD R83, R0.reuse, 0x53 ;  /* 0x0000005300537836 */ /* 0x040fe40000000000 */
[C---:B------:R-:W-:Y:S02]  /*4800*/  IMAD R79, R5.reuse, R3, R80 ;  /* 0x00000003054f7224 */ /* 0x040fe400078e0250 */
[----:B------:R-:W-:Y:S01]  /*4810*/  IMAD R80, R5, R8, R81 ;  /* 0x0000000805507224 */ /* 0x000fe200078e0251 */
[----:B------:R-:W-:Y:S01]  /*4820*/  IABS R81, R83 ;  /* 0x0000005300517213 */ /* 0x000fe20000000000 */
[----:B------:R-:W-:-:S02]  /*4830*/  VIADD R88, R0, 0x54 ;  /* 0x0000005400587836 */ /* 0x000fc40000000000 */
[----:B------:R-:W-:Y:S01]  /*4840*/  @!P4 IMAD.MOV R73, RZ, RZ, -R73 ;  /* 0x000000ffff49c224 */ /* 0x000fe200078e0a49 */
[----:B------:R-:W-:Y:S01]  /*4850*/  ISETP.GT.U32.AND P4, PT, R5, R78, PT ;  /* 0x0000004e0500720c */ /* 0x000fe20003f84070 */
[--C-:B------:R-:W-:Y:S01]  /*4860*/  @!P3 IMAD.IADD R75, R75, 0x1, -R5.reuse ;  /* 0x000000014b4bb824 */ /* 0x100fe200078e0a05 */
[----:B------:R-:W-:Y:S01]  /*4870*/  IABS R82, R88 ;  /* 0x0000005800527213 */ /* 0x000fe20000000000 */
[----:B------:R-:W-:Y:S01]  /*4880*/  @!P6 IMAD.IADD R76, R76, 0x1, -R5 ;  /* 0x000000014c4ce824 */ /* 0x000fe200078e0a05 */
[----:B------:R-:W-:Y:S01]  /*4890*/  ISETP.GE.AND P3, PT, R84, RZ, PT ;  /* 0x000000ff5400720c */ /* 0x000fe20003f66270 */
[----:B------:R-:W-:Y:S01]  /*48a0*/  IMAD.HI.U32 R3, R6, R81, RZ ;  /* 0x0000005106037227 */ /* 0x000fe200078e00ff */
[----:B------:R-:W-:-:S03]  /*48b0*/  ISETP.GT.U32.AND P6, PT, R5, R80, PT ;  /* 0x000000500500720c */ /* 0x000fc60003fc4070 */
[----:B------:R-:W-:Y:S01]  /*48c0*/  @!P5 IMAD.IADD R77, R77, 0x1, -R5 ;  /* 0x000000014d4dd824 */ /* 0x000fe200078e0a05 */
[----:B------:R-:W-:Y:S01]  /*48d0*/  ISETP.GE.AND P5, PT, R85, RZ, PT ;  /* 0x000000ff5500720c */ /* 0x000fe20003fa6270 */
[----:B------:R-:W-:-:S04]  /*48e0*/  IMAD.HI.U32 R7, R6, R82, RZ ;  /* 0x0000005206077227 */ /* 0x000fc800078e00ff */
[----:B------:R-:W-:Y:S02]  /*48f0*/  IMAD.MOV R8, RZ, RZ, -R3 ;  /* 0x000000ffff087224 */ /* 0x000fe400078e0a03 */
[----:B------:R-:W-:Y:S01]  /*4900*/  @!P0 IMAD.MOV R74, RZ, RZ, -R74 ;  /* 0x000000ffff4a8224 */ /* 0x000fe200078e0a4a */
[C---:B------:R-:W-:Y:S01]  /*4910*/  ISETP.GT.U32.AND P0, PT, R5.reuse, R79, PT ;  /* 0x0000004f0500720c */ /* 0x040fe20003f04070 */
[----:B------:R-:W-:Y:S02]  /*4920*/  IMAD.MOV R7, RZ, RZ, -R7 ;  /* 0x000000ffff077224 */ /* 0x000fe400078e0a07 */
[----:B------:R-:W-:Y:S02]  /*4930*/  IMAD R81, R5, R8, R81 ;  /* 0x0000000805517224 */ /* 0x000fe400078e0251 */
[--C-:B------:R-:W-:Y:S01]  /*4940*/  @!P4 IMAD.IADD R78, R78, 0x1, -R5.reuse ;  /* 0x000000014e4ec824 */ /* 0x100fe200078e0a05 */
[----:B------:R-:W-:Y:S01]  /*4950*/  ISETP.GE.AND P4, PT, R86, RZ, PT ;  /* 0x000000ff5600720c */ /* 0x000fe20003f86270 */
[----:B------:R-:W-:Y:S01]  /*4960*/  @!P6 IMAD.IADD R80, R80, 0x1, -R5 ;  /* 0x000000015050e824 */ /* 0x000fe200078e0a05 */
[----:B------:R-:W-:Y:S01]  /*4970*/  ISETP.GE.AND P6, PT, R83, RZ, PT ;  /* 0x000000ff5300720c */ /* 0x000fe20003fc6270 */
[----:B------:R-:W-:-:S02]  /*4980*/  IMAD R82, R5, R7, R82 ;  /* 0x0000000705527224 */ /* 0x000fc400078e0252 */
[----:B------:R-:W-:Y:S01]  /*4990*/  @!P3 IMAD.MOV R77, RZ, RZ, -R77 ;  /* 0x000000ffff4db224 */ /* 0x000fe200078e0a4d */
[C---:B------:R-:W-:Y:S01]  /*49a0*/  ISETP.GT.U32.AND P3, PT, R5.reuse, R81, PT ;  /* 0x000000510500720c */ /* 0x040fe20003f64070 */
[----:B------:R-:W-:Y:S01]  /*49b0*/  @!P2 IMAD.MOV R76, RZ, RZ, -R76 ;  /* 0x000000ffff4ca224 */ /* 0x000fe200078e0a4c */
[C---:B------:R-:W-:Y:S01]  /*49c0*/  ISETP.GT.U32.AND P2, PT, R5.reuse, R80, PT ;  /* 0x000000500500720c */ /* 0x040fe20003f44070 */
[----:B------:R-:W-:Y:S01]  /*49d0*/  @!P5 IMAD.MOV R78, RZ, RZ, -R78 ;  /* 0x000000ffff4ed224 */ /* 0x000fe200078e0a4e */
[----:B------:R-:W-:Y:S01]  /*49e0*/  ISETP.GT.U32.AND P5, PT, R5, R82, PT ;  /* 0x000000520500720c */ /* 0x000fe20003fa4070 */
[----:B------:R-:W-:Y:S01]  /*49f0*/  @!P0 IMAD.IADD R79, R79, 0x1, -R5 ;  /* 0x000000014f4f8824 */ /* 0x000fe200078e0a05 */
[----:B------:R-:W-:Y:S01]  /*4a00*/  ISETP.GE.AND P0, PT, R87, RZ, PT ;  /* 0x000000ff5700720c */ /* 0x000fe20003f06270 */
[C---:B------:R-:W-:Y:S02]  /*4a10*/  VIADD R3, R0.reuse, 0x55 ;  /* 0x0000005500037836 */ /* 0x040fe40000000000 */
[----:B------:R-:W-:Y:S01]  /*4a20*/  @!P1 IMAD.MOV R75, RZ, RZ, -R75 ;  /* 0x000000ffff4b9224 */ /* 0x000fe200078e0a4b */
[----:B------:R-:W-:Y:S01]  /*4a30*/  ISETP.GT.U32.AND P1, PT, R5, R79, PT ;  /* 0x0000004f0500720c */ /* 0x000fe20003f24070 */
[----:B------:R-:W-:Y:S01]  /*4a40*/  VIADD R7, R0, 0x56 ;  /* 0x0000005600077836 */ /* 0x000fe20000000000 */
[----:B------:R-:W-:Y:S01]  /*4a50*/  IABS R83, R3 ;  /* 0x0000000300537213 */ /* 0x000fe20000000000 */
[----:B------:R-:W-:-:S02]  /*4a60*/  @!P3 IMAD.IADD R81, R81, 0x1, -R5 ;  /* 0x000000015151b824 */ /* 0x000fc400078e0a05 */
[--C-:B------:R-:W-:Y:S01]  /*4a70*/  @!P2 IMAD.IADD R80, R80, 0x1, -R5.reuse ;  /* 0x000000015050a824 */ /* 0x100fe200078e0a05 */
[----:B------:R-:W-:Y:S01]  /*4a80*/  ISETP.GE.AND P2, PT, R3, RZ, PT ;  /* 0x000000ff0300720c */ /* 0x000fe20003f46270 */
[----:B------:R-:W-:Y:S01]  /*4a90*/  @!P5 IMAD.IADD R82, R82, 0x1, -R5 ;  /* 0x000000015252d824 */ /* 0x000fe200078e0a05 */
[----:B------:R-:W-:Y:S01]  /*4aa0*/  ISETP.GT.U32.AND P5, PT, R5, R81, PT ;  /* 0x000000510500720c */ /* 0x000fe20003fa4070 */
[----:B------:R-:W-:Y:S01]  /*4ab0*/  IMAD.HI.U32 R3, R6, R83, RZ ;  /* 0x0000005306037227 */ /* 0x000fe200078e00ff */
[----:B------:R-:W-:Y:S02]  /*4ac0*/  IABS R84, R7 ;  /* 0x0000000700547213 */ /* 0x000fe40000000000 */
[----:B------:R-:W-:Y:S01]  /*4ad0*/  ISETP.GE.AND P3, PT, R7, RZ, PT ;  /* 0x000000ff0700720c */ /* 0x000fe20003f66270 */
[----:B------:R-:W-:Y:S02]  /*4ae0*/  IMAD.MOV R8, RZ, RZ, -R3 ;  /* 0x000000ffff087224 */ /* 0x000fe400078e0a03 */
[----:B------:R-:W-:Y:S01]  /*4af0*/  @!P1 IMAD.IADD R79, R79, 0x1, -R5 ;  /* 0x000000014f4f9824 */ /* 0x000fe200078e0a05 */
[----:B------:R-:W-:Y:S01]  /*4b00*/  ISETP.GE.AND P1, PT, R88, RZ, PT ;  /* 0x000000ff5800720c */ /* 0x000fe20003f26270 */
[----:B------:R-:W-:-:S02]  /*4b10*/  IMAD R83, R5, R8, R83 ;  /* 0x0000000805537224 */ /* 0x000fc400078e0253 */
[----:B------:R-:W-:-:S04]  /*4b20*/  IMAD.HI.U32 R7, R6, R84, RZ ;  /* 0x0000005406077227 */ /* 0x000fc800078e00ff */
[----:B------:R-:W-:Y:S01]  /*4b30*/  @!P4 IMAD.MOV R79, RZ, RZ, -R79 ;  /* 0x000000ffff4fc224 */ /* 0x000fe200078e0a4f */
[----:B------:R-:W-:Y:S01]  /*4b40*/  ISETP.GT.U32.AND P4, PT, R5, R82, PT ;  /* 0x000000520500720c */ /* 0x000fe20003f84070 */
[----:B------:R-:W-:Y:S01]  /*4b50*/  @!P5 IMAD.IADD R81, R81, 0x1, -R5 ;  /* 0x000000015151d824 */ /* 0x000fe200078e0a05 */
[C---:B------:R-:W-:Y:S01]  /*4b60*/  ISETP.GT.U32.AND P5, PT, R5.reuse, R83, PT ;  /* 0x000000530500720c */ /* 0x040fe20003fa4070 */
[----:B------:R-:W-:Y:S02]  /*4b70*/  IMAD.MOV R7, RZ, RZ, -R7 ;  /* 0x000000ffff077224 */ /* 0x000fe400078e0a07 */
[C---:B------:R-:W-:Y:S02]  /*4b80*/  VIADD R85, R0.reuse, 0x57 ;  /* 0x0000005700557836 */ /* 0x040fe40000000000 */
[----:B------:R-:W-:Y:S02]  /*4b90*/  IMAD R84, R5, R7, R84 ;  /* 0x0000000705547224 */ /* 0x000fe400078e0254 */
[----:B------:R-:W-:Y:S01]  /*4ba0*/  @!P0 IMAD.MOV R80, RZ, RZ, -R80 ;  /* 0x000000ffff508224 */ /* 0x000fe200078e0a50 */
[----:B------:R-:W-:Y:S01]  /*4bb0*/  ISETP.GE.AND P0, PT, R85, RZ, PT ;  /* 0x000000ff5500720c */ /* 0x000fe20003f06270 */
[----:B------:R-:W-:Y:S01]  /*4bc0*/  VIADD R3, R0, 0x58 ;  /* 0x0000005800037836 */ /* 0x000fe20000000000 */
[----:B------:R-:W-:Y:S01]  /*4bd0*/  IABS R85, R85 ;  /* 0x0000005500557213 */ /* 0x000fe20000000000 */
[----:B------:R-:W-:Y:S01]  /*4be0*/  @!P6 IMAD.MOV R81, RZ, RZ, -R81 ;  /* 0x000000ffff51e224 */ /* 0x000fe200078e0a51 */
[----:B------:R-:W-:Y:S01]  /*4bf0*/  ISETP.GT.U32.AND P6, PT, R5, R84, PT ;  /* 0x000000540500720c */ /* 0x000fe20003fc4070 */
[--C-:B------:R-:W-:Y:S01]  /*4c00*/  @!P4 IMAD.IADD R82, R82, 0x1, -R5.reuse ;  /* 0x000000015252c824 */ /* 0x100fe200078e0a05 */
[----:B------:R-:W-:Y:S01]  /*4c10*/  ISETP.GE.AND P4, PT, R3, RZ, PT ;  /* 0x000000ff0300720c */ /* 0x000fe20003f86270 */
[----:B------:R-:W-:Y:S01]  /*4c20*/  @!P5 IMAD.IADD R83, R83, 0x1, -R5 ;  /* 0x000000015353d824 */ /* 0x000fe200078e0a05 */
[----:B------:R-:W-:Y:S01]  /*4c30*/  IABS R86, R3 ;  /* 0x0000000300567213 */ /* 0x000fe20000000000 */
[----:B------:R-:W-:-:S03]  /*4c40*/  IMAD.HI.U32 R3, R6, R85, RZ ;  /* 0x0000005506037227 */ /* 0x000fc600078e00ff */
[----:B------:R-:W-:Y:S01]  /*4c50*/  ISETP.GT.U32.AND P5, PT, R5, R83, PT ;  /* 0x000000530500720c */ /* 0x000fe20003fa4070 */
[----:B------:R-:W-:Y:S02]  /*4c60*/  VIADD R7, R0, 0x59 ;  /* 0x0000005900077836 */ /* 0x000fe40000000000 */
[----:B------:R-:W-:Y:S02]  /*4c70*/  IMAD.MOV R8, RZ, RZ, -R3 ;  /* 0x000000ffff087224 */ /* 0x000fe400078e0a03 */
[----:B------:R-:W-:Y:S01]  /*4c80*/  IMAD.HI.U32 R3, R6, R86, RZ ;  /* 0x0000005606037227 */ /* 0x000fe200078e00ff */
[----:B------:R-:W-:-:S03]  /*4c90*/  IABS R87, R7 ;  /* 0x0000000700577213 */ /* 0x000fc60000000000 */
[----:B------:R-:W-:Y:S02]  /*4ca0*/  VIADD R93, R0, 0x5a ;  /* 0x0000005a005d7836 */ /* 0x000fe40000000000 */
[----:B------:R-:W-:Y:S02]  /*4cb0*/  @!P6 IMAD.IADD R84, R84, 0x1, -R5 ;  /* 0x000000015454e824 */ /* 0x000fe400078e0a05 */
[----:B------:R-:W-:Y:S01]  /*4cc0*/  IMAD.MOV R3, RZ, RZ, -R3 ;  /* 0x000000ffff037224 */ /* 0x000fe200078e0a03 */
[----:B------:R-:W-:Y:S01]  /*4cd0*/  IABS R88, R93 ;  /* 0x0000005d00587213 */ /* 0x000fe20000000000 */
[C---:B------:R-:W-:Y:S01]  /*4ce0*/  IMAD R85, R5.reuse, R8, R85 ;  /* 0x0000000805557224 */ /* 0x040fe200078e0255 */
[C---:B------:R-:W-:Y:S01]  /*4cf0*/  ISETP.GT.U32.AND P6, PT, R5.reuse, R84, PT ;  /* 0x000000540500720c */ /* 0x040fe20003fc4070 */
[----:B------:R-:W-:Y:S02]  /*4d00*/  IMAD R86, R5, R3, R86 ;  /* 0x0000000305567224 */ /* 0x000fe400078e0256 */
[----:B------:R-:W-:-:S04]  /*4d10*/  IMAD.HI.U32 R3, R6, R87, RZ ;  /* 0x0000005706037227 */ /* 0x000fc800078e00ff */
[----:B------:R-:W-:Y:S01]  /*4d20*/  @!P1 IMAD.MOV R82, RZ, RZ, -R82 ;  /* 0x000000ffff529224 */ /* 0x000fe200078e0a52 */
        /* <DEDUP_REMOVED lines=12> */
[----:B------:R-:W-:-:S02]  /*4df0*/  VIADD R94, R0, 0x5b ;  /* 0x0000005b005e7836 */ /* 0x000fc40000000000 */
[C---:B------:R-:W-:Y:S02]  /*4e00*/  VIADD R95, R0.reuse, 0x5c ;  /* 0x0000005c005f7836 */ /* 0x040fe40000000000 */
[----:B------:R-:W-:Y:S01]  /*4e10*/  @!P2 IMAD.MOV R83, RZ, RZ, -R83 ;  /* 0x000000ffff53a224 */ /* 0x000fe200078e0a53 */
[----:B------:R-:W-:Y:S01]  /*4e20*/  IABS R89, R94 ;  /* 0x0000005e00597213 */ /* 0x000fe20000000000 */
[C---:B------:R-:W-:Y:S01]  /*4e30*/  VIADD R96, R0.reuse, 0x5d ;  /* 0x0000005d00607836 */ /* 0x040fe20000000000 */
[----:B------:R-:W-:Y:S01]  /*4e40*/  ISETP.GT.U32.AND P2, PT, R5, R86, PT ;  /* 0x000000560500720c */ /* 0x000fe20003f44070 */
[----:B------:R-:W-:Y:S01]  /*4e50*/  VIADD R98, R0, 0x5f ;  /* 0x0000005f00627836 */ /* 0x000fe20000000000 */
[----:B------:R-:W-:Y:S01]  /*4e60*/  IABS R90, R95 ;  /* 0x0000005f005a7213 */ /* 0x000fe20000000000 */
[----:B------:R-:W-:Y:S01]  /*4e70*/  @!P6 IMAD.IADD R87, R87, 0x1, -R5 ;  /* 0x000000015757e824 */ /* 0x000fe200078e0a05 */
[----:B------:R-:W-:Y:S01]  /*4e80*/  IABS R91, R96 ;  /* 0x00000060005b7213 */ /* 0x000fe20000000000 */
[----:B------:R-:W-:-:S04]  /*4e90*/  IMAD.HI.U32 R3, R6, R89, RZ ;  /* 0x0000005906037227 */ /* 0x000fc800078e00ff */
[----:B------:R-:W-:Y:S01]  /*4ea0*/  @!P5 IMAD.IADD R88, R88, 0x1, -R5 ;  /* 0x000000015858d824 */ /* 0x000fe200078e0a05 */
[----:B------:R-:W-:Y:S01]  /*4eb0*/  ISETP.GT.U32.AND P5, PT, R5, R87, PT ;  /* 0x000000570500720c */ /* 0x000fe20003fa4070 */
[----:B------:R-:W-:Y:S02]  /*4ec0*/  IMAD.MOV R8, RZ, RZ, -R3 ;  /* 0x000000ffff087224 */ /* 0x000fe400078e0a03 */
[----:B------:R-:W-:-:S04]  /*4ed0*/  IMAD.HI.U32 R3, R6, R90, RZ ;  /* 0x0000005a06037227 */ /* 0x000fc800078e00ff */
[----:B------:R-:W-:Y:S02]  /*4ee0*/  IMAD.MOV R3, RZ, RZ, -R3 ;  /* 0x000000ffff037224 */ /* 0x000fe400078e0a03 */
[--C-:B------:R-:W-:Y:S01]  /*4ef0*/  @!P2 IMAD.IADD R86, R86, 0x1, -R5.reuse ;  /* 0x000000015656a824 */ /* 0x100fe200078e0a05 */
[C---:B------:R-:W-:Y:S01]  /*4f00*/  ISETP.GT.U32.AND P2, PT, R5.reuse, R85, PT ;  /* 0x000000550500720c */ /* 0x040fe20003f44070 */
[----:B------:R-:W-:Y:S02]  /*4f10*/  IMAD R90, R5, R3, R90 ;  /* 0x00000003055a7224 */ /* 0x000fe400078e025a */
[----:B------:R-:W-:Y:S01]  /*4f20*/  @!P5 IMAD.IADD R87, R87, 0x1, -R5 ;  /* 0x000000015757d824 */ /* 0x000fe200078e0a05 */
[C---:B------:R-:W-:Y:S01]  /*4f30*/  ISETP.GT.U32.AND P6, PT, R5.reuse, R86, PT ;  /* 0x000000560500720c */ /* 0x040fe20003fc4070 */
[----:B------:R-:W-:Y:S01]  /*4f40*/  IMAD.HI.U32 R3, R6, R91, RZ ;  /* 0x0000005b06037227 */ /* 0x000fe200078e00ff */
[----:B------:R-:W-:-:S03]  /*4f50*/  ISETP.GT.U32.AND P5, PT, R5, R90, PT ;  /* 0x0000005a0500720c */ /* 0x000fc60003fa4070 */
[C---:B------:R-:W-:Y:S02]  /*4f60*/  IMAD R89, R5.reuse, R8, R89 ;  /* 0x0000000805597224 */ /* 0x040fe400078e0259 */
[----:B------:R-:W-:Y:S02]  /*4f70*/  IMAD.MOV R8, RZ, RZ, -R3 ;  /* 0x000000ffff087224 */ /* 0x000fe400078e0a03 */
[----:B------:R-:W-:Y:S02]  /*4f80*/  VIADD R97, R0, 0x5e ;  /* 0x0000005e00617836 */ /* 0x000fe40000000000 */
[----:B------:R-:W-:Y:S02]  /*4f90*/  IMAD R91, R5, R8, R91 ;  /* 0x00000008055b7224 */ /* 0x000fe400078e025b */
[--C-:B------:R-:W-:Y:S01]  /*4fa0*/  @!P6 IMAD.IADD R86, R86, 0x1, -R5.reuse ;  /* 0x000000015656e824 */ /* 0x100fe200078e0a05 */
[----:B------:R-:W-:Y:S01]  /*4fb0*/  ISETP.GE.AND P6, PT, R93, RZ, PT ;  /* 0x000000ff5d00720c */ /* 0x000fe20003fc6270 */
[--C-:B------:R-:W-:Y:S01]  /*4fc0*/  @!P5 IMAD.IADD R90, R90, 0x1, -R5.reuse ;  /* 0x000000015a5ad824 */ /* 0x100fe200078e0a05 */
[----:B------:R-:W-:Y:S01]  /*4fd0*/  IABS R93, R98 ;  /* 0x00000062005d7213 */ /* 0x000fe20000000000 */
[----:B------:R-:W-:Y:S01]  /*4fe0*/  @!P3 IMAD.MOV R84, RZ, RZ, -R84 ;  /* 0x000000ffff54b224 */ /* 0x000fe200078e0a54 */
[----:B------:R-:W-:Y:S01]  /*4ff0*/  IABS R92, R97 ;  /* 0x00000061005c7213 */ /* 0x000fe20000000000 */
[----:B------:R-:W-:Y:S01]  /*5000*/  @!P2 IMAD.IADD R85, R85, 0x1, -R5 ;  /* 0x000000015555a824 */ /* 0x000fe200078e0a05 */
[C---:B------:R-:W-:Y:S01]  /*5010*/  ISETP.GT.U32.AND P5, PT, R5.reuse, R90, PT ;  /* 0x0000005a0500720c */ /* 0x040fe20003fa4070 */
[----:B------:R-:W-:Y:S01]  /*5020*/  IMAD.HI.U32 R3, R6, R93, RZ ;  /* 0x0000005d06037227 */ /* 0x000fe200078e00ff */
[----:B------:R-:W-:-:S02]  /*5030*/  ISETP.GT.U32.AND P3, PT, R5, R88, PT ;  /* 0x000000580500720c */ /* 0x000fc40003f64070 */
[----:B------:R-:W-:Y:S01]  /*5040*/  ISETP.GT.U32.AND P2, PT, R5, R89, PT ;  /* 0x000000590500720c */ /* 0x000fe20003f44070 */
[----:B------:R-:W-:Y:S02]  /*5050*/  IMAD.MOV R8, RZ, RZ, -R3 ;  /* 0x000000ffff087224 */ /* 0x000fe400078e0a03 */
[----:B------:R-:W-:-:S04]  /*5060*/  IMAD.HI.U32 R7, R6, R92, RZ ;  /* 0x0000005c06077227 */ /* 0x000fc800078e00ff */
[C---:B------:R-:W-:Y:S02]  /*5070*/  IMAD R93, R5.reuse, R8, R93 ;  /* 0x00000008055d7224 */ /* 0x040fe400078e025d */
[----:B------:R-:W-:Y:S02]  /*5080*/  @!P5 IMAD.IADD R90, R90, 0x1, -R5 ;  /* 0x000000015a5ad824 */ /* 0x000fe400078e0a05 */
[----:B------:R-:W-:Y:S01]  /*5090*/  IMAD.MOV R7, RZ, RZ, -R7 ;  /* 0x000000ffff077224 */ /* 0x000fe200078e0a07 */
[C---:B------:R-:W-:Y:S01]  /*50a0*/  ISETP.GT.U32.AND P5, PT, R5.reuse, R93, PT ;  /* 0x0000005d0500720c */ /* 0x040fe20003fa4070 */
[----:B------:R-:W-:Y:S02]  /*50b0*/  VIADD R99, R0, 0x60 ;  /* 0x0000006000637836 */ /* 0x000fe40000000000 */
[----:B------:R-:W-:Y:S01]  /*50c0*/  @!P3 IMAD.IADD R88, R88, 0x1, -R5 ;  /* 0x000000015858b824 */ /* 0x000fe200078e0a05 */
[----:B------:R-:W-:Y:S01]  /*50d0*/  ISETP.GE.AND P3, PT, R94, RZ, PT ;  /* 0x000000ff5e00720c */ /* 0x000fe20003f66270 */
[C---:B------:R-:W-:Y:S01]  /*50e0*/  IMAD R92, R5.reuse, R7, R92 ;  /* 0x00000007055c7224 */ /* 0x040fe200078e025c */
[----:B------:R-:W-:Y:S01]  /*50f0*/  IABS R94, R99 ;  /* 0x00000063005e7213 */ /* 0x000fe20000000000 */
[----:B------:R-:W-:Y:S01]  /*5100*/  @!P4 IMAD.MOV R86, RZ, RZ, -R86 ;  /* 0x000000ffff56c224 */ /* 0x000fe200078e0a56 */
[----:B------:R-:W-:Y:S01]  /*5110*/  ISETP.GT.U32.AND P4, PT, R5, R91, PT ;  /* 0x0000005b0500720c */ /* 0x000fe20003f84070 */
[----:B------:R-:W-:-:S02]  /*5120*/  VIADD R100, R0, 0x61 ;  /* 0x0000006100647836 */ /* 0x000fc40000000000 */
        /* <DEDUP_REMOVED lines=8> */
[----:B------:R-:W-:Y:S02]  /*51b0*/  IMAD.MOV R7, RZ, RZ, -R3 ;  /* 0x000000ffff077224 */ /* 0x000fe400078e0a03 */
[----:B------:R-:W-:-:S04]  /*51c0*/  IMAD.HI.U32 R3, R6, R95, RZ ;  /* 0x0000005f06037227 */ /* 0x000fc800078e00ff */
[----:B------:R-:W-:Y:S01]  /*51d0*/  @!P4 IMAD.IADD R91, R91, 0x1, -R5 ;  /* 0x000000015b5bc824 */ /* 0x000fe200078e0a05 */
[----:B------:R-:W-:Y:S01]  /*51e0*/  ISETP.GE.AND P4, PT, R98, RZ, PT ;  /* 0x000000ff6200720c */ /* 0x000fe20003f86270 */
[----:B------:R-:W-:Y:S01]  /*51f0*/  @!P0 IMAD.MOV R85, RZ, RZ, -R85 ;  /* 0x000000ffff558224 */ /* 0x000fe200078e0a55 */
[C---:B------:R-:W-:Y:S01]  /*5200*/  ISETP.GT.U32.AND P0, PT, R5.reuse, R89, PT ;  /* 0x000000590500720c */ /* 0x040fe20003f04070 */
[----:B------:R-:W-:Y:S02]  /*5210*/  IMAD.MOV R8, RZ, RZ, -R3 ;  /* 0x000000ffff087224 */ /* 0x000fe400078e0a03 */
[----:B------:R-:W-:Y:S01]  /*5220*/  @!P6 IMAD.IADD R92, R92, 0x1, -R5 ;  /* 0x000000015c5ce824 */ /* 0x000fe200078e0a05 */
[C---:B------:R-:W-:Y:S01]  /*5230*/  ISETP.GT.U32.AND P6, PT, R5.reuse, R91, PT ;  /* 0x0000005b0500720c */ /* 0x040fe20003fc4070 */
[----:B------:R-:W-:Y:S02]  /*5240*/  IMAD R95, R5, R8, R95 ;  /* 0x00000008055f7224 */ /* 0x000fe400078e025f */
[----:B------:R-:W-:-:S02]  /*5250*/  VIADD R101, R0, 0x62 ;  /* 0x0000006200657836 */ /* 0x000fc40000000000 */
[----:B------:R-:W-:Y:S01]  /*5260*/  @!P5 IMAD.IADD R93, R93, 0x1, -R5 ;  /* 0x000000015d5dd824 */ /* 0x000fe200078e0a05 */
[C---:B------:R-:W-:Y:S01]  /*5270*/  ISETP.GT.U32.AND P5, PT, R5.reuse, R95, PT ;  /* 0x0000005f0500720c */ /* 0x040fe20003fa4070 */
[----:B------:R-:W-:Y:S01]  /*5280*/  @!P1 IMAD.MOV R87, RZ, RZ, -R87 ;  /* 0x000000ffff579224 */ /* 0x000fe200078e0a57 */
[----:B------:R-:W-:Y:S01]  /*5290*/  ISETP.GE.AND P1, PT, R96, RZ, PT ;  /* 0x000000ff6000720c */ /* 0x000fe20003f26270 */
[----:B------:R-:W-:Y:S01]  /*52a0*/  VIADD R102, R0, 0x63 ;  /* 0x0000006300667836 */ /* 0x000fe20000000000 */
[----:B------:R-:W-:Y:S01]  /*52b0*/  IABS R96, R101 ;  /* 0x0000006500607213 */ /* 0x000fe20000000000 */
[----:B------:R-:W-:Y:S02]  /*52c0*/  IMAD R94, R5, R7, R94 ;  /* 0x00000007055e7224 */ /* 0x000fe400078e025e */
[--C-:B------:R-:W-:Y:S01]  /*52d0*/  @!P0 IMAD.IADD R89, R89, 0x1, -R5.reuse ;  /* 0x0000000159598824 */ /* 0x100fe200078e0a05 */
[----:B------:R-:W-:Y:S01]  /*52e0*/  ISETP.GE.AND P0, PT, R97, RZ, PT ;  /* 0x000000ff6100720c */ /* 0x000fe20003f06270 */
[----:B------:R-:W-:Y:S01]  /*52f0*/  @!P6 IMAD.IADD R91, R91, 0x1, -R5 ;  /* 0x000000015b5be824 */ /* 0x000fe200078e0a05 */
[----:B------:R-:W-:Y:S01]  /*5300*/  IABS R97, R102 ;  /* 0x0000006600617213 */ /* 0x000fe20000000000 */
[----:B------:R-:W-:Y:S01]  /*5310*/  IMAD.HI.U32 R3, R6, R96, RZ ;  /* 0x0000006006037227 */ /* 0x000fe200078e00ff */
[----:B------:R-:W-:-:S03]  /*5320*/  ISETP.GT.U32.AND P6, PT, R5, R94, PT ;  /* 0x0000005e0500720c */ /* 0x000fc60003fc4070 */
[----:B------:R-:W-:Y:S02]  /*5330*/  VIADD R103, R0, 0x64 ;  /* 0x0000006400677836 */ /* 0x000fe40000000000 */
[----:B------:R-:W-:-:S03]  /*5340*/  IMAD.HI.U32 R7, R6, R97, RZ ;  /* 0x0000006106077227 */ /* 0x000fc600078e00ff */
[----:B------:R-:W-:Y:S01]  /*5350*/  IABS R98, R103 ;  /* 0x0000006700627213 */ /* 0x000fe20000000000 */
[----:B------:R-:W-:Y:S02]  /*5360*/  IMAD.MOV R3, RZ, RZ, -R3 ;  /* 0x000000ffff037224 */ /* 0x000fe400078e0a03 */
[----:B------:R-:W-:Y:S02]  /*5370*/  @!P5 IMAD.IADD R95, R95, 0x1, -R5 ;  /* 0x000000015f5fd824 */ /* 0x000fe400078e0a05 */
[----:B------:R-:W-:Y:S02]  /*5380*/  IMAD.MOV R8, RZ, RZ, -R7 ;  /* 0x000000ffff087224 */ /* 0x000fe400078e0a07 */
[C---:B------:R-:W-:Y:S02]  /*5390*/  IMAD R96, R5.reuse, R3, R96 ;  /* 0x0000000305607224 */ /* 0x040fe400078e0260 */
[----:B------:R-:W-:Y:S01]  /*53a0*/  @!P2 IMAD.MOV R90, RZ, RZ, -R90 ;  /* 0x000000ffff5aa224 */ /* 0x000fe200078e0a5a */
[C---:B------:R-:W-:Y:S01]  /*53b0*/  ISETP.GT.U32.AND P2, PT, R5.reuse, R95, PT ;  /* 0x0000005f0500720c */ /* 0x040fe20003f44070 */
[----:B------:R-:W-:Y:S01]  /*53c0*/  @!P3 IMAD.MOV R89, RZ, RZ, -R89 ;  /* 0x000000ffff59b224 */ /* 0x000fe200078e0a59 */
[----:B------:R-:W-:Y:S01]  /*53d0*/  ISETP.GT.U32.AND P3, PT, R5, R92, PT ;  /* 0x0000005c0500720c */ /* 0x000fe20003f64070 */
[----:B------:R-:W-:-:S04]  /*53e0*/  IMAD.HI.U32 R3, R6, R98, RZ ;  /* 0x0000006206037227 */ /* 0x000fc800078e00ff */
[C---:B------:R-:W-:Y:S02]  /*53f0*/  IMAD R97, R5.reuse, R8, R97 ;  /* 0x0000000805617224 */ /* 0x040fe400078e0261 */
[----:B------:R-:W-:Y:S01]  /*5400*/  @!P1 IMAD.MOV R91, RZ, RZ, -R91 ;  /* 0x000000ffff5b9224 */ /* 0x000fe200078e0a5b */
[C---:B------:R-:W-:Y:S01]  /*5410*/  ISETP.GT.U32.AND P1, PT, R5.reuse, R96, PT ;  /* 0x000000600500720c */ /* 0x040fe20003f24070 */
[----:B------:R-:W-:Y:S01]  /*5420*/  @!P6 IMAD.IADD R94, R94, 0x1, -R5 ;  /* 0x000000015e5ee824 */ /* 0x000fe200078e0a05 */
[----:B------:R-:W-:Y:S01]  /*5430*/  ISETP.GE.AND P6, PT, R100, RZ, PT ;  /* 0x000000ff6400720c */ /* 0x000fe20003fc6270 */
[----:B------:R-:W-:Y:S02]  /*5440*/  IMAD.MOV R3, RZ, RZ, -R3 ;  /* 0x000000ffff037224 */ /* 0x000fe400078e0a03 */
[----:B------:R-:W-:Y:S01]  /*5450*/  @!P4 IMAD.MOV R93, RZ, RZ, -R93 ;  /* 0x000000ffff5dc224 */ /* 0x000fe200078e0a5d */
[C---:B------:R-:W-:Y:S01]  /*5460*/  ISETP.GT.U32.AND P4, PT, R5.reuse, R97, PT ;  /* 0x000000610500720c */ /* 0x040fe20003f84070 */
[C---:B------:R-:W-:Y:S01]  /*5470*/  IMAD R98, R5.reuse, R3, R98 ;  /* 0x0000000305627224 */ /* 0x040fe200078e0262 */
[----:B------:R-:W-:Y:S01]  /*5480*/  ISETP.GT.U32.AND P5, PT, R5, R94, PT ;  /* 0x0000005e0500720c */ /* 0x000fe20003fa4070 */
[----:B------:R-:W-:-:S02]  /*5490*/  VIADD R7, R0, 0x65 ;  /* 0x0000006500077836 */ /* 0x000fc40000000000 */
[--C-:B------:R-:W-:Y:S01]  /*54a0*/  @!P2 IMAD.IADD R95, R95, 0x1, -R5.reuse ;  /* 0x000000015f5fa824 */ /* 0x100fe200078e0a05 */
[----:B------:R-:W-:Y:S01]  /*54b0*/  ISETP.GT.U32.AND P2, PT, R5, R98, PT ;  /* 0x000000620500720c */ /* 0x000fe20003f44070 */
[--C-:B------:R-:W-:Y:S01]  /*54c0*/  @!P3 IMAD.IADD R92, R92, 0x1, -R5.reuse ;  /* 0x000000015c5cb824 */ /* 0x100fe200078e0a05 */
[----:B------:R-:W-:Y:S01]  /*54d0*/  ISETP.GE.AND P3, PT, R99, RZ, PT ;  /* 0x000000ff6300720c */ /* 0x000fe20003f66270 */
[--C-:B------:R-:W-:Y:S01]  /*54e0*/  @!P1 IMAD.IADD R96, R96, 0x1, -R5.reuse ;  /* 0x0000000160609824 */ /* 0x100fe200078e0a05 */
[----:B------:R-:W-:Y:S01]  /*54f0*/  IABS R99, R7 ;  /* 0x0000000700637213 */ /* 0x000fe20000000000 */
[----:B------:R-:W-:Y:S01]  /*5500*/  @!P0 IMAD.MOV R92, RZ, RZ, -R92 ;  /* 0x000000ffff5c8224 */ /* 0x000fe200078e0a5c */
[----:B------:R-:W-:Y:S01]  /*5510*/  ISETP.GE.AND P0, PT, R101, RZ, PT ;  /* 0x000000ff6500720c */ /* 0x000fe20003f06270 */
[--C-:B------:R-:W-:Y:S01]  /*5520*/  @!P4 IMAD.IADD R97, R97, 0x1, -R5.reuse ;  /* 0x000000016161c824 */ /* 0x100fe200078e0a05 */
[----:B------:R-:W-:Y:S01]  /*5530*/  ISETP.GT.U32.AND P4, PT, R5, R96, PT ;  /* 0x000000600500720c */ /* 0x000fe20003f84070 */
[----:B------:R-:W-:Y:S01]  /*5540*/  @!P5 IMAD.IADD R94, R94, 0x1, -R5 ;  /* 0x000000015e5ed824 */ /* 0x000fe200078e0a05 */
[----:B------:R-:W-:Y:S01]  /*5550*/  ISETP.GE.AND P5, PT, R102, RZ, PT ;  /* 0x000000ff6600720c */ /* 0x000fe20003fa6270 */
[----:B------:R-:W-:Y:S01]  /*5560*/  IMAD.HI.U32 R3, R6, R99, RZ ;  /* 0x0000006306037227 */ /* 0x000fe200078e00ff */
[----:B------:R-:W-:-:S03]  /*5570*/  ISETP.GE.AND P1, PT, R103, RZ, PT ;  /* 0x000000ff6700720c */ /* 0x000fc60003f26270 */
[----:B------:R-:W-:Y:S02]  /*5580*/  VIADD R102, R0, 0x66 ;  /* 0x0000006600667836 */ /* 0x000fe40000000000 */
[----:B------:R-:W-:Y:S02]  /*5590*/  IMAD.MOV R8, RZ, RZ, -R3 ;  /* 0x000000ffff087224 */ /* 0x000fe400078e0a03 */
[----:B------:R-:W-:Y:S01]  /*55a0*/  @!P2 IMAD.IADD R98, R98, 0x1, -R5 ;  /* 0x000000016262a824 */ /* 0x000fe200078e0a05 */
[----:B------:R-:W-:Y:S01]  /*55b0*/  IABS R100, R102 ;  /* 0x0000006600647213 */ /* 0x000fe20000000000 */
[C---:B------:R-:W-:Y:S02]  /*55c0*/  IMAD R99, R5.reuse, R8, R99 ;  /* 0x0000000805637224 */ /* 0x040fe400078e0263 */
[----:B------:R-:W-:Y:S01]  /*55d0*/  @!P4 IMAD.IADD R96, R96, 0x1, -R5 ;  /* 0x000000016060c824 */ /* 0x000fe200078e0a05 */
[C---:B------:R-:W-:Y:S01]  /*55e0*/  ISETP.GT.U32.AND P2, PT, R5.reuse, R98, PT ;  /* 0x000000620500720c */ /* 0x040fe20003f44070 */
[----:B------:R-:W-:Y:S01]  /*55f0*/  IMAD.HI.U32 R3, R6, R100, RZ ;  /* 0x0000006406037227 */ /* 0x000fe200078e00ff */
[----:B------:R-:W-:-:S03]  /*5600*/  ISETP.GT.U32.AND P4, PT, R5, R99, PT ;  /* 0x000000630500720c */ /* 0x000fc60003f84070 */
[----:B------:R-:W-:Y:S02]  /*5610*/  IMAD.MOV R3, RZ, RZ, -R3 ;  /* 0x000000ffff037224 */ /* 0x000fe400078e0a03 */
[----:B------:R-:W-:Y:S02]  /*5620*/  VIADD R104, R0, 0x67 ;  /* 0x0000006700687836 */ /* 0x000fe40000000000 */
[C---:B------:R-:W-:Y:S02]  /*5630*/  IMAD R100, R5.reuse, R3, R100 ;  /* 0x0000000305647224 */ /* 0x040fe400078e0264 */
[----:B------:R-:W-:Y:S01]  /*5640*/  @!P3 IMAD.MOV R94, RZ, RZ, -R94 ;  /* 0x000000ffff5eb224 */ /* 0x000fe200078e0a5e */
[C---:B------:R-:W-:Y:S01]  /*5650*/  ISETP.GT.U32.AND P3, PT, R5.reuse, R97, PT ;  /* 0x000000610500720c */ /* 0x040fe20003f64070 */
[--C-:B------:R-:W-:Y:S01]  /*5660*/  @!P2 IMAD.IADD R98, R98, 0x1, -R5.reuse ;  /* 0x000000016262a824 */ /* 0x100fe200078e0a05 */
[----:B------:R-:W-:Y:S01]  /*5670*/  ISETP.GT.U32.AND P2, PT, R5, R100, PT ;  /* 0x000000640500720c */ /* 0x000fe20003f44070 */
[----:B------:R-:W-:Y:S01]  /*5680*/  VIADD R106, R0, 0x69 ;  /* 0x00000069006a7836 */ /* 0x000fe20000000000 */
[----:B------:R-:W-:Y:S01]  /*5690*/  IABS R101, R104 ;  /* 0x0000006800657213 */ /* 0x000fe20000000000 */
[----:B------:R-:W-:Y:S01]  /*56a0*/  @!P4 IMAD.IADD R99, R99, 0x1, -R5 ;  /* 0x000000016363c824 */ /* 0x000fe200078e0a05 */
[----:B------:R-:W-:Y:S01]  /*56b0*/  ISETP.GE.AND P4, PT, R104, RZ, PT ;  /* 0x000000ff6800720c */ /* 0x000fe20003f86270 */
[----:B------:R-:W-:Y:S01]  /*56c0*/  @!P0 IMAD.MOV R96, RZ, RZ, -R96 ;  /* 0x000000ffff608224 */ /* 0x000fe200078e0a60 */
[----:B------:R-:W-:Y:S01]  /*56d0*/  IABS R103, R106 ;  /* 0x0000006a00677213 */ /* 0x000fe20000000000 */
[----:B------:R-:W-:Y:S01]  /*56e0*/  IMAD.HI.U32 R3, R6, R101, RZ ;  /* 0x0000006506037227 */ /* 0x000fe200078e00ff */
[----:B------:R-:W-:-:S03]  /*56f0*/  ISETP.GT.U32.AND P0, PT, R5, R99, PT ;  /* 0x000000630500720c */ /* 0x000fc60003f04070 */
[----:B------:R-:W-:Y:S02]  /*5700*/  VIADD R105, R0, 0x68 ;  /* 0x0000006800697836 */ /* 0x000fe40000000000 */
[----:B------:R-:W-:Y:S01]  /*5710*/  @!P6 IMAD.MOV R95, RZ, RZ, -R95 ;  /* 0x000000ffff5fe224 */ /* 0x000fe200078e0a5f */
[----:B------:R-:W-:Y:S01]  /*5720*/  ISETP.GE.AND P6, PT, R7, RZ, PT ;  /* 0x000000ff0700720c */ /* 0x000fe20003fc6270 */
[----:B------:R-:W-:Y:S02]  /*5730*/  IMAD.MOV R8, RZ, RZ, -R3 ;  /* 0x000000ffff087224 */ /* 0x000fe400078e0a03 */
[----:B------:R-:W-:Y:S01]  /*5740*/  @!P3 IMAD.IADD R97, R97, 0x1, -R5 ;  /* 0x000000016161b824 */ /* 0x000fe200078e0a05 */
[----:B------:R-:W-:Y:S01]  /*5750*/  ISETP.GE.AND P3, PT, R102, RZ, PT ;  /* 0x000000ff6600720c */ /* 0x000fe20003f66270 */
[----:B------:R-:W-:Y:S01]  /*5760*/  IMAD.HI.U32 R7, R6, R103, RZ ;  /* 0x0000006706077227 */ /* 0x000fe200078e00ff */
[----:B------:R-:W-:-:S03]  /*5770*/  IABS R102, R105 ;  /* 0x0000006900667213 */ /* 0x000fc60000000000 */
[----:B------:R-:W-:Y:S02]  /*5780*/  @!P2 IMAD.IADD R100, R100, 0x1, -R5 ;  /* 0x000000016464a824 */ /* 0x000fe400078e0a05 */
[C---:B------:R-:W-:Y:S02]  /*5790*/  IMAD R101, R5.reuse, R8, R101 ;  /* 0x0000000805657224 */ /* 0x040fe400078e0265 */
[----:B------:R-:W-:Y:S01]  /*57a0*/  IMAD.MOV R8, RZ, RZ, -R7 ;  /* 0x000000ffff087224 */ /* 0x000fe200078e0a07 */
[----:B------:R-:W-:Y:S01]  /*57b0*/  ISETP.GT.U32.AND P2, PT, R5, R100, PT ;  /* 0x000000640500720c */ /* 0x000fe20003f44070 */
[----:B------:R-:W-:-:S04]  /*57c0*/  IMAD.HI.U32 R3, R6, R102, RZ ;  /* 0x0000006606037227 */ /* 0x000fc800078e00ff */
[----:B------:R-:W-:Y:S01]  /*57d0*/  @!P0 IMAD.IADD R99, R99, 0x1, -R5 ;  /* 0x0000000163638824 */ /* 0x000fe200078e0a05 */
[----:B------:R-:W-:Y:S01]  /*57e0*/  ISETP.GE.AND P0, PT, R106, RZ, PT ;  /* 0x000000ff6a00720c */ /* 0x000fe20003f06270 */
[C---:B------:R-:W-:Y:S02]  /*57f0*/  IMAD R103, R5.reuse, R8, R103 ;  /* 0x0000000805677224 */ /* 0x040fe400078e0267 */
[----:B------:R-:W-:Y:S02]  /*5800*/  IMAD.MOV R3, RZ, RZ, -R3 ;  /* 0x000000ffff037224 */ /* 0x000fe400078e0a03 */
[----:B------:R-:W-:Y:S01]  /*5810*/  @!P6 IMAD.MOV R99, RZ, RZ, -R99 ;  /* 0x000000ffff63e224 */ /* 0x000fe200078e0a63 */
[C---:B------:R-:W-:Y:S01]  /*5820*/  ISETP.GT.U32.AND P6, PT, R5.reuse, R103, PT ;  /* 0x000000670500720c */ /* 0x040fe20003fc4070 */
[----:B------:R-:W-:Y:S02]  /*5830*/  IMAD R102, R5, R3, R102 ;  /* 0x0000000305667224 */ /* 0x000fe400078e0266 */
[----:B------:R-:W-:-:S02]  /*5840*/  @!P2 IMAD.IADD R100, R100, 0x1, -R5 ;  /* 0x000000016464a824 */ /* 0x000fc400078e0a05 */
[----:B------:R-:W-:Y:S01]  /*5850*/  @!P5 IMAD.MOV R97, RZ, RZ, -R97 ;  /* 0x000000ffff61d224 */ /* 0x000fe200078e0a61 */
[C---:B------:R-:W-:Y:S01]  /*5860*/  ISETP.GT.U32.AND P2, PT, R5.reuse, R102, PT ;  /* 0x000000660500720c */ /* 0x040fe20003f44070 */
[C---:B------:R-:W-:Y:S01]  /*5870*/  VIADD R108, R0.reuse, 0x6c ;  /* 0x0000006c006c7836 */ /* 0x040fe20000000000 */
[----:B------:R-:W-:Y:S01]  /*5880*/  ISETP.GT.U32.AND P5, PT, R5, R101, PT ;  /* 0x000000650500720c */ /* 0x000fe20003fa4070 */
[C---:B------:R-:W-:Y:S02]  /*5890*/  VIADD R7, R0.reuse, 0x6a ;  /* 0x0000006a00077836 */ /* 0x040fe40000000000 */
[----:B------:R-:W-:Y:S01]  /*58a0*/  @!P3 IMAD.MOV R100, RZ, RZ, -R100 ;  /* 0x000000ffff64b224 */ /* 0x000fe200078e0a64 */
[----:B------:R-:W-:Y:S01]  /*58b0*/  IABS R106, R108 ;  /* 0x0000006c006a7213 */ /* 0x000fe20000000000 */
[----:B------:R-:W-:Y:S01]  /*58c0*/  @!P6 IMAD.IADD R103, R103, 0x1, -R5 ;  /* 0x000000016767e824 */ /* 0x000fe200078e0a05 */
[----:B------:R-:W-:Y:S01]  /*58d0*/  IABS R104, R7 ;  /* 0x0000000700687213 */ /* 0x000fe20000000000 */
[----:B------:R-:W-:Y:S01]  /*58e0*/  VIADD R107, R0, 0x6b ;  /* 0x0000006b006b7836 */ /* 0x000fe20000000000 */
[----:B------:R-:W-:Y:S01]  /*58f0*/  ISETP.GE.AND P3, PT, R7, RZ, PT ;  /* 0x000000ff0700720c */ /* 0x000fe20003f66270 */
[----:B------:R-:W-:Y:S01]  /*5900*/  IMAD.HI.U32 R7, R6, R106, RZ ;  /* 0x0000006a06077227 */ /* 0x000fe200078e00ff */
[----:B------:R-:W-:-:S03]  /*5910*/  ISETP.GT.U32.AND P6, PT, R5, R103, PT ;  /* 0x000000670500720c */ /* 0x000fc60003fc4070 */
[--C-:B------:R-:W-:Y:S02]  /*5920*/  @!P2 IMAD.IADD R102, R102, 0x1, -R5.reuse ;  /* 0x000000016666a824 */ /* 0x100fe400078e0a05 */
[----:B------:R-:W-:Y:S02]  /*5930*/  @!P5 IMAD.IADD R101, R101, 0x1, -R5 ;  /* 0x000000016565d824 */ /* 0x000fe400078e0a05 */
[----:B------:R-:W-:Y:S01]  /*5940*/  IMAD.HI.U32 R3, R6, R104, RZ ;  /* 0x0000006806037227 */ /* 0x000fe200078e00ff */
[C---:B------:R-:W-:Y:S02]  /*5950*/  ISETP.GT.U32.AND P2, PT, R5.reuse, R102, PT ;  /* 0x000000660500720c */ /* 0x040fe40003f44070 */
[----:B------:R-:W-:Y:S01]  /*5960*/  ISETP.GT.U32.AND P5, PT, R5, R101, PT ;  /* 0x000000650500720c */ /* 0x000fe20003fa4070 */
[----:B------:R-:W-:Y:S02]  /*5970*/  IMAD.MOV R7, RZ, RZ, -R7 ;  /* 0x000000ffff077224 */ /* 0x000fe400078e0a07 */
[----:B------:R-:W-:Y:S01]  /*5980*/  @!P1 IMAD.MOV R98, RZ, RZ, -R98 ;  /* 0x000000ffff629224 */ /* 0x000fe200078e0a62 */
[----:B------:R-:W-:Y:S01]  /*5990*/  ISETP.GE.AND P1, PT, R105, RZ, PT ;  /* 0x000000ff6900720c */ /* 0x000fe20003f26270 */
[----:B------:R-:W-:Y:S01]  /*59a0*/  IMAD.MOV R8, RZ, RZ, -R3 ;  /* 0x000000ffff087224 */ /* 0x000fe200078e0a03 */
[----:B------:R-:W-:Y:S01]  /*59b0*/  IABS R105, R107 ;  /* 0x0000006b00697213 */ /* 0x000fe20000000000 */
[----:B------:R-:W-:-:S02]  /*59c0*/  IMAD R106, R5, R7, R106 ;  /* 0x00000007056a7224 */ /* 0x000fc400078e026a */
[----:B------:R-:W-:Y:S02]  /*59d0*/  @!P6 IMAD.IADD R103, R103, 0x1, -R5 ;  /* 0x000000016767e824 */ /* 0x000fe400078e0a05 */
[C---:B------:R-:W-:Y:S02]  /*59e0*/  IMAD R104, R5.reuse, R8, R104 ;  /* 0x0000000805687224 */ /* 0x040fe400078e0268 */
[----:B------:R-:W-:Y:S01]  /*59f0*/  @!P0 IMAD.MOV R103, RZ, RZ, -R103 ;  /* 0x000000ffff678224 */ /* 0x000fe200078e0a67 */
[----:B------:R-:W-:Y:S01]  /*5a00*/  ISETP.GT.U32.AND P0, PT, R5, R106, PT ;  /* 0x0000006a0500720c */ /* 0x000fe20003f04070 */
[----:B------:R-:W-:-:S04]  /*5a10*/  IMAD.HI.U32 R3, R6, R105, RZ ;  /* 0x0000006906037227 */ /* 0x000fc800078e00ff */
[--C-:B------:R-:W-:Y:S01]  /*5a20*/  @!P2 IMAD.IADD R102, R102, 0x1, -R5.reuse ;  /* 0x000000016666a824 */ /* 0x100fe200078e0a05 */
[----:B------:R-:W-:Y:S01]  /*5a30*/  ISETP.GT.U32.AND P2, PT, R5, R104, PT ;  /* 0x000000680500720c */ /* 0x000fe20003f44070 */
[----:B------:R-:W-:Y:S01]  /*5a40*/  @!P5 IMAD.IADD R101, R101, 0x1, -R5 ;  /* 0x000000016565d824 */ /* 0x000fe200078e0a05 */
[----:B------:R-:W-:Y:S01]  /*5a50*/  ISETP.GE.AND P5, PT, R107, RZ, PT ;  /* 0x000000ff6b00720c */ /* 0x000fe20003fa6270 */
[----:B------:R-:W-:Y:S02]  /*5a60*/  IMAD.MOV R8, RZ, RZ, -R3 ;  /* 0x000000ffff087224 */ /* 0x000fe400078e0a03 */
[----:B------:R-:W-:Y:S02]  /*5a70*/  VIADD R111, R0, 0x6e ;  /* 0x0000006e006f7836 */ /* 0x000fe40000000000 */
[----:B------:R-:W-:Y:S01]  /*5a80*/  @!P4 IMAD.MOV R101, RZ, RZ, -R101 ;  /* 0x000000ffff65c224 */ /* 0x000fe200078e0a65 */
[----:B------:R-:W-:Y:S01]  /*5a90*/  ISETP.GE.AND P4, PT, R108, RZ, PT ;  /* 0x000000ff6c00720c */ /* 0x000fe20003f86270 */
[----:B------:R-:W-:Y:S01]  /*5aa0*/  IMAD R105, R5, R8, R105 ;  /* 0x0000000805697224 */ /* 0x000fe200078e0269 */
[----:B------:R-:W-:Y:S01]  /*5ab0*/  IABS R108, R111 ;  /* 0x0000006f006c7213 */ /* 0x000fe20000000000 */
[----:B------:R-:W-:-:S02]  /*5ac0*/  @!P1 IMAD.MOV R102, RZ, RZ, -R102 ;  /* 0x000000ffff669224 */ /* 0x000fc400078e0a66 */
[----:B------:R-:W-:Y:S01]  /*5ad0*/  VIADD R114, R0, 0x70 ;  /* 0x0000007000727836 */ /* 0x000fe20000000000 */
[C---:B------:R-:W-:Y:S01]  /*5ae0*/  ISETP.GT.U32.AND P1, PT, R5.reuse, R105, PT ;  /* 0x000000690500720c */ /* 0x040fe20003f24070 */
[--C-:B------:R-:W-:Y:S02]  /*5af0*/  @!P0 IMAD.IADD R106, R106, 0x1, -R5.reuse ;  /* 0x000000016a6a8824 */ /* 0x100fe400078e0a05 */
[----:B------:R-:W-:Y:S01]  /*5b00*/  IMAD.HI.U32 R7, R6, R108, RZ ;  /* 0x0000006c06077227 */ /* 0x000fe200078e00ff */
[----:B------:R-:W-:Y:S02]  /*5b10*/  IABS R110, R114 ;  /* 0x00000072006e7213 */ /* 0x000fe40000000000 */
[----:B------:R-:W-:Y:S01]  /*5b20*/  ISETP.GT.U32.AND P0, PT, R5, R106, PT ;  /* 0x0000006a0500720c */ /* 0x000fe20003f04070 */
[----:B------:R-:W-:Y:S02]  /*5b30*/  @!P2 IMAD.IADD R104, R104, 0x1, -R5 ;  /* 0x000000016868a824 */ /* 0x000fe400078e0a05 */
[----:B------:R-:W-:-:S02]  /*5b40*/  IMAD.MOV R7, RZ, RZ, -R7 ;  /* 0x000000ffff077224 */ /* 0x000fc400078e0a07 */
[----:B------:R-:W-:Y:S01]  /*5b50*/  VIADD R3, R0, 0x6d ;  /* 0x0000006d00037836 */ /* 0x000fe20000000000 */
[C---:B------:R-:W-:Y:S01]  /*5b60*/  ISETP.GT.U32.AND P2, PT, R5.reuse, R104, PT ;  /* 0x000000680500720c */ /* 0x040fe20003f44070 */
[----:B------:R-:W-:Y:S02]  /*5b70*/  IMAD R108, R5, R7, R108 ;  /* 0x00000007056c7224 */ /* 0x000fe400078e026c */
[----:B------:R-:W-:Y:S01]  /*5b80*/  IMAD.HI.U32 R7, R6, R110, RZ ;  /* 0x0000006e06077227 */ /* 0x000fe200078e00ff */
[----:B------:R-:W-:Y:S02]  /*5b90*/  IABS R107, R3 ;  /* 0x00000003006b7213 */ /* 0x000fe40000000000 */
[----:B------:R-:W-:Y:S01]  /*5ba0*/  ISETP.GE.AND P6, PT, R3, RZ, PT ;  /* 0x000000ff0300720c */ /* 0x000fe20003fc6270 */
[----:B------:R-:W-:Y:S02]  /*5bb0*/  @!P1 IMAD.IADD R105, R105, 0x1, -R5 ;  /* 0x0000000169699824 */ /* 0x000fe400078e0a05 */
[----:B------:R-:W-:-:S02]  /*5bc0*/  VIADD R112, R0, 0x6f ;  /* 0x0000006f00707836 */ /* 0x000fc40000000000 */
[----:B------:R-:W-:Y:S01]  /*5bd0*/  IMAD.MOV R7, RZ, RZ, -R7 ;  /* 0x000000ffff077224 */ /* 0x000fe200078e0a07 */
[C---:B------:R-:W-:Y:S01]  /*5be0*/  ISETP.GT.U32.AND P1, PT, R5.reuse, R105, PT ;  /* 0x000000690500720c */ /* 0x040fe20003f24070 */
[----:B------:R-:W-:Y:S01]  /*5bf0*/  @!P0 IMAD.IADD R106, R106, 0x1, -R5 ;  /* 0x000000016a6a8824 */ /* 0x000fe200078e0a05 */
[----:B------:R-:W-:Y:S01]  /*5c00*/  IABS R109, R112 ;  /* 0x00000070006d7213 */ /* 0x000fe20000000000 */
[----:B------:R-:W-:Y:S02]  /*5c10*/  IMAD R110, R5, R7, R110 ;  /* 0x00000007056e7224 */ /* 0x000fe400078e026e */
[----:B------:R-:W-:-:S04]  /*5c20*/  IMAD.HI.U32 R3, R6, R107, RZ ;  /* 0x0000006b06037227 */ /* 0x000fc800078e00ff */
[----:B------:R-:W-:Y:S01]  /*5c30*/  @!P2 IMAD.IADD R104, R104, 0x1, -R5 ;  /* 0x000000016868a824 */ /* 0x000fe200078e0a05 */
[----:B------:R-:W-:Y:S01]  /*5c40*/  ISETP.GE.AND P2, PT, R111, RZ, PT ;  /* 0x000000ff6f00720c */ /* 0x000fe20003f46270 */
[----:B------:R-:W-:Y:S01]  /*5c50*/  @!P4 IMAD.MOV R106, RZ, RZ, -R106 ;  /* 0x000000ffff6ac224 */ /* 0x000fe200078e0a6a */
[----:B------:R-:W-:Y:S01]  /*5c60*/  ISETP.GT.U32.AND P4, PT, R5, R110, PT ;  /* 0x0000006e0500720c */ /* 0x000fe20003f84070 */
[----:B------:R-:W-:Y:S02]  /*5c70*/  IMAD.MOV R8, RZ, RZ, -R3 ;  /* 0x000000ffff087224 */ /* 0x000fe400078e0a03 */
[----:B------:R-:W-:-:S04]  /*5c80*/  IMAD.HI.U32 R3, R6, R109, RZ ;  /* 0x0000006d06037227 */ /* 0x000fc800078e00ff */
[----:B------:R-:W-:Y:S01]  /*5c90*/  @!P3 IMAD.MOV R104, RZ, RZ, -R104 ;  /* 0x000000ffff68b224 */ /* 0x000fe200078e0a68 */
[C---:B------:R-:W-:Y:S01]  /*5ca0*/  ISETP.GT.U32.AND P3, PT, R5.reuse, R108, PT ;  /* 0x0000006c0500720c */ /* 0x040fe20003f64070 */
[----:B------:R-:W-:Y:S02]  /*5cb0*/  IMAD R107, R5, R8, R107 ;  /* 0x00000008056b7224 */ /* 0x000fe400078e026b */
[C---:B------:R-:W-:Y:S02]  /*5cc0*/  VIADD R115, R0.reuse, 0x71 ;  /* 0x0000007100737836 */ /* 0x040fe40000000000 */
[----:B------:R-:W-:Y:S02]  /*5cd0*/  IMAD.MOV R8, RZ, RZ, -R3 ;  /* 0x000000ffff087224 */ /* 0x000fe400078e0a03 */
[----:B------:R-:W-:Y:S01]  /*5ce0*/  @!P1 IMAD.IADD R105, R105, 0x1, -R5 ;  /* 0x0000000169699824 */ /* 0x000fe200078e0a05 */
[----:B------:R-:W-:Y:S01]  /*5cf0*/  IABS R111, R115 ;  /* 0x00000073006f7213 */ /* 0x000fe20000000000 */
[C---:B------:R-:W-:Y:S01]  /*5d00*/  IMAD R109, R5.reuse, R8, R109 ;  /* 0x00000008056d7224 */ /* 0x040fe200078e026d */
[----:B------:R-:W-:Y:S01]  /*5d10*/  ISETP.GT.U32.AND P1, PT, R5, R107, PT ;  /* 0x0000006b0500720c */ /* 0x000fe20003f24070 */
[----:B------:R-:W-:-:S02]  /*5d20*/  VIADD R116, R0, 0x72 ;  /* 0x0000007200747836 */ /* 0x000fc40000000000 */
[----:B------:R-:W-:Y:S01]  /*5d30*/  @!P5 IMAD.MOV R105, RZ, RZ, -R105 ;  /* 0x000000ffff69d224 */ /* 0x000fe200078e0a69 */
[----:B------:R-:W-:Y:S01]  /*5d40*/  ISETP.GE.AND P5, PT, R112, RZ, PT ;  /* 0x000000ff7000720c */ /* 0x000fe20003fa6270 */
[--C-:B------:R-:W-:Y:S01]  /*5d50*/  @!P4 IMAD.IADD R110, R110, 0x1, -R5.reuse ;  /* 0x000000016e6ec824 */ /* 0x100fe200078e0a05 */
[C---:B------:R-:W-:Y:S01]  /*5d60*/  ISETP.GT.U32.AND P0, PT, R5.reuse, R109, PT ;  /* 0x0000006d0500720c */ /* 0x040fe20003f04070 */
[----:B------:R-:W-:Y:S01]  /*5d70*/  IMAD.HI.U32 R3, R6, R111, RZ ;  /* 0x0000006f06037227 */ /* 0x000fe200078e00ff */
[----:B------:R-:W-:Y:S02]  /*5d80*/  IABS R112, R116 ;  /* 0x0000007400707213 */ /* 0x000fe40000000000 */
[----:B------:R-:W-:Y:S01]  /*5d90*/  ISETP.GT.U32.AND P4, PT, R5, R110, PT ;  /* 0x0000006e0500720c */ /* 0x000fe20003f84070 */
[----:B------:R-:W-:Y:S02]  /*5da0*/  @!P3 IMAD.IADD R108, R108, 0x1, -R5 ;  /* 0x000000016c6cb824 */ /* 0x000fe400078e0a05 */
[----:B------:R-:W-:-:S02]  /*5db0*/  IMAD.MOV R8, RZ, RZ, -R3 ;  /* 0x000000ffff087224 */ /* 0x000fc400078e0a03 */
[----:B------:R-:W-:Y:S01]  /*5dc0*/  IMAD.HI.U32 R3, R6, R112, RZ ;  /* 0x0000007006037227 */ /* 0x000fe200078e00ff */
[----:B------:R-:W-:-:S03]  /*5dd0*/  ISETP.GT.U32.AND P3, PT, R5, R108, PT ;  /* 0x0000006c0500720c */ /* 0x000fc60003f64070 */
[----:B------:R-:W-:Y:S02]  /*5de0*/  IMAD.MOV R3, RZ, RZ, -R3 ;  /* 0x000000ffff037224 */ /* 0x000fe400078e0a03 */
[--C-:B------:R-:W-:Y:S02]  /*5df0*/  @!P1 IMAD.IADD R107, R107, 0x1, -R5.reuse ;  /* 0x000000016b6b9824 */ /* 0x100fe400078e0a05 */
[----:B------:R-:W-:Y:S02]  /*5e00*/  @!P0 IMAD.IADD R109, R109, 0x1, -R5 ;  /* 0x000000016d6d8824 */ /* 0x000fe400078e0a05 */
[C---:B------:R-:W-:Y:S01]  /*5e10*/  IMAD R112, R5.reuse, R3, R112 ;  /* 0x0000000305707224 */ /* 0x040fe200078e0270 */
[C---:B------:R-:W-:Y:S01]  /*5e20*/  ISETP.GT.U32.AND P1, PT, R5.reuse, R107, PT ;  /* 0x0000006b0500720c */ /* 0x040fe20003f24070 */
[C---:B------:R-:W-:Y:S01]  /*5e30*/  IMAD R111, R5.reuse, R8, R111 ;  /* 0x00000008056f7224 */ /* 0x040fe200078e026f */
[C---:B------:R-:W-:Y:S01]  /*5e40*/  ISETP.GT.U32.AND P0, PT, R5.reuse, R109, PT ;  /* 0x0000006d0500720c */ /* 0x040fe20003f04070 */
[----:B------:R-:W-:Y:S01]  /*5e50*/  @!P4 IMAD.IADD R110, R110, 0x1, -R5 ;  /* 0x000000016e6ec824 */ /* 0x000fe200078e0a05 */
[----:B------:R-:W-:Y:S01]  /*5e60*/  ISETP.GT.U32.AND P4, PT, R5, R112, PT ;  /* 0x000000700500720c */ /* 0x000fe20003f84070 */
[----:B------:R-:W-:-:S02]  /*5e70*/  VIADD R117, R0, 0x73 ;  /* 0x0000007300757836 */ /* 0x000fc40000000000 */
[--C-:B------:R-:W-:Y:S01]  /*5e80*/  @!P3 IMAD.IADD R108, R108, 0x1, -R5.reuse ;  /* 0x000000016c6cb824 */ /* 0x100fe200078e0a05 */
[----:B------:R-:W-:Y:S01]  /*5e90*/  ISETP.GT.U32.AND P3, PT, R5, R111, PT ;  /* 0x0000006f0500720c */ /* 0x000fe20003f64070 */
[C---:B------:R-:W-:Y:S01]  /*5ea0*/  VIADD R3, R0.reuse, 0x74 ;  /* 0x0000007400037836 */ /* 0x040fe20000000000 */
[----:B------:R-:W-:Y:S01]  /*5eb0*/  IABS R113, R117 ;  /* 0x0000007500717213 */ /* 0x000fe20000000000 */
[----:B------:R-:W-:Y:S02]  /*5ec0*/  VIADD R118, R0, 0x76 ;  /* 0x0000007600767836 */ /* 0x000fe40000000000 */
[----:B------:R-:W-:Y:S01]  /*5ed0*/  @!P1 IMAD.IADD R107, R107, 0x1, -R5 ;  /* 0x000000016b6b9824 */ /* 0x000fe200078e0a05 */
[----:B------:R-:W-:Y:S01]  /*5ee0*/  ISETP.GE.AND P1, PT, R114, RZ, PT ;  /* 0x000000ff7200720c */ /* 0x000fe20003f26270 */
[----:B------:R-:W-:Y:S01]  /*5ef0*/  IMAD.HI.U32 R7, R6, R113, RZ ;  /* 0x0000007106077227 */ /* 0x000fe200078e00ff */
[----:B------:R-:W-:-:S03]  /*5f00*/  IABS R114, R3 ;  /* 0x0000000300727213 */ /* 0x000fc60000000000 */
[--C-:B------:R-:W-:Y:S01]  /*5f10*/  @!P0 IMAD.IADD R109, R109, 0x1, -R5.reuse ;  /* 0x000000016d6d8824 */ /* 0x100fe200078e0a05 */
[----:B------:R-:W-:Y:S01]  /*5f20*/  ISETP.GE.AND P0, PT, R117, RZ, PT ;  /* 0x000000ff7500720c */ /* 0x000fe20003f06270 */
[----:B------:R-:W-:Y:S02]  /*5f30*/  @!P4 IMAD.IADD R112, R112, 0x1, -R5 ;  /* 0x000000017070c824 */ /* 0x000fe400078e0a05 */
[----:B------:R-:W-:Y:S02]  /*5f40*/  IMAD.MOV R8, RZ, RZ, -R7 ;  /* 0x000000ffff087224 */ /* 0x000fe400078e0a07 */
[----:B------:R-:W-:Y:S01]  /*5f50*/  @!P3 IMAD.IADD R111, R111, 0x1, -R5 ;  /* 0x000000016f6fb824 */ /* 0x000fe200078e0a05 */
[----:B------:R-:W-:Y:S01]  /*5f60*/  ISETP.GT.U32.AND P4, PT, R5, R112, PT ;  /* 0x000000700500720c */ /* 0x000fe20003f84070 */
[----:B------:R-:W-:Y:S02]  /*5f70*/  VIADD R7, R0, 0x75 ;  /* 0x0000007500077836 */ /* 0x000fe40000000000 */
[----:B------:R-:W-:Y:S01]  /*5f80*/  @!P5 IMAD.MOV R109, RZ, RZ, -R109 ;  /* 0x000000ffff6dd224 */ /* 0x000fe200078e0a6d */
[----:B------:R-:W-:Y:S01]  /*5f90*/  ISETP.GE.AND P5, PT, R3, RZ, PT ;  /* 0x000000ff0300720c */ /* 0x000fe20003fa6270 */
[----:B------:R-:W-:Y:S01]  /*5fa0*/  IMAD.HI.U32 R3, R6, R114, RZ ;  /* 0x0000007206037227 */ /* 0x000fe200078e00ff */
[----:B------:R-:W-:-:S03]  /*5fb0*/  ISETP.GT.U32.AND P3, PT, R5, R111, PT ;  /* 0x0000006f0500720c */ /* 0x000fc60003f64070 */
[----:B------:R-:W-:Y:S01]  /*5fc0*/  @!P6 IMAD.MOV R107, RZ, RZ, -R107 ;  /* 0x000000ffff6be224 */ /* 0x000fe200078e0a6b */
[----:B------:R-:W-:Y:S01]  /*5fd0*/  ISETP.GE.AND P6, PT, R115, RZ, PT ;  /* 0x000000ff7300720c */ /* 0x000fe20003fc6270 */
[----:B------:R-:W-:Y:S01]  /*5fe0*/  IMAD.MOV R3, RZ, RZ, -R3 ;  /* 0x000000ffff037224 */ /* 0x000fe200078e0a03 */
[----:B------:R-:W-:Y:S01]  /*5ff0*/  IABS R115, R7 ;  /* 0x0000000700737213 */ /* 0x000fe20000000000 */
[----:B------:R-:W-:Y:S01]  /*6000*/  @!P1 IMAD.MOV R110, RZ, RZ, -R110 ;  /* 0x000000ffff6e9224 */ /* 0x000fe200078e0a6e */
[----:B------:R-:W-:Y:S01]  /*6010*/  ISETP.GE.AND P1, PT, R7, RZ, PT ;  /* 0x000000ff0700720c */ /* 0x000fe20003f26270 */
[----:B------:R-:W-:Y:S02]  /*6020*/  IMAD R114, R5, R3, R114 ;  /* 0x0000000305727224 */ /* 0x000fe400078e0272 */
[----:B------:R-:W-:-:S04]  /*6030*/  IMAD.HI.U32 R7, R6, R115, RZ ;  /* 0x0000007306077227 */ /* 0x000fc800078e00ff */
[C---:B------:R-:W-:Y:S02]  /*6040*/  IMAD R113, R5.reuse, R8, R113 ;  /* 0x0000000805717224 */ /* 0x040fe400078e0271 */
[----:B------:R-:W-:Y:S02]  /*6050*/  IMAD.MOV R8, RZ, RZ, -R7 ;  /* 0x000000ffff087224 */ /* 0x000fe400078e0a07 */
[--C-:B------:R-:W-:Y:S01]  /*6060*/  @!P4 IMAD.IADD R112, R112, 0x1, -R5.reuse ;  /* 0x000000017070c824 */ /* 0x100fe200078e0a05 */
[----:B------:R-:W-:Y:S01]  /*6070*/  ISETP.GT.U32.AND P4, PT, R5, R114, PT ;  /* 0x000000720500720c */ /* 0x000fe20003f84070 */
[----:B------:R-:W-:Y:S01]  /*6080*/  @!P3 IMAD.IADD R111, R111, 0x1, -R5 ;  /* 0x000000016f6fb824 */ /* 0x000fe200078e0a05 */
[C---:B------:R-:W-:Y:S01]  /*6090*/  ISETP.GT.U32.AND P3, PT, R5.reuse, R113, PT ;  /* 0x000000710500720c */ /* 0x040fe20003f64070 */
[----:B------:R-:W-:Y:S02]  /*60a0*/  IMAD R115, R5, R8, R115 ;  /* 0x0000000805737224 */ /* 0x000fe400078e0273 */
[----:B------:R-:W-:-:S02]  /*60b0*/  @!P6 IMAD.MOV R111, RZ, RZ, -R111 ;  /* 0x000000ffff6fe224 */ /* 0x000fc400078e0a6f */
[----:B------:R-:W-:Y:S01]  /*60c0*/  @!P2 IMAD.MOV R108, RZ, RZ, -R108 ;  /* 0x000000ffff6ca224 */ /* 0x000fe200078e0a6c */
[----:B------:R-:W-:Y:S01]  /*60d0*/  ISETP.GT.U32.AND P6, PT, R5, R115, PT ;  /* 0x000000730500720c */ /* 0x000fe20003fc4070 */
[----:B------:R-:W-:Y:S01]  /*60e0*/  VIADD R119, R0, 0x77 ;  /* 0x0000007700777836 */ /* 0x000fe20000000000 */
[----:B------:R-:W-:Y:S01]  /*60f0*/  ISETP.GE.AND P2, PT, R116, RZ, PT ;  /* 0x000000ff7400720c */ /* 0x000fe20003f46270 */
[----:B------:R-:W-:Y:S01]  /*6100*/  VIADD R125, R0, 0x78 ;  /* 0x00000078007d7836 */ /* 0x000fe20000000000 */
[----:B------:R-:W-:Y:S01]  /*6110*/  IABS R116, R118 ;  /* 0x0000007600747213 */ /* 0x000fe20000000000 */
[--C-:B------:R-:W-:Y:S01]  /*6120*/  @!P4 IMAD.IADD R114, R114, 0x1, -R5.reuse ;  /* 0x000000017272c824 */ /* 0x100fe200078e0a05 */
[----:B------:R-:W-:Y:S01]  /*6130*/  IABS R117, R119 ;  /* 0x0000007700757213 */ /* 0x000fe20000000000 */
[----:B------:R-:W-:Y:S02]  /*6140*/  @!P3 IMAD.IADD R113, R113, 0x1, -R5 ;  /* 0x000000017171b824 */ /* 0x000fe400078e0a05 */
[----:B------:R-:W-:Y:S01]  /*6150*/  IMAD.HI.U32 R3, R6, R116, RZ ;  /* 0x0000007406037227 */ /* 0x000fe200078e00ff */
[----:B------:R-:W-:-:S02]  /*6160*/  ISETP.GT.U32.AND P4, PT, R5, R114, PT ;  /* 0x000000720500720c */ /* 0x000fc40003f84070 */
[----:B------:R-:W-:Y:S01]  /*6170*/  ISETP.GT.U32.AND P3, PT, R5, R113, PT ;  /* 0x000000710500720c */ /* 0x000fe20003f64070 */
[----:B------:R-:W-:Y:S02]  /*6180*/  @!P6 IMAD.IADD R115, R115, 0x1, -R5 ;  /* 0x000000017373e824 */ /* 0x000fe400078e0a05 */
[----:B------:R-:W-:Y:S02]  /*6190*/  IMAD.MOV R3, RZ, RZ, -R3 ;  /* 0x000000ffff037224 */ /* 0x000fe400078e0a03 */
[----:B------:R-:W-:Y:S01]  /*61a0*/  @!P2 IMAD.MOV R112, RZ, RZ, -R112 ;  /* 0x000000ffff70a224 */ /* 0x000fe200078e0a70 */
[C---:B------:R-:W-:Y:S01]  /*61b0*/  ISETP.GT.U32.AND P6, PT, R5.reuse, R115, PT ;  /* 0x000000730500720c */ /* 0x040fe20003fc4070 */
[----:B------:R-:W-:Y:S01]  /*61c0*/  IMAD.HI.U32 R7, R6, R117, RZ ;  /* 0x0000007506077227 */ /* 0x000fe200078e00ff */
[----:B------:R-:W-:Y:S02]  /*61d0*/  ISETP.GE.AND P2, PT, R118, RZ, PT ;  /* 0x000000ff7600720c */ /* 0x000fe40003f46270 */
[----:B------:R-:W-:Y:S01]  /*61e0*/  IABS R118, R125 ;  /* 0x0000007d00767213 */ /* 0x000fe20000000000 */
[----:B------:R-:W-:-:S02]  /*61f0*/  IMAD R116, R5, R3, R116 ;  /* 0x0000000305747224 */ /* 0x000fc400078e0274 */
[----:B------:R-:W-:Y:S02]  /*6200*/  IMAD.MOV R8, RZ, RZ, -R7 ;  /* 0x000000ffff087224 */ /* 0x000fe400078e0a07 */
[----:B------:R-:W-:Y:S02]  /*6210*/  VIADD R126, R0, 0x79 ;  /* 0x00000079007e7836 */ /* 0x000fe40000000000 */
[----:B------:R-:W-:Y:S01]  /*6220*/  @!P4 IMAD.IADD R114, R114, 0x1, -R5 ;  /* 0x000000017272c824 */ /* 0x000fe200078e0a05 */
[----:B------:R-:W-:Y:S01]  /*6230*/  ISETP.GT.U32.AND P4, PT, R5, R116, PT ;  /* 0x000000740500720c */ /* 0x000fe20003f84070 */
[----:B------:R-:W-:-:S04]  /*6240*/  IMAD.HI.U32 R3, R6, R118, RZ ;  /* 0x0000007606037227 */ /* 0x000fc800078e00ff */
[----:B------:R-:W-:Y:S01]  /*6250*/  @!P3 IMAD.IADD R113, R113, 0x1, -R5 ;  /* 0x000000017171b824 */ /* 0x000fe200078e0a05 */
[----:B------:R-:W-:Y:S01]  /*6260*/  ISETP.GE.AND P3, PT, R119, RZ, PT ;  /* 0x000000ff7700720c */ /* 0x000fe20003f66270 */
[----:B------:R-:W-:Y:S01]  /*6270*/  IMAD R117, R5, R8, R117 ;  /* 0x0000000805757224 */ /* 0x000fe200078e0275 */
[----:B------:R-:W-:Y:S01]  /*6280*/  IABS R119, R126 ;  /* 0x0000007e00777213 */ /* 0x000fe20000000000 */
[----:B------:R-:W-:Y:S02]  /*6290*/  IMAD.MOV R8, RZ, RZ, -R3 ;  /* 0x000000ffff087224 */ /* 0x000fe400078e0a03 */
[----:B------:R-:W-:Y:S01]  /*62a0*/  @!P6 IMAD.IADD R115, R115, 0x1, -R5 ;  /* 0x000000017373e824 */ /* 0x000fe200078e0a05 */
[----:B------:R-:W-:Y:S01]  /*62b0*/  ISETP.GT.U32.AND P6, PT, R5, R117, PT ;  /* 0x000000750500720c */ /* 0x000fe20003fc4070 */
[----:B------:R-:W-:-:S04]  /*62c0*/  IMAD.HI.U32 R3, R6, R119, RZ ;  /* 0x0000007706037227 */ /* 0x000fc800078e00ff */
[C---:B------:R-:W-:Y:S02]  /*62d0*/  IMAD R118, R5.reuse, R8, R118 ;  /* 0x0000000805767224 */ /* 0x040fe400078e0276 */
[----:B------:R-:W-:Y:S02]  /*62e0*/  IMAD.MOV R120, RZ, RZ, -R3 ;  /* 0x000000ffff787224 */ /* 0x000fe400078e0a03 */
[----:B------:R-:W-:Y:S01]  /*62f0*/  @!P4 IMAD.IADD R116, R116, 0x1, -R5 ;  /* 0x000000017474c824 */ /* 0x000fe200078e0a05 */
[C---:B------:R-:W-:Y:S01]  /*6300*/  ISETP.GT.U32.AND P4, PT, R5.reuse, R118, PT ;  /* 0x000000760500720c */ /* 0x040fe20003f84070 */
[C---:B------:R-:W-:Y:S02]  /*6310*/  VIADD R127, R0.reuse, 0x7a ;  /* 0x0000007a007f7836 */ /* 0x040fe40000000000 */
[----:B------:R-:W-:Y:S02]  /*6320*/  IMAD R119, R5, R120, R119 ;  /* 0x0000007805777224 */ /* 0x000fe400078e0277 */
[----:B------:R-:W-:Y:S01]  /*6330*/  @!P6 IMAD.IADD R117, R117, 0x1, -R5 ;  /* 0x000000017575e824 */ /* 0x000fe200078e0a05 */
        /* <DEDUP_REMOVED lines=8> */
[C---:B------:R-:W-:Y:S01]  /*63c0*/  ISETP.GT.U32.AND P4, PT, R5.reuse, R117, PT ;  /* 0x000000750500720c */ /* 0x040fe20003f84070 */
[----:B------:R-:W-:Y:S02]  /*63d0*/  IMAD.MOV R122, RZ, RZ, -R7 ;  /* 0x000000ffff7a7224 */ /* 0x000fe400078e0a07 */
[----:B------:R-:W-:Y:S01]  /*63e0*/  @!P5 IMAD.MOV R114, RZ, RZ, -R114 ;  /* 0x000000ffff72d224 */ /* 0x000fe200078e0a72 */
[----:B------:R-:W-:Y:S01]  /*63f0*/  ISETP.GT.U32.AND P5, PT, R5, R118, PT ;  /* 0x000000760500720c */ /* 0x000fe20003fa4070 */
[----:B------:R-:W-:-:S04]  /*6400*/  IMAD.HI.U32 R3, R6, R124, RZ ;  /* 0x0000007c06037227 */ /* 0x000fc800078e00ff */
[----:B------:R-:W-:Y:S02]  /*6410*/  IMAD R120, R5, R122, R121 ;  /* 0x0000007a05787224 */ /* 0x000fe400078e0279 */
[----:B------:R-:W-:Y:S02]  /*6420*/  @!P6 IMAD.IADD R119, R119, 0x1, -R5 ;  /* 0x000000017777e824 */ /* 0x000fe400078e0a05 */
[----:B------:R-:W-:Y:S02]  /*6430*/  IMAD.MOV R3, RZ, RZ, -R3 ;  /* 0x000000ffff037224 */ /* 0x000fe400078e0a03 */
[----:B------:R-:W-:Y:S01]  /*6440*/  @!P0 IMAD.MOV R113, RZ, RZ, -R113 ;  /* 0x000000ffff718224 */ /* 0x000fe200078e0a71 */
[C---:B------:R-:W-:Y:S01]  /*6450*/  ISETP.GT.U32.AND P0, PT, R5.reuse, R116, PT ;  /* 0x000000740500720c */ /* 0x040fe20003f04070 */
[----:B------:R-:W-:Y:S01]  /*6460*/  @!P1 IMAD.MOV R115, RZ, RZ, -R115 ;  /* 0x000000ffff739224 */ /* 0x000fe200078e0a73 */
[C---:B------:R-:W-:Y:S01]  /*6470*/  ISETP.GT.U32.AND P6, PT, R5.reuse, R119, PT ;  /* 0x000000770500720c */ /* 0x040fe20003fc4070 */
[----:B------:R-:W-:Y:S01]  /*6480*/  VIADD R131, R0, 0x7e ;  /* 0x0000007e00837836 */ /* 0x000fe20000000000 */
[----:B------:R-:W-:Y:S01]  /*6490*/  ISETP.GT.U32.AND P1, PT, R5, R120, PT ;  /* 0x000000780500720c */ /* 0x000fe20003f24070 */
[----:B------:R-:W-:-:S04]  /*64a0*/  IMAD.HI.U32 R8, R6, R123, RZ ;  /* 0x0000007b06087227 */ /* 0x000fc800078e00ff */
[C---:B------:R-:W-:Y:S01]  /*64b0*/  IMAD R122, R5.reuse, R3, R124 ;  /* 0x00000003057a7224 */ /* 0x040fe200078e027c */
[----:B------:R-:W-:Y:S01]  /*64c0*/  IABS R124, R131 ;  /* 0x00000083007c7213 */ /* 0x000fe20000000000 */
[----:B------:R-:W-:Y:S02]  /*64d0*/  IMAD.MOV R8, RZ, RZ, -R8 ;  /* 0x000000ffff087224 */ /* 0x000fe400078e0a08 */
[----:B------:R-:W-:Y:S02]  /*64e0*/  VIADD R130, R0, 0x7d ;  /* 0x0000007d00827836 */ /* 0x000fe40000000000 */
[----:B------:R-:W-:Y:S01]  /*64f0*/  @!P5 IMAD.IADD R118, R118, 0x1, -R5 ;  /* 0x000000017676d824 */ /* 0x000fe200078e0a05 */
[C---:B------:R-:W-:Y:S01]  /*6500*/  ISETP.GT.U32.AND P5, PT, R5.reuse, R122, PT ;  /* 0x0000007a0500720c */ /* 0x040fe20003fa4070 */
[----:B------:R-:W-:Y:S01]  /*6510*/  IMAD R121, R5, R8, R123 ;  /* 0x0000000805797224 */ /* 0x000fe200078e027b */
[----:B------:R-:W-:Y:S01]  /*6520*/  IABS R123, R130 ;  /* 0x00000082007b7213 */ /* 0x000fe20000000000 */
[----:B------:R-:W-:-:S04]  /*6530*/  IMAD.HI.U32 R7, R6, R124, RZ ;  /* 0x0000007c06077227 */ /* 0x000fc800078e00ff */
[--C-:B------:R-:W-:Y:S01]  /*6540*/  @!P0 IMAD.IADD R116, R116, 0x1, -R5.reuse ;  /* 0x0000000174748824 */ /* 0x100fe200078e0a05 */
[----:B------:R-:W-:Y:S01]  /*6550*/  ISETP.GT.U32.AND P0, PT, R5, R121, PT ;  /* 0x000000790500720c */ /* 0x000fe20003f04070 */
[--C-:B------:R-:W-:Y:S01]  /*6560*/  @!P4 IMAD.IADD R117, R117, 0x1, -R5.reuse ;  /* 0x000000017575c824 */ /* 0x100fe200078e0a05 */
[----:B------:R-:W-:Y:S01]  /*6570*/  ISETP.GE.AND P4, PT, R125, RZ, PT ;  /* 0x000000ff7d00720c */ /* 0x000fe20003f86270 */
[--C-:B------:R-:W-:Y:S01]  /*6580*/  @!P6 IMAD.IADD R119, R119, 0x1, -R5.reuse ;  /* 0x000000017777e824 */ /* 0x100fe200078e0a05 */
[----:B------:R-:W-:Y:S01]  /*6590*/  ISETP.GE.AND P6, PT, R126, RZ, PT ;  /* 0x000000ff7e00720c */ /* 0x000fe20003fc6270 */
[----:B------:R-:W-:Y:S01]  /*65a0*/  @!P1 IMAD.IADD R120, R120, 0x1, -R5 ;  /* 0x0000000178789824 */ /* 0x000fe200078e0a05 */
[----:B------:R-:W-:Y:S01]  /*65b0*/  ISETP.GE.AND P1, PT, R127, RZ, PT ;  /* 0x000000ff7f00720c */ /* 0x000fe20003f26270 */
[----:B------:R-:W-:Y:S02]  /*65c0*/  IMAD.MOV R7, RZ, RZ, -R7 ;  /* 0x000000ffff077224 */ /* 0x000fe400078e0a07 */
[----:B------:R-:W-:-:S04]  /*65d0*/  IMAD.HI.U32 R3, R6, R123, RZ ;  /* 0x0000007b06037227 */ /* 0x000fc800078e00ff */
[----:B------:R-:W-:Y:S01]  /*65e0*/  @!P2 IMAD.MOV R116, RZ, RZ, -R116 ;  /* 0x000000ffff74a224 */ /* 0x000fe200078e0a74 */
[C---:B------:R-:W-:Y:S01]  /*65f0*/  ISETP.GT.U32.AND P2, PT, R5.reuse, R120, PT ;  /* 0x000000780500720c */ /* 0x040fe20003f44070 */
[C---:B------:R-:W-:Y:S02]  /*6600*/  IMAD R124, R5.reuse, R7, R124 ;  /* 0x00000007057c7224 */ /* 0x040fe400078e027c */
[----:B------:R-:W-:Y:S02]  /*6610*/  IMAD.MOV R8, RZ, RZ, -R3 ;  /* 0x000000ffff087224 */ /* 0x000fe400078e0a03 */
[----:B------:R-:W-:Y:S02]  /*6620*/  VIADD R7, R0, 0x7f ;  /* 0x0000007f00077836 */ /* 0x000fe40000000000 */
[----:B------:R-:W-:Y:S02]  /*6630*/  @!P5 IMAD.IADD R122, R122, 0x1, -R5 ;  /* 0x000000017a7ad824 */ /* 0x000fe400078e0a05 */
[C---:B------:R-:W-:Y:S01]  /*6640*/  IMAD R123, R5.reuse, R8, R123 ;  /* 0x00000008057b7224 */ /* 0x040fe200078e027b */
[----:B------:R-:W-:Y:S01]  /*6650*/  IABS R125, R7 ;  /* 0x00000007007d7213 */ /* 0x000fe20000000000 */
[----:B------:R-:W-:Y:S01]  /*6660*/  @!P3 IMAD.MOV R117, RZ, RZ, -R117 ;  /* 0x000000ffff75b224 */ /* 0x000fe200078e0a75 */
[C---:B------:R-:W-:Y:S01]  /*6670*/  ISETP.GT.U32.AND P3, PT, R5.reuse, R122, PT ;  /* 0x0000007a0500720c */ /* 0x040fe20003f64070 */
[----:B------:R-:W-:Y:S01]  /*6680*/  @!P4 IMAD.MOV R118, RZ, RZ, -R118 ;  /* 0x000000ffff76c224 */ /* 0x000fe200078e0a76 */
[----:B------:R-:W-:Y:S01]  /*6690*/  ISETP.GT.U32.AND P4, PT, R5, R123, PT ;  /* 0x0000007b0500720c */ /* 0x000fe20003f84070 */
[----:B------:R-:W-:Y:S01]  /*66a0*/  @!P6 IMAD.MOV R119, RZ, RZ, -R119 ;  /* 0x000000ffff77e224 */ /* 0x000fe200078e0a77 */
[----:B------:R-:W-:Y:S01]  /*66b0*/  ISETP.GE.AND P6, PT, R129, RZ, PT ;  /* 0x000000ff8100720c */ /* 0x000fe20003fc6270 */
[----:B------:R-:W-:-:S04]  /*66c0*/  IMAD.HI.U32 R3, R6, R125, RZ ;  /* 0x0000007d06037227 */ /* 0x000fc800078e00ff */
[--C-:B------:R-:W-:Y:S01]  /*66d0*/  @!P2 IMAD.IADD R120, R120, 0x1, -R5.reuse ;  /* 0x000000017878a824 */ /* 0x100fe200078e0a05 */
[----:B------:R-:W-:Y:S01]  /*66e0*/  ISETP.GT.U32.AND P2, PT, R5, R124, PT ;  /* 0x0000007c0500720c */ /* 0x000fe20003f44070 */
[----:B------:R-:W-:Y:S01]  /*66f0*/  @!P0 IMAD.IADD R121, R121, 0x1, -R5 ;  /* 0x0000000179798824 */ /* 0x000fe200078e0a05 */
[----:B------:R-:W-:Y:S01]  /*6700*/  ISETP.GE.AND P0, PT, R128, RZ, PT ;  /* 0x000000ff8000720c */ /* 0x000fe20003f06270 */
[----:B------:R-:W-:Y:S02]  /*6710*/  IMAD.MOV R8, RZ, RZ, -R3 ;  /* 0x000000ffff087224 */ /* 0x000fe400078e0a03 */
[----:B------:R-:W-:Y:S01]  /*6720*/  @!P3 IMAD.IADD R122, R122, 0x1, -R5 ;  /* 0x000000017a7ab824 */ /* 0x000fe200078e0a05 */
[C---:B------:R-:W-:Y:S01]  /*6730*/  ISETP.GT.U32.AND P5, PT, R5.reuse, R121, PT ;  /* 0x000000790500720c */ /* 0x040fe20003fa4070 */
[----:B------:R-:W-:Y:S01]  /*6740*/  IMAD R125, R5, R8, R125 ;  /* 0x00000008057d7224 */ /* 0x000fe200078e027d */
[----:B------:R-:W-:Y:S01]  /*6750*/  ISETP.GE.AND P3, PT, R131, RZ, PT ;  /* 0x000000ff8300720c */ /* 0x000fe20003f66270 */
[----:B------:R-:W-:Y:S01]  /*6760*/  @!P4 IMAD.IADD R123, R123, 0x1, -R5 ;  /* 0x000000017b7bc824 */ /* 0x000fe200078e0a05 */
[----:B------:R-:W-:Y:S01]  /*6770*/  ISETP.GE.AND P4, PT, R7, RZ, PT ;  /* 0x000000ff0700720c */ /* 0x000fe20003f86270 */
[----:B------:R-:W-:Y:S01]  /*6780*/  @!P6 IMAD.MOV R122, RZ, RZ, -R122 ;  /* 0x000000ffff7ae224 */ /* 0x000fe200078e0a7a */
[----:B------:R-:W-:Y:S01]  /*6790*/  ISETP.GT.U32.AND P6, PT, R5, R125, PT ;  /* 0x0000007d0500720c */ /* 0x000fe20003fc4070 */
[----:B------:R-:W-:-:S02]  /*67a0*/  VIADD R127, R0, 0x80 ;  /* 0x00000080007f7836 */ /* 0x000fc40000000000 */
[--C-:B------:R-:W-:Y:S01]  /*67b0*/  @!P2 IMAD.IADD R124, R124, 0x1, -R5.reuse ;  /* 0x000000017c7ca824 */ /* 0x100fe200078e0a05 */
[----:B------:R-:W-:Y:S01]  /*67c0*/  ISETP.GT.U32.AND P2, PT, R5, R123, PT ;  /* 0x0000007b0500720c */ /* 0x000fe20003f44070 */
[----:B------:R-:W-:Y:S01]  /*67d0*/  VIADD R3, R0, 0x81 ;  /* 0x0000008100037836 */ /* 0x000fe20000000000 */
[----:B------:R-:W-:Y:S01]  /*67e0*/  IABS R126, R127 ;  /* 0x0000007f007e7213 */ /* 0x000fe20000000000 */
[----:B------:R-:W-:Y:S01]  /*67f0*/  @!P5 IMAD.IADD R121, R121, 0x1, -R5 ;  /* 0x000000017979d824 */ /* 0x000fe200078e0a05 */
[----:B------:R-:W-:Y:S01]  /*6800*/  ISETP.GE.AND P5, PT, R130, RZ, PT ;  /* 0x000000ff8200720c */ /* 0x000fe20003fa6270 */
[----:B------:R-:W-:Y:S01]  /*6810*/  @!P1 IMAD.MOV R120, RZ, RZ, -R120 ;  /* 0x000000ffff789224 */ /* 0x000fe200078e0a78 */
[----:B------:R-:W-:Y:S01]  /*6820*/  ISETP.GT.U32.AND P1, PT, R5, R124, PT ;  /* 0x0000007c0500720c */ /* 0x000fe20003f24070 */
[----:B------:R-:W-:Y:S01]  /*6830*/  @!P0 IMAD.MOV R121, RZ, RZ, -R121 ;  /* 0x000000ffff798224 */ /* 0x000fe200078e0a79 */
[----:B------:R-:W-:Y:S01]  /*6840*/  ISETP.GE.AND P0, PT, R127, RZ, PT ;  /* 0x000000ff7f00720c */ /* 0x000fe20003f06270 */
[----:B------:R-:W-:Y:S01]  /*6850*/  IMAD.HI.U32 R7, R6, R126, RZ ;  /* 0x0000007e06077227 */ /* 0x000fe200078e00ff */
[----:B------:R-:W-:-:S03]  /*6860*/  IABS R127, R3 ;  /* 0x00000003007f7213 */ /* 0x000fc60000000000 */
[----:B------:R-:W-:Y:S02]  /*6870*/  @!P6 IMAD.IADD R125, R125, 0x1, -R5 ;  /* 0x000000017d7de824 */ /* 0x000fe400078e0a05 */
[----:B------:R-:W-:Y:S02]  /*6880*/  IMAD.MOV R7, RZ, RZ, -R7 ;  /* 0x000000ffff077224 */ /* 0x000fe400078e0a07 */
[----:B------:R-:W-:Y:S01]  /*6890*/  @!P2 IMAD.IADD R123, R123, 0x1, -R5 ;  /* 0x000000017b7ba824 */ /* 0x000fe200078e0a05 */
[----:B------:R-:W-:Y:S01]  /*68a0*/  ISETP.GE.AND P2, PT, R3, RZ, PT ;  /* 0x000000ff0300720c */ /* 0x000fe20003f46270 */
[----:B------:R-:W-:Y:S01]  /*68b0*/  IMAD.HI.U32 R3, R6, R127, RZ ;  /* 0x0000007f06037227 */ /* 0x000fe200078e00ff */
[----:B------:R-:W-:-:S03]  /*68c0*/  ISETP.GT.U32.AND P6, PT, R5, R125, PT ;  /* 0x0000007d0500720c */ /* 0x000fc60003fc4070 */
[C---:B------:R-:W-:Y:S02]  /*68d0*/  IMAD R126, R5.reuse, R7, R126 ;  /* 0x00000007057e7224 */ /* 0x040fe400078e027e */
[C---:B------:R-:W-:Y:S02]  /*68e0*/  VIADD R7, R0.reuse, 0x82 ;  /* 0x0000008200077836 */ /* 0x040fe40000000000 */
[----:B------:R-:W-:Y:S02]  /*68f0*/  VIADD R132, R0, 0x83 ;  /* 0x0000008300847836 */ /* 0x000fe40000000000 */
[----:B------:R-:W-:Y:S01]  /*6900*/  IMAD.MOV R128, RZ, RZ, -R3 ;  /* 0x000000ffff807224 */ /* 0x000fe200078e0a03 */
[----:B------:R-:W-:Y:S01]  /*6910*/  IABS R129, R7 ;  /* 0x0000000700817213 */ /* 0x000fe20000000000 */
[----:B------:R-:W-:Y:S01]  /*6920*/  @!P1 IMAD.IADD R124, R124, 0x1, -R5 ;  /* 0x000000017c7c9824 */ /* 0x000fe200078e0a05 */
[C---:B------:R-:W-:Y:S01]  /*6930*/  ISETP.GT.U32.AND P1, PT, R5.reuse, R126, PT ;  /* 0x0000007e0500720c */ /* 0x040fe20003f24070 */
[----:B------:R-:W-:Y:S01]  /*6940*/  IMAD R127, R5, R128, R127 ;  /* 0x00000080057f7224 */ /* 0x000fe200078e027f */
[----:B------:R-:W-:Y:S01]  /*6950*/  IABS R131, R132 ;  /* 0x0000008400837213 */ /* 0x000fe20000000000 */
[----:B------:R-:W-:Y:S01]  /*6960*/  @!P5 IMAD.MOV R123, RZ, RZ, -R123 ;  /* 0x000000ffff7bd224 */ /* 0x000fe200078e0a7b */
[----:B------:R-:W-:Y:S01]  /*6970*/  ISETP.GE.AND P5, PT, R7, RZ, PT ;  /* 0x000000ff0700720c */ /* 0x000fe20003fa6270 */
[----:B------:R-:W-:Y:S01]  /*6980*/  @!P6 IMAD.IADD R125, R125, 0x1, -R5 ;  /* 0x000000017d7de824 */ /* 0x000fe200078e0a05 */
[----:B------:R-:W-:Y:S01]  /*6990*/  ISETP.GT.U32.AND P6, PT, R5, R127, PT ;  /* 0x0000007f0500720c */ /* 0x000fe20003fc4070 */
[----:B------:R-:W-:-:S04]  /*69a0*/  IMAD.HI.U32 R7, R6, R129, RZ ;  /* 0x0000008106077227 */ /* 0x000fc800078e00ff */
[----:B------:R-:W-:-:S04]  /*69b0*/  IMAD.HI.U32 R8, R6, R131, RZ ;  /* 0x0000008306087227 */ /* 0x000fc800078e00ff */
[----:B------:R-:W-:Y:S02]  /*69c0*/  IMAD.MOV R130, RZ, RZ, -R7 ;  /* 0x000000ffff827224 */ /* 0x000fe400078e0a07 */
[----:B------:R-:W-:Y:S02]  /*69d0*/  IMAD.MOV R8, RZ, RZ, -R8 ;  /* 0x000000ffff087224 */ /* 0x000fe400078e0a08 */
[C---:B------:R-:W-:Y:S02]  /*69e0*/  IMAD R128, R5.reuse, R130, R129 ;  /* 0x0000008205807224 */ /* 0x040fe400078e0281 */
[----:B------:R-:W-:Y:S02]  /*69f0*/  @!P1 IMAD.IADD R126, R126, 0x1, -R5 ;  /* 0x000000017e7e9824 */ /* 0x000fe400078e0a05 */
[C---:B------:R-:W-:Y:S02]  /*6a00*/  IMAD R129, R5.reuse, R8, R131 ;  /* 0x0000000805817224 */ /* 0x040fe400078e0283 */
[C---:B------:R-:W-:Y:S01]  /*6a10*/  VIADD R7, R0.reuse, 0x84 ;  /* 0x0000008400077836 */ /* 0x040fe20000000000 */
[----:B------:R-:W-:Y:S01]  /*6a20*/  ISETP.GT.U32.AND P1, PT, R5, R126, PT ;  /* 0x0000007e0500720c */ /* 0x000fe20003f24070 */
[----:B------:R-:W-:Y:S01]  /*6a30*/  @!P6 IMAD.IADD R127, R127, 0x1, -R5 ;  /* 0x000000017f7fe824 */ /* 0x000fe200078e0a05 */
[----:B------:R-:W-:Y:S01]  /*6a40*/  ISETP.GT.U32.AND P6, PT, R5, R129, PT ;  /* 0x000000810500720c */ /* 0x000fe20003fc4070 */
[C---:B------:R-:W-:Y:S01]  /*6a50*/  VIADD R136, R0.reuse, 0x85 ;  /* 0x0000008500887836 */ /* 0x040fe20000000000 */
[----:B------:R-:W-:Y:S01]  /*6a60*/  IABS R130, R7 ;  /* 0x0000000700827213 */ /* 0x000fe20000000000 */
[----:B------:R-:W-:-:S02]  /*6a70*/  VIADD R137, R0, 0x86 ;  /* 0x0000008600897836 */ /* 0x000fc40000000000 */
[----:B------:R-:W-:Y:S01]  /*6a80*/  VIADD R138, R0, 0x87 ;  /* 0x00000087008a7836 */ /* 0x000fe20000000000 */
[----:B------:R-:W-:Y:S01]  /*6a90*/  IABS R131, R136 ;  /* 0x0000008800837213 */ /* 0x000fe20000000000 */
[----:B------:R-:W-:Y:S01]  /*6aa0*/  IMAD.HI.U32 R3, R6, R130, RZ ;  /* 0x0000008206037227 */ /* 0x000fe200078e00ff */
[----:B------:R-:W-:Y:S02]  /*6ab0*/  IABS R133, R137 ;  /* 0x0000008900857213 */ /* 0x000fe40000000000 */
[----:B------:R-:W-:Y:S01]  /*6ac0*/  IABS R135, R138 ;  /* 0x0000008a00877213 */ /* 0x000fe20000000000 */
[----:B------:R-:W-:Y:S01]  /*6ad0*/  @!P1 IMAD.IADD R126, R126, 0x1, -R5 ;  /* 0x000000017e7e9824 */ /* 0x000fe200078e0a05 */
[----:B------:R-:W-:Y:S01]  /*6ae0*/  ISETP.GT.U32.AND P1, PT, R5, R128, PT ;  /* 0x000000800500720c */ /* 0x000fe20003f24070 */
[----:B------:R-:W-:Y:S02]  /*6af0*/  IMAD.MOV R3, RZ, RZ, -R3 ;  /* 0x000000ffff037224 */ /* 0x000fe400078e0a03 */
[----:B------:R-:W-:-:S02]  /*6b00*/  @!P6 IMAD.IADD R129, R129, 0x1, -R5 ;  /* 0x000000018181e824 */ /* 0x000fc400078e0a05 */
[----:B------:R-:W-:Y:S01]  /*6b10*/  @!P4 IMAD.MOV R125, RZ, RZ, -R125 ;  /* 0x000000ffff7dc224 */ /* 0x000fe200078e0a7d */
[----:B------:R-:W-:Y:S01]  /*6b20*/  ISETP.GT.U32.AND P4, PT, R5, R127, PT ;  /* 0x0000007f0500720c */ /* 0x000fe20003f84070 */
[----:B------:R-:W-:Y:S01]  /*6b30*/  @!P0 IMAD.MOV R126, RZ, RZ, -R126 ;  /* 0x000000ffff7e8224 */ /* 0x000fe200078e0a7e */
[----:B------:R-:W-:Y:S01]  /*6b40*/  ISETP.GE.AND P0, PT, R7, RZ, PT ;  /* 0x000000ff0700720c */ /* 0x000fe20003f06270 */
[C---:B------:R-:W-:Y:S01]  /*6b50*/  IMAD R130, R5.reuse, R3, R130 ;  /* 0x0000000305827224 */ /* 0x040fe200078e0282 */
[----:B------:R-:W-:Y:S01]  /*6b60*/  ISETP.GT.U32.AND P6, PT, R5, R129, PT ;  /* 0x000000810500720c */ /* 0x000fe20003fc4070 */
[----:B------:R-:W-:-:S04]  /*6b70*/  IMAD.HI.U32 R3, R6, R131, RZ ;  /* 0x0000008306037227 */ /* 0x000fc800078e00ff */
[----:B------:R-:W-:-:S04]  /*6b80*/  IMAD.HI.U32 R7, R6, R133, RZ ;  /* 0x0000008506077227 */ /* 0x000fc800078e00ff */
[----:B------:R-:W-:Y:S01]  /*6b90*/  @!P3 IMAD.MOV R124, RZ, RZ, -R124 ;  /* 0x000000ffff7cb224 */ /* 0x000fe200078e0a7c */
[----:B------:R-:W-:Y:S01]  /*6ba0*/  ISETP.GE.AND P3, PT, R132, RZ, PT ;  /* 0x000000ff8400720c */ /* 0x000fe20003f66270 */
[----:B------:R-:W-:Y:S02]  /*6bb0*/  IMAD.MOV R132, RZ, RZ, -R3 ;  /* 0x000000ffff847224 */ /* 0x000fe400078e0a03 */
[----:B------:R-:W-:-:S04]  /*6bc0*/  IMAD.HI.U32 R8, R6, R135, RZ ;  /* 0x0000008706087227 */ /* 0x000fc800078e00ff */
[----:B------:R-:W-:Y:S02]  /*6bd0*/  IMAD.MOV R134, RZ, RZ, -R7 ;  /* 0x000000ffff867224 */ /* 0x000fe400078e0a07 */
[C---:B------:R-:W-:Y:S02]  /*6be0*/  IMAD R131, R5.reuse, R132, R131 ;  /* 0x0000008405837224 */ /* 0x040fe400078e0283 */
[----:B------:R-:W-:Y:S02]  /*6bf0*/  IMAD.MOV R8, RZ, RZ, -R8 ;  /* 0x000000ffff087224 */ /* 0x000fe400078e0a08 */
[----:B------:R-:W-:Y:S02]  /*6c00*/  IMAD R132, R5, R134, R133 ;  /* 0x0000008605847224 */ /* 0x000fe400078e0285 */
[----:B------:R-:W-:Y:S01]  /*6c10*/  @!P4 IMAD.IADD R127, R127, 0x1, -R5 ;  /* 0x000000017f7fc824 */ /* 0x000fe200078e0a05 */
[C---:B------:R-:W-:Y:S01]  /*6c20*/  ISETP.GT.U32.AND P4, PT, R5.reuse, R130, PT ;  /* 0x000000820500720c */ /* 0x040fe20003f84070 */
[----:B------:R-:W-:-:S02]  /*6c30*/  IMAD R133, R5, R8, R135 ;  /* 0x0000000805857224 */ /* 0x000fc400078e0287 */
[----:B------:R-:W-:Y:S01]  /*6c40*/  @!P6 IMAD.IADD R129, R129, 0x1, -R5 ;  /* 0x000000018181e824 */ /* 0x000fe200078e0a05 */
[C---:B------:R-:W-:Y:S01]  /*6c50*/  ISETP.GT.U32.AND P6, PT, R5.reuse, R132, PT ;  /* 0x000000840500720c */ /* 0x040fe20003fc4070 */
[C---:B------:R-:W-:Y:S02]  /*6c60*/  VIADD R7, R0.reuse, 0x88 ;  /* 0x0000008800077836 */ /* 0x040fe40000000000 */
[----:B------:R-:W-:Y:S01]  /*6c70*/  @!P2 IMAD.MOV R127, RZ, RZ, -R127 ;  /* 0x000000ffff7fa224 */ /* 0x000fe200078e0a7f */
[C---:B------:R-:W-:Y:S01]  /*6c80*/  ISETP.GT.U32.AND P2, PT, R5.reuse, R131, PT ;  /* 0x000000830500720c */ /* 0x040fe20003f44070 */
[----:B------:R-:W-:Y:S01]  /*6c90*/  @!P3 IMAD.MOV R129, RZ, RZ, -R129 ;  /* 0x000000ffff81b224 */ /* 0x000fe200078e0a81 */
[----:B------:R-:W-:Y:S01]  /*6ca0*/  ISETP.GT.U32.AND P3, PT, R5, R133, PT ;  /* 0x000000850500720c */ /* 0x000fe20003f64070 */
[----:B------:R-:W-:Y:S01]  /*6cb0*/  VIADD R140, R0, 0x89 ;  /* 0x00000089008c7836 */ /* 0x000fe20000000000 */
[----:B------:R-:W-:Y:S01]  /*6cc0*/  IABS R134, R7 ;  /* 0x0000000700867213 */ /* 0x000fe20000000000 */
[----:B------:R-:W-:-:S02]  /*6cd0*/  @!P1 IMAD.IADD R128, R128, 0x1, -R5 ;  /* 0x0000000180809824 */ /* 0x000fc400078e0a05 */
[--C-:B------:R-:W-:Y:S01]  /*6ce0*/  @!P4 IMAD.IADD R130, R130, 0x1, -R5.reuse ;  /* 0x000000018282c824 */ /* 0x100fe200078e0a05 */
[----:B------:R-:W-:Y:S01]  /*6cf0*/  IABS R135, R140 ;  /* 0x0000008c00877213 */ /* 0x000fe20000000000 */
[----:B------:R-:W-:Y:S01]  /*6d00*/  IMAD.HI.U32 R3, R6, R134, RZ ;  /* 0x0000008606037227 */ /* 0x000fe200078e00ff */
[C---:B------:R-:W-:Y:S02]  /*6d10*/  ISETP.GT.U32.AND P1, PT, R5.reuse, R128, PT ;  /* 0x000000800500720c */ /* 0x040fe40003f24070 */
[----:B------:R-:W-:Y:S01]  /*6d20*/  ISETP.GT.U32.AND P4, PT, R5, R130, PT ;  /* 0x000000820500720c */ /* 0x000fe20003f84070 */
[----:B------:R-:W-:Y:S02]  /*6d30*/  @!P6 IMAD.IADD R132, R132, 0x1, -R5 ;  /* 0x000000018484e824 */ /* 0x000fe400078e0a05 */
[----:B------:R-:W-:Y:S02]  /*6d40*/  IMAD.MOV R3, RZ, RZ, -R3 ;  /* 0x000000ffff037224 */ /* 0x000fe400078e0a03 */
[--C-:B------:R-:W-:Y:S01]  /*6d50*/  @!P2 IMAD.IADD R131, R131, 0x1, -R5.reuse ;  /* 0x000000018383a824 */ /* 0x100fe200078e0a05 */
[----:B------:R-:W-:Y:S01]  /*6d60*/  ISETP.GE.AND P2, PT, R7, RZ, PT ;  /* 0x000000ff0700720c */ /* 0x000fe20003f46270 */
[----:B------:R-:W-:Y:S01]  /*6d70*/  @!P3 IMAD.IADD R133, R133, 0x1, -R5 ;  /* 0x000000018585b824 */ /* 0x000fe200078e0a05 */
[C---:B------:R-:W-:Y:S01]  /*6d80*/  ISETP.GT.U32.AND P3, PT, R5.reuse, R132, PT ;  /* 0x000000840500720c */ /* 0x040fe20003f64070 */
[C---:B------:R-:W-:Y:S01]  /*6d90*/  IMAD R134, R5.reuse, R3, R134 ;  /* 0x0000000305867224 */ /* 0x040fe200078e0286 */
[----:B------:R-:W-:Y:S01]  /*6da0*/  ISETP.GT.U32.AND P6, PT, R5, R131, PT ;  /* 0x000000830500720c */ /* 0x000fe20003fc4070 */
[----:B------:R-:W-:-:S04]  /*6db0*/  IMAD.HI.U32 R3, R6, R135, RZ ;  /* 0x0000008706037227 */ /* 0x000fc800078e00ff */
[----:B------:R-:W-:Y:S02]  /*6dc0*/  IMAD.MOV R8, RZ, RZ, -R3 ;  /* 0x000000ffff087224 */ /* 0x000fe400078e0a03 */
[----:B------:R-:W-:Y:S01]  /*6dd0*/  @!P1 IMAD.IADD R128, R128, 0x1, -R5 ;  /* 0x0000000180809824 */ /* 0x000fe200078e0a05 */
[----:B------:R-:W-:Y:S01]  /*6de0*/  ISETP.GE.AND P1, PT, R136, RZ, PT ;  /* 0x000000ff8800720c */ /* 0x000fe20003f26270 */
[----:B------:R-:W-:Y:S02]  /*6df0*/  IMAD R135, R5, R8, R135 ;  /* 0x0000000805877224 */ /* 0x000fe400078e0287 */
[--C-:B------:R-:W-:Y:S02]  /*6e00*/  @!P3 IMAD.IADD R132, R132, 0x1, -R5.reuse ;  /* 0x000000018484b824 */ /* 0x100fe400078e0a05 */
[--C-:B------:R-:W-:Y:S01]  /*6e10*/  @!P6 IMAD.IADD R131, R131, 0x1, -R5.reuse ;  /* 0x000000018383e824 */ /* 0x100fe200078e0a05 */
[C---:B------:R-:W-:Y:S01]  /*6e20*/  ISETP.GT.U32.AND P3, PT, R5.reuse, R135, PT ;  /* 0x000000870500720c */ /* 0x040fe20003f64070 */
[----:B------:R-:W-:Y:S01]  /*6e30*/  @!P4 IMAD.IADD R130, R130, 0x1, -R5 ;  /* 0x000000018282c824 */ /* 0x000fe200078e0a05 */
[----:B------:R-:W-:Y:S01]  /*6e40*/  ISETP.GT.U32.AND P6, PT, R5, R134, PT ;  /* 0x000000860500720c */ /* 0x000fe20003fc4070 */
[----:B------:R-:W-:Y:S01]  /*6e50*/  VIADD R141, R0, 0x8b ;  /* 0x0000008b008d7836 */ /* 0x000fe20000000000 */
[----:B------:R-:W-:Y:S01]  /*6e60*/  ISETP.GE.AND P4, PT, R138, RZ, PT ;  /* 0x000000ff8a00720c */ /* 0x000fe20003f86270 */
[----:B------:R-:W-:Y:S01]  /*6e70*/  @!P5 IMAD.MOV R128, RZ, RZ, -R128 ;  /* 0x000000ffff80d224 */ /* 0x000fe200078e0a80 */
[----:B------:R-:W-:Y:S01]  /*6e80*/  ISETP.GE.AND P5, PT, R137, RZ, PT ;  /* 0x000000ff8900720c */ /* 0x000fe20003fa6270 */
[----:B------:R-:W-:Y:S01]  /*6e90*/  @!P0 IMAD.MOV R130, RZ, RZ, -R130 ;  /* 0x000000ffff828224 */ /* 0x000fe200078e0a82 */
[----:B------:R-:W-:Y:S01]  /*6ea0*/  ISETP.GT.U32.AND P0, PT, R5, R133, PT ;  /* 0x000000850500720c */ /* 0x000fe20003f04070 */
[C---:B------:R-:W-:Y:S01]  /*6eb0*/  VIADD R142, R0.reuse, 0x8c ;  /* 0x0000008c008e7836 */ /* 0x040fe20000000000 */
[----:B------:R-:W-:Y:S01]  /*6ec0*/  IABS R137, R141 ;  /* 0x0000008d00897213 */ /* 0x000fe20000000000 */
[----:B------:R-:W-:-:S02]  /*6ed0*/  VIADD R138, R0, 0x8a ;  /* 0x0000008a008a7836 */ /* 0x000fc40000000000 */
[--C-:B------:R-:W-:Y:S01]  /*6ee0*/  @!P3 IMAD.IADD R135, R135, 0x1, -R5.reuse ;  /* 0x000000018787b824 */ /* 0x100fe200078e0a05 */
[----:B------:R-:W-:Y:S01]  /*6ef0*/  IABS R139, R142 ;  /* 0x0000008e008b7213 */ /* 0x000fe20000000000 */
[----:B------:R-:W-:Y:S01]  /*6f00*/  IMAD.HI.U32 R7, R6, R137, RZ ;  /* 0x0000008906077227 */ /* 0x000fe200078e00ff */
[----:B------:R-:W-:Y:S02]  /*6f10*/  IABS R136, R138 ;  /* 0x0000008a00887213 */ /* 0x000fe40000000000 */
[----:B------:R-:W-:Y:S01]  /*6f20*/  ISETP.GT.U32.AND P3, PT, R5, R135, PT ;  /* 0x000000870500720c */ /* 0x000fe20003f64070 */
[----:B------:R-:W-:Y:S01]  /*6f30*/  @!P6 IMAD.IADD R134, R134, 0x1, -R5 ;  /* 0x000000018686e824 */ /* 0x000fe200078e0a05 */
[----:B------:R-:W-:Y:S01]  /*6f40*/  ISETP.GE.AND P6, PT, R138, RZ, PT ;  /* 0x000000ff8a00720c */ /* 0x000fe20003fc6270 */
[----:B------:R-:W-:-:S04]  /*6f50*/  IMAD.HI.U32 R8, R6, R139, RZ ;  /* 0x0000008b06087227 */ /* 0x000fc800078e00ff */
[----:B------:R-:W-:Y:S02]  /*6f60*/  IMAD.MOV R138, RZ, RZ, -R7 ;  /* 0x000000ffff8a7224 */ /* 0x000fe400078e0a07 */
[----:B------:R-:W-:Y:S01]  /*6f70*/  @!P0 IMAD.IADD R133, R133, 0x1, -R5 ;  /* 0x0000000185858824 */ /* 0x000fe200078e0a05 */
[----:B------:R-:W-:Y:S01]  /*6f80*/  ISETP.GE.AND P0, PT, R140, RZ, PT ;  /* 0x000000ff8c00720c */ /* 0x000fe20003f06270 */
[----:B------:R-:W-:Y:S02]  /*6f90*/  IMAD.MOV R8, RZ, RZ, -R8 ;  /* 0x000000ffff087224 */ /* 0x000fe400078e0a08 */
[C---:B------:R-:W-:Y:S02]  /*6fa0*/  IMAD R137, R5.reuse, R138, R137 ;  /* 0x0000008a05897224 */ /* 0x040fe400078e0289 */
[C---:B------:R-:W-:Y:S02]  /*6fb0*/  IMAD R138, R5.reuse, R8, R139 ;  /* 0x00000008058a7224 */ /* 0x040fe400078e028b */
[----:B------:R-:W-:Y:S01]  /*6fc0*/  @!P4 IMAD.MOV R133, RZ, RZ, -R133 ;  /* 0x000000ffff85c224 */ /* 0x000fe200078e0a85 */
[----:B------:R-:W-:Y:S01]  /*6fd0*/  ISETP.GT.U32.AND P4, PT, R5, R137, PT ;  /* 0x000000890500720c */ /* 0x000fe20003f84070 */
[----:B------:R-:W-:Y:S01]  /*6fe0*/  @!P3 IMAD.IADD R135, R135, 0x1, -R5 ;  /* 0x000000018787b824 */ /* 0x000fe200078e0a05 */
[----:B------:R-:W-:Y:S01]  /*6ff0*/  ISETP.GT.U32.AND P3, PT, R5, R138, PT ;  /* 0x0000008a0500720c */ /* 0x000fe20003f64070 */
[----:B------:R-:W-:-:S02]  /*7000*/  VIADD R7, R0, 0x8d ;  /* 0x0000008d00077836 */ /* 0x000fc40000000000 */
[----:B------:R-:W-:-:S03]  /*7010*/  IMAD.HI.U32 R3, R6, R136, RZ ;  /* 0x0000008806037227 */ /* 0x000fc600078e00ff */
[----:B------:R-:W-:Y:S01]  /*7020*/  IABS R139, R7 ;  /* 0x00000007008b7213 */ /* 0x000fe20000000000 */
[----:B------:R-:W-:Y:S02]  /*7030*/  IMAD.MOV R3, RZ, RZ, -R3 ;  /* 0x000000ffff037224 */ /* 0x000fe400078e0a03 */
[----:B------:R-:W-:Y:S02]  /*7040*/  VIADD R144, R0, 0x8e ;  /* 0x0000008e00907836 */ /* 0x000fe40000000000 */
[----:B------:R-:W-:Y:S02]  /*7050*/  IMAD R136, R5, R3, R136 ;  /* 0x0000000305887224 */ /* 0x000fe400078e0288 */
[----:B------:R-:W-:Y:S01]  /*7060*/  @!P4 IMAD.IADD R137, R137, 0x1, -R5 ;  /* 0x000000018989c824 */ /* 0x000fe200078e0a05 */
[----:B------:R-:W-:Y:S01]  /*7070*/  IABS R140, R144 ;  /* 0x00000090008c7213 */ /* 0x000fe20000000000 */
[----:B------:R-:W-:-:S04]  /*7080*/  IMAD.HI.U32 R3, R6, R139, RZ ;  /* 0x0000008b06037227 */ /* 0x000fc800078e00ff */
[----:B------:R-:W-:Y:S01]  /*7090*/  @!P5 IMAD.MOV R132, RZ, RZ, -R132 ;  /* 0x000000ffff84d224 */ /* 0x000fe200078e0a84 */
[C---:B------:R-:W-:Y:S01]  /*70a0*/  ISETP.GT.U32.AND P5, PT, R5.reuse, R136, PT ;  /* 0x000000880500720c */ /* 0x040fe20003fa4070 */
[----:B------:R-:W-:Y:S01]  /*70b0*/  @!P3 IMAD.IADD R138, R138, 0x1, -R5 ;  /* 0x000000018a8ab824 */ /* 0x000fe200078e0a05 */
[----:B------:R-:W-:Y:S01]  /*70c0*/  ISETP.GT.U32.AND P3, PT, R5, R137, PT ;  /* 0x000000890500720c */ /* 0x000fe20003f64070 */
[----:B------:R-:W-:Y:S02]  /*70d0*/  IMAD.MOV R8, RZ, RZ, -R3 ;  /* 0x000000ffff087224 */ /* 0x000fe400078e0a03 */
[----:B------:R-:W-:-:S04]  /*70e0*/  IMAD.HI.U32 R3, R6, R140, RZ ;  /* 0x0000008c06037227 */ /* 0x000fc800078e00ff */
[----:B------:R-:W-:Y:S01]  /*70f0*/  @!P1 IMAD.MOV R131, RZ, RZ, -R131 ;  /* 0x000000ffff839224 */ /* 0x000fe200078e0a83 */
[C---:B------:R-:W-:Y:S01]  /*7100*/  ISETP.GT.U32.AND P1, PT, R5.reuse, R134, PT ;  /* 0x000000860500720c */ /* 0x040fe20003f24070 */
[----:B------:R-:W-:Y:S02]  /*7110*/  IMAD.MOV R3, RZ, RZ, -R3 ;  /* 0x000000ffff037224 */ /* 0x000fe400078e0a03 */
[--C-:B------:R-:W-:Y:S01]  /*7120*/  @!P5 IMAD.IADD R136, R136, 0x1, -R5.reuse ;  /* 0x000000018888d824 */ /* 0x100fe200078e0a05 */
[----:B------:R-:W-:Y:S01]  /*7130*/  ISETP.GE.AND P5, PT, R142, RZ, PT ;  /* 0x000000ff8e00720c */ /* 0x000fe20003fa6270 */
[----:B------:R-:W-:Y:S02]  /*7140*/  IMAD R140, R5, R3, R140 ;  /* 0x00000003058c7224 */ /* 0x000fe400078e028c */
[----:B------:R-:W-:Y:S01]  /*7150*/  @!P3 IMAD.IADD R137, R137, 0x1, -R5 ;  /* 0x000000018989b824 */ /* 0x000fe200078e0a05 */
[C---:B------:R-:W-:Y:S01]  /*7160*/  ISETP.GT.U32.AND P4, PT, R5.reuse, R136, PT ;  /* 0x000000880500720c */ /* 0x040fe20003f84070 */
[C---:B------:R-:W-:Y:S01]  /*7170*/  VIADD R145, R0.reuse, 0x8f ;  /* 0x0000008f00917836 */ /* 0x040fe20000000000 */
[----:B------:R-:W-:Y:S01]  /*7180*/  ISETP.GT.U32.AND P3, PT, R5, R140, PT ;  /* 0x0000008c0500720c */ /* 0x000fe20003f64070 */
[----:B------:R-:W-:-:S02]  /*7190*/  VIADD R146, R0, 0x90 ;  /* 0x0000009000927836 */ /* 0x000fc40000000000 */
[----:B------:R-:W-:Y:S01]  /*71a0*/  @!P1 IMAD.IADD R134, R134, 0x1, -R5 ;  /* 0x0000000186869824 */ /* 0x000fe200078e0a05 */
[----:B------:R-:W-:Y:S01]  /*71b0*/  ISETP.GE.AND P1, PT, R141, RZ, PT ;  /* 0x000000ff8d00720c */ /* 0x000fe20003f26270 */
[C---:B------:R-:W-:Y:S01]  /*71c0*/  IMAD R139, R5.reuse, R8, R139 ;  /* 0x00000008058b7224 */ /* 0x040fe200078e028b */
[----:B------:R-:W-:Y:S01]  /*71d0*/  IABS R141, R145 ;  /* 0x00000091008d7213 */ /* 0x000fe20000000000 */
[----:B------:R-:W-:Y:S01]  /*71e0*/  @!P2 IMAD.MOV R134, RZ, RZ, -R134 ;  /* 0x000000ffff86a224 */ /* 0x000fe200078e0a86 */
[----:B------:R-:W-:Y:S01]  /*71f0*/  ISETP.GT.U32.AND P2, PT, R5, R138, PT ;  /* 0x0000008a0500720c */ /* 0x000fe20003f44070 */
[----:B------:R-:W-:Y:S01]  /*7200*/  VIADD R147, R0, 0x91 ;  /* 0x0000009100937836 */ /* 0x000fe20000000000 */
[----:B------:R-:W-:Y:S01]  /*7210*/  IABS R142, R146 ;  /* 0x00000092008e7213 */ /* 0x000fe20000000000 */
[----:B------:R-:W-:-:S03]  /*7220*/  IMAD.HI.U32 R3, R6, R141, RZ ;  /* 0x0000008d06037227 */ /* 0x000fc600078e00ff */
[----:B------:R-:W-:Y:S01]  /*7230*/  IABS R143, R147 ;  /* 0x00000093008f7213 */ /* 0x000fe20000000000 */
[--C-:B------:R-:W-:Y:S02]  /*7240*/  @!P3 IMAD.IADD R140, R140, 0x1, -R5.reuse ;  /* 0x000000018c8cb824 */ /* 0x100fe400078e0a05 */
[----:B------:R-:W-:Y:S01]  /*7250*/  @!P4 IMAD.IADD R136, R136, 0x1, -R5 ;  /* 0x000000018888c824 */ /* 0x000fe200078e0a05 */
[C---:B------:R-:W-:Y:S01]  /*7260*/  ISETP.GT.U32.AND P4, PT, R5.reuse, R139, PT ;  /* 0x0000008b0500720c */ /* 0x040fe20003f84070 */
[----:B------:R-:W-:Y:S01]  /*7270*/  IMAD.MOV R8, RZ, RZ, -R3 ;  /* 0x000000ffff087224 */ /* 0x000fe200078e0a03 */
[----:B------:R-:W-:Y:S01]  /*7280*/  ISETP.GT.U32.AND P3, PT, R5, R140, PT ;  /* 0x0000008c0500720c */ /* 0x000fe20003f64070 */
[----:B------:R-:W-:-:S04]  /*7290*/  IMAD.HI.U32 R3, R6, R142, RZ ;  /* 0x0000008e06037227 */ /* 0x000fc800078e00ff */
[----:B------:R-:W-:Y:S01]  /*72a0*/  @!P2 IMAD.IADD R138, R138, 0x1, -R5 ;  /* 0x000000018a8aa824 */ /* 0x000fe200078e0a05 */
[----:B------:R-:W-:Y:S01]  /*72b0*/  ISETP.GE.AND P2, PT, R7, RZ, PT ;  /* 0x000000ff0700720c */ /* 0x000fe20003f46270 */
[----:B------:R-:W-:Y:S02]  /*72c0*/  IMAD.MOV R7, RZ, RZ, -R3 ;  /* 0x000000ffff077224 */ /* 0x000fe400078e0a03 */
[----:B------:R-:W-:-:S04]  /*72d0*/  IMAD.HI.U32 R3, R6, R143, RZ ;  /* 0x0000008f06037227 */ /* 0x000fc800078e00ff */
[----:B------:R-:W-:Y:S02]  /*72e0*/  IMAD R142, R5, R7, R142 ;  /* 0x00000007058e7224 */ /* 0x000fe400078e028e */
[--C-:B------:R-:W-:Y:S01]  /*72f0*/  @!P4 IMAD.IADD R139, R139, 0x1, -R5.reuse ;  /* 0x000000018b8bc824 */ /* 0x100fe200078e0a05 */
[----:B------:R-:W-:Y:S01]  /*7300*/  ISETP.GE.AND P4, PT, R144, RZ, PT ;  /* 0x000000ff9000720c */ /* 0x000fe20003f86270 */
[----:B------:R-:W-:Y:S01]  /*7310*/  @!P3 IMAD.IADD R140, R140, 0x1, -R5 ;  /* 0x000000018c8cb824 */ /* 0x000fe200078e0a05 */
[C---:B------:R-:W-:Y:S01]  /*7320*/  ISETP.GT.U32.AND P3, PT, R5.reuse, R142, PT ;  /* 0x0000008e0500720c */ /* 0x040fe20003f64070 */
[----:B------:R-:W-:Y:S01]  /*7330*/  @!P0 IMAD.MOV R135, RZ, RZ, -R135 ;  /* 0x000000ffff878224 */ /* 0x000fe200078e0a87 */
[C---:B------:R-:W-:Y:S01]  /*7340*/  ISETP.GT.U32.AND P0, PT, R5.reuse, R139, PT ;  /* 0x0000008b0500720c */ /* 0x040fe20003f04070 */
[----:B------:R-:W-:Y:S02]  /*7350*/  IMAD R141, R5, R8, R141 ;  /* 0x00000008058d7224 */ /* 0x000fe400078e028d */
[----:B------:R-:W-:-:S02]  /*7360*/  IMAD.MOV R8, RZ, RZ, -R3 ;  /* 0x000000ffff087224 */ /* 0x000fc400078e0a03 */
[----:B------:R-:W-:Y:S02]  /*7370*/  VIADD R7, R0, 0x92 ;  /* 0x0000009200077836 */ /* 0x000fe40000000000 */
[C---:B------:R-:W-:Y:S02]  /*7380*/  IMAD R143, R5.reuse, R8, R143 ;  /* 0x00000008058f7224 */ /* 0x040fe400078e028f */
[----:B------:R-:W-:Y:S01]  /*7390*/  @!P4 IMAD.MOV R140, RZ, RZ, -R140 ;  /* 0x000000ffff8cc224 */ /* 0x000fe200078e0a8c */
[----:B------:R-:W-:Y:S01]  /*73a0*/  IABS R144, R7 ;  /* 0x0000000700907213 */ /* 0x000fe20000000000 */
[--C-:B------:R-:W-:Y:S01]  /*73b0*/  @!P3 IMAD.IADD R142, R142, 0x1, -R5.reuse ;  /* 0x000000018e8eb824 */ /* 0x100fe200078e0a05 */
[----:B------:R-:W-:Y:S01]  /*73c0*/  ISETP.GT.U32.AND P4, PT, R5, R143, PT ;  /* 0x0000008f0500720c */ /* 0x000fe20003f84070 */
[----:B------:R-:W-:Y:S01]  /*73d0*/  @!P0 IMAD.IADD R139, R139, 0x1, -R5 ;  /* 0x000000018b8b8824 */ /* 0x000fe200078e0a05 */
[----:B------:R-:W-:Y:S01]  /*73e0*/  ISETP.GE.AND P0, PT, R147, RZ, PT ;  /* 0x000000ff9300720c */ /* 0x000fe20003f06270 */
[----:B------:R-:W-:Y:S01]  /*73f0*/  IMAD.HI.U32 R3, R6, R144, RZ ;  /* 0x0000009006037227 */ /* 0x000fe200078e00ff */
[----:B------:R-:W-:-:S03]  /*7400*/  ISETP.GT.U32.AND P3, PT, R5, R142, PT ;  /* 0x0000008e0500720c */ /* 0x000fc60003f64070 */
[----:B------:R-:W-:Y:S01]  /*7410*/  @!P2 IMAD.MOV R139, RZ, RZ, -R139 ;  /* 0x000000ffff8ba224 */ /* 0x000fe200078e0a8b */
[----:B------:R-:W-:Y:S01]  /*7420*/  ISETP.GE.AND P2, PT, R7, RZ, PT ;  /* 0x000000ff0700720c */ /* 0x000fe20003f46270 */
[----:B------:R-:W-:Y:S02]  /*7430*/  VIADD R7, R0, 0x93 ;  /* 0x0000009300077836 */ /* 0x000fe40000000000 */
[----:B------:R-:W-:Y:S02]  /*7440*/  IMAD.MOV R3, RZ, RZ, -R3 ;  /* 0x000000ffff037224 */ /* 0x000fe400078e0a03 */
[----:B------:R-:W-:Y:S01]  /*7450*/  @!P6 IMAD.MOV R136, RZ, RZ, -R136 ;  /* 0x000000ffff88e224 */ /* 0x000fe200078e0a88 */
[----:B------:R-:W-:Y:S01]  /*7460*/  ISETP.GT.U32.AND P6, PT, R5, R141, PT ;  /* 0x0000008d0500720c */ /* 0x000fe20003fc4070 */
[----:B------:R-:W-:Y:S01]  /*7470*/  @!P1 IMAD.MOV R137, RZ, RZ, -R137 ;  /* 0x000000ffff899224 */ /* 0x000fe200078e0a89 */
[----:B------:R-:W-:Y:S01]  /*7480*/  ISETP.GE.AND P1, PT, R145, RZ, PT ;  /* 0x000000ff9100720c */ /* 0x000fe20003f26270 */
[----:B------:R-:W-:Y:S01]  /*7490*/  IMAD R144, R5, R3, R144 ;  /* 0x0000000305907224 */ /* 0x000fe200078e0290 */
[----:B------:R-:W-:Y:S01]  /*74a0*/  IABS R145, R7 ;  /* 0x0000000700917213 */ /* 0x000fe20000000000 */
[----:B------:R-:W-:-:S02]  /*74b0*/  @!P4 IMAD.IADD R143, R143, 0x1, -R5 ;  /* 0x000000018f8fc824 */ /* 0x000fc400078e0a05 */
[----:B------:R-:W-:Y:S01]  /*74c0*/  @!P3 IMAD.IADD R142, R142, 0x1, -R5 ;  /* 0x000000018e8eb824 */ /* 0x000fe200078e0a05 */
[C---:B------:R-:W-:Y:S01]  /*74d0*/  ISETP.GT.U32.AND P3, PT, R5.reuse, R144, PT ;  /* 0x000000900500720c */ /* 0x040fe20003f64070 */
[----:B------:R-:W-:Y:S01]  /*74e0*/  IMAD.HI.U32 R3, R6, R145, RZ ;  /* 0x0000009106037227 */ /* 0x000fe200078e00ff */
[----:B------:R-:W-:-:S03]  /*74f0*/  ISETP.GT.U32.AND P4, PT, R5, R143, PT ;  /* 0x0000008f0500720c */ /* 0x000fc60003f84070 */
[----:B------:R-:W-:Y:S02]  /*7500*/  IMAD.MOV R8, RZ, RZ, -R3 ;  /* 0x000000ffff087224 */ /* 0x000fe400078e0a03 */
[----:B------:R-:W-:Y:S02]  /*7510*/  @!P6 IMAD.IADD R141, R141, 0x1, -R5 ;  /* 0x000000018d8de824 */ /* 0x000fe400078e0a05 */
[----:B------:R-:W-:Y:S02]  /*7520*/  VIADD R149, R0, 0x95 ;  /* 0x0000009500957836 */ /* 0x000fe40000000000 */
[C---:B------:R-:W-:Y:S01]  /*7530*/  IMAD R145, R5.reuse, R8, R145 ;  /* 0x0000000805917224 */ /* 0x040fe200078e0291 */
[----:B------:R-:W-:Y:S01]  /*7540*/  ISETP.GT.U32.AND P6, PT, R5, R141, PT ;  /* 0x0000008d0500720c */ /* 0x000fe20003fc4070 */
[--C-:B------:R-:W-:Y:S01]  /*7550*/  @!P3 IMAD.IADD R144, R144, 0x1, -R5.reuse ;  /* 0x000000019090b824 */ /* 0x100fe200078e0a05 */
[----:B------:R-:W-:Y:S01]  /*7560*/  IABS R147, R149 ;  /* 0x0000009500937213 */ /* 0x000fe20000000000 */
[----:B------:R-:W-:Y:S01]  /*7570*/  @!P4 IMAD.IADD R143, R143, 0x1, -R5 ;  /* 0x000000018f8fc824 */ /* 0x000fe200078e0a05 */
[C---:B------:R-:W-:Y:S01]  /*7580*/  ISETP.GT.U32.AND P4, PT, R5.reuse, R145, PT ;  /* 0x000000910500720c */ /* 0x040fe20003f84070 */
[----:B------:R-:W-:Y:S01]  /*7590*/  @!P5 IMAD.MOV R138, RZ, RZ, -R138 ;  /* 0x000000ffff8ad224 */ /* 0x000fe200078e0a8a */
[----:B------:R-:W-:Y:S01]  /*75a0*/  ISETP.GE.AND P5, PT, R146, RZ, PT ;  /* 0x000000ff9200720c */ /* 0x000fe20003fa6270 */
[----:B------:R-:W-:Y:S01]  /*75b0*/  VIADD R148, R0, 0x94 ;  /* 0x0000009400947836 */ /* 0x000fe20000000000 */
[----:B------:R-:W-:Y:S01]  /*75c0*/  ISETP.GT.U32.AND P3, PT, R5, R144, PT ;  /* 0x000000900500720c */ /* 0x000fe20003f64070 */
[----:B------:R-:W-:-:S03]  /*75d0*/  IMAD.HI.U32 R3, R6, R147, RZ ;  /* 0x0000009306037227 */ /* 0x000fc600078e00ff */
[----:B------:R-:W-:Y:S01]  /*75e0*/  IABS R146, R148 ;  /* 0x0000009400927213 */ /* 0x000fe20000000000 */
[----:B------:R-:W-:Y:S02]  /*75f0*/  IMAD.MOV R8, RZ, RZ, -R3 ;  /* 0x000000ffff087224 */ /* 0x000fe400078e0a03 */
[----:B------:R-:W-:Y:S01]  /*7600*/  @!P6 IMAD.IADD R141, R141, 0x1, -R5 ;  /* 0x000000018d8de824 */ /* 0x000fe200078e0a05 */
[----:B------:R-:W-:Y:S01]  /*7610*/  ISETP.GE.AND P6, PT, R7, RZ, PT ;  /* 0x000000ff0700720c */ /* 0x000fe20003fc6270 */
[----:B------:R-:W-:Y:S02]  /*7620*/  VIADD R152, R0, 0x97 ;  /* 0x0000009700987836 */ /* 0x000fe40000000000 */
[----:B------:R-:W-:Y:S02]  /*7630*/  IMAD R147, R5, R8, R147 ;  /* 0x0000000805937224 */ /* 0x000fe400078e0293 */
[----:B------:R-:W-:Y:S02]  /*7640*/  @!P4 IMAD.IADD R145, R145, 0x1, -R5 ;  /* 0x000000019191c824 */ /* 0x000fe400078e0a05 */
[----:B------:R-:W-:-:S03]  /*7650*/  IMAD.HI.U32 R7, R6, R146, RZ ;  /* 0x0000009206077227 */ /* 0x000fc600078e00ff */
[----:B------:R-:W-:Y:S01]  /*7660*/  ISETP.GT.U32.AND P4, PT, R5, R145, PT ;  /* 0x000000910500720c */ /* 0x000fe20003f84070 */
[----:B------:R-:W-:Y:S01]  /*7670*/  @!P5 IMAD.MOV R142, RZ, RZ, -R142 ;  /* 0x000000ffff8ed224 */ /* 0x000fe200078e0a8e */
[----:B------:R-:W-:Y:S01]  /*7680*/  ISETP.GE.AND P5, PT, R149, RZ, PT ;  /* 0x000000ff9500720c */ /* 0x000fe20003fa6270 */
[----:B------:R-:W-:Y:S01]  /*7690*/  @!P3 IMAD.IADD R144, R144, 0x1, -R5 ;  /* 0x000000019090b824 */ /* 0x000fe200078e0a05 */
[----:B------:R-:W-:Y:S01]  /*76a0*/  IABS R149, R152 ;  /* 0x0000009800957213 */ /* 0x000fe20000000000 */
[----:B------:R-:W-:Y:S01]  /*76b0*/  IMAD.MOV R7, RZ, RZ, -R7 ;  /* 0x000000ffff077224 */ /* 0x000fe200078e0a07 */
[C---:B------:R-:W-:Y:S01]  /*76c0*/  ISETP.GT.U32.AND P3, PT, R5.reuse, R147, PT ;  /* 0x000000930500720c */ /* 0x040fe20003f64070 */
[----:B------:R-:W-:Y:S02]  /*76d0*/  VIADD R150, R0, 0x96 ;  /* 0x0000009600967836 */ /* 0x000fe40000000000 */
[----:B------:R-:W-:Y:S02]  /*76e0*/  IMAD R146, R5, R7, R146 ;  /* 0x0000000705927224 */ /* 0x000fe400078e0292 */
[----:B------:R-:W-:-:S04]  /*76f0*/  IMAD.HI.U32 R7, R6, R149, RZ ;  /* 0x0000009506077227 */ /* 0x000fc800078e00ff */
[----:B------:R-:W-:Y:S01]  /*7700*/  @!P1 IMAD.MOV R141, RZ, RZ, -R141 ;  /* 0x000000ffff8d9224 */ /* 0x000fe200078e0a8d */
[----:B------:R-:W-:Y:S01]  /*7710*/  ISETP.GE.AND P1, PT, R148, RZ, PT ;  /* 0x000000ff9400720c */ /* 0x000fe20003f26270 */
[----:B------:R-:W-:Y:S01]  /*7720*/  @!P2 IMAD.MOV R144, RZ, RZ, -R144 ;  /* 0x000000ffff90a224 */ /* 0x000fe200078e0a90 */
[----:B------:R-:W-:Y:S01]  /*7730*/  IABS R148, R150 ;  /* 0x0000009600947213 */ /* 0x000fe20000000000 */
[----:B------:R-:W-:Y:S01]  /*7740*/  @!P0 IMAD.MOV R143, RZ, RZ, -R143 ;  /* 0x000000ffff8f8224 */ /* 0x000fe200078e0a8f */
[----:B------:R-:W-:Y:S01]  /*7750*/  ISETP.GE.AND P2, PT, R150, RZ, PT ;  /* 0x000000ff9600720c */ /* 0x000fe20003f46270 */
[----:B------:R-:W-:Y:S01]  /*7760*/  IMAD.MOV R150, RZ, RZ, -R7 ;  /* 0x000000ffff967224 */ /* 0x000fe200078e0a07 */
[----:B------:R-:W-:Y:S01]  /*7770*/  ISETP.GT.U32.AND P0, PT, R5, R146, PT ;  /* 0x000000920500720c */ /* 0x000fe20003f04070 */
[--C-:B------:R-:W-:Y:S01]  /*7780*/  @!P4 IMAD.IADD R145, R145, 0x1, -R5.reuse ;  /* 0x000000019191c824 */ /* 0x100fe200078e0a05 */
[----:B------:R-:W-:Y:S01]  /*7790*/  ISETP.GE.AND P4, PT, R152, RZ, PT ;  /* 0x000000ff9800720c */ /* 0x000fe20003f86270 */
[----:B------:R-:W-:-:S02]  /*77a0*/  @!P3 IMAD.IADD R147, R147, 0x1, -R5 ;  /* 0x000000019393b824 */ /* 0x000fc400078e0a05 */
[C---:B------:R-:W-:Y:S02]  /*77b0*/  IMAD R149, R5.reuse, R150, R149 ;  /* 0x0000009605957224 */ /* 0x040fe400078e0295 */
[----:B------:R-:W-:Y:S01]  /*77c0*/  @!P6 IMAD.MOV R145, RZ, RZ, -R145 ;  /* 0x000000ffff91e224 */ /* 0x000fe200078e0a91 */
[C---:B------:R-:W-:Y:S01]  /*77d0*/  ISETP.GT.U32.AND P3, PT, R5.reuse, R147, PT ;  /* 0x000000930500720c */ /* 0x040fe20003f64070 */
[C---:B------:R-:W-:Y:S01]  /*77e0*/  VIADD R153, R0.reuse, 0x98 ;  /* 0x0000009800997836 */ /* 0x040fe20000000000 */
[----:B------:R-:W-:Y:S01]  /*77f0*/  ISETP.GT.U32.AND P6, PT, R5, R149, PT ;  /* 0x000000950500720c */ /* 0x000fe20003fc4070 */
[----:B------:R-:W-:Y:S02]  /*7800*/  VIADD R155, R0, 0x9a ;  /* 0x0000009a009b7836 */ /* 0x000fe40000000000 */
[----:B------:R-:W-:Y:S01]  /*7810*/  @!P0 IMAD.IADD R146, R146, 0x1, -R5 ;  /* 0x0000000192928824 */ /* 0x000fe200078e0a05 */
[----:B------:R-:W-:Y:S01]  /*7820*/  IABS R151, R153 ;  /* 0x0000009900977213 */ /* 0x000fe20000000000 */
[----:B------:R-:W-:Y:S01]  /*7830*/  IMAD.HI.U32 R3, R6, R148, RZ ;  /* 0x0000009406037227 */ /* 0x000fe200078e00ff */
[----:B------:R-:W-:-:S02]  /*7840*/  IABS R152, R155 ;  /* 0x0000009b00987213 */ /* 0x000fc40000000000 */
[----:B------:R-:W-:Y:S01]  /*7850*/  ISETP.GT.U32.AND P0, PT, R5, R146, PT ;  /* 0x000000920500720c */ /* 0x000fe20003f04070 */
[----:B------:R-:W-:-:S04]  /*7860*/  IMAD.HI.U32 R8, R6, R151, RZ ;  /* 0x0000009706087227 */ /* 0x000fc800078e00ff */
[--C-:B------:R-:W-:Y:S02]  /*7870*/  @!P3 IMAD.IADD R147, R147, 0x1, -R5.reuse ;  /* 0x000000019393b824 */ /* 0x100fe400078e0a05 */
[----:B------:R-:W-:Y:S02]  /*7880*/  @!P6 IMAD.IADD R149, R149, 0x1, -R5 ;  /* 0x000000019595e824 */ /* 0x000fe400078e0a05 */
[----:B------:R-:W-:Y:S02]  /*7890*/  IMAD.MOV R3, RZ, RZ, -R3 ;  /* 0x000000ffff037224 */ /* 0x000fe400078e0a03 */
[----:B------:R-:W-:Y:S02]  /*78a0*/  IMAD.MOV R8, RZ, RZ, -R8 ;  /* 0x000000ffff087224 */ /* 0x000fe400078e0a08 */
[----:B------:R-:W-:Y:S01]  /*78b0*/  @!P5 IMAD.MOV R147, RZ, RZ, -R147 ;  /* 0x000000ffff93d224 */ /* 0x000fe200078e0a93 */
[----:B------:R-:W-:Y:S01]  /*78c0*/  ISETP.GT.U32.AND P5, PT, R5, R149, PT ;  /* 0x000000950500720c */ /* 0x000fe20003fa4070 */
[----:B------:R-:W-:-:S04]  /*78d0*/  IMAD.HI.U32 R7, R6, R152, RZ ;  /* 0x0000009806077227 */ /* 0x000fc800078e00ff */
[C---:B------:R-:W-:Y:S02]  /*78e0*/  IMAD R148, R5.reuse, R3, R148 ;  /* 0x0000000305947224 */ /* 0x040fe400078e0294 */
[C---:B------:R-:W-:Y:S02]  /*78f0*/  IMAD R150, R5.reuse, R8, R151 ;  /* 0x0000000805967224 */ /* 0x040fe400078e0297 */
[----:B------:R-:W-:Y:S02]  /*7900*/  IMAD.MOV R7, RZ, RZ, -R7 ;  /* 0x000000ffff077224 */ /* 0x000fe400078e0a07 */
[----:B------:R-:W-:Y:S01]  /*7910*/  @!P0 IMAD.IADD R146, R146, 0x1, -R5 ;  /* 0x0000000192928824 */ /* 0x000fe200078e0a05 */
[C---:B------:R-:W-:Y:S01]  /*7920*/  ISETP.GT.U32.AND P0, PT, R5.reuse, R148, PT ;  /* 0x000000940500720c */ /* 0x040fe20003f04070 */
[C---:B------:R-:W-:Y:S01]  /*7930*/  IMAD R152, R5.reuse, R7, R152 ;  /* 0x0000000705987224 */ /* 0x040fe200078e0298 */
[----:B------:R-:W-:Y:S01]  /*7940*/  ISETP.GT.U32.AND P3, PT, R5, R150, PT ;  /* 0x000000960500720c */ /* 0x000fe20003f64070 */
[----:B------:R-:W-:-:S02]  /*7950*/  VIADD R3, R0, 0x99 ;  /* 0x0000009900037836 */ /* 0x000fc40000000000 */
[--C-:B------:R-:W-:Y:S01]  /*7960*/  @!P5 IMAD.IADD R149, R149, 0x1, -R5.reuse ;  /* 0x000000019595d824 */ /* 0x100fe200078e0a05 */
[----:B------:R-:W-:Y:S01]  /*7970*/  ISETP.GT.U32.AND P5, PT, R5, R152, PT ;  /* 0x000000980500720c */ /* 0x000fe20003fa4070 */
[C---:B------:R-:W-:Y:S01]  /*7980*/  VIADD R156, R0.reuse, 0x9b ;  /* 0x0000009b009c7836 */ /* 0x040fe20000000000 */
[----:B------:R-:W-:Y:S01]  /*7990*/  IABS R151, R3 ;  /* 0x0000000300977213 */ /* 0x000fe20000000000 */
[----:B------:R-:W-:Y:S01]  /*79a0*/  @!P1 IMAD.MOV R146, RZ, RZ, -R146 ;  /* 0x000000ffff929224 */ /* 0x000fe200078e0a92 */
[----:B------:R-:W-:Y:S01]  /*79b0*/  ISETP.GE.AND P1, PT, R153, RZ, PT ;  /* 0x000000ff9900720c */ /* 0x000fe20003f26270 */
[----:B------:R-:W-:Y:S01]  /*79c0*/  VIADD R157, R0, 0x9c ;  /* 0x0000009c009d7836 */ /* 0x000fe20000000000 */
[----:B------:R-:W-:Y:S01]  /*79d0*/  IABS R153, R156 ;  /* 0x0000009c00997213 */ /* 0x000fe20000000000 */
[--C-:B------:R-:W-:Y:S01]  /*79e0*/  @!P0 IMAD.IADD R148, R148, 0x1, -R5.reuse ;  /* 0x0000000194948824 */ /* 0x100fe200078e0a05 */
[----:B------:R-:W-:Y:S01]  /*79f0*/  ISETP.GE.AND P0, PT, R3, RZ, PT ;  /* 0x000000ff0300720c */ /* 0x000fe20003f06270 */
[----:B------:R-:W-:Y:S01]  /*7a00*/  @!P3 IMAD.IADD R150, R150, 0x1, -R5 ;  /* 0x000000019696b824 */ /* 0x000fe200078e0a05 */
[----:B------:R-:W-:Y:S01]  /*7a10*/  IABS R154, R157 ;  /* 0x0000009d009a7213 */ /* 0x000fe20000000000 */
[----:B------:R-:W-:Y:S01]  /*7a20*/  IMAD.HI.U32 R3, R6, R151, RZ ;  /* 0x0000009706037227 */ /* 0x000fe200078e00ff */
[----:B------:R-:W-:-:S02]  /*7a30*/  ISETP.GT.U32.AND P6, PT, R5, R148, PT ;  /* 0x000000940500720c */ /* 0x000fc40003fc4070 */
[----:B------:R-:W-:Y:S01]  /*7a40*/  ISETP.GT.U32.AND P3, PT, R5, R150, PT ;  /* 0x000000960500720c */ /* 0x000fe20003f64070 */
[----:B------:R-:W-:Y:S02]  /*7a50*/  IMAD.MOV R8, RZ, RZ, -R3 ;  /* 0x000000ffff087224 */ /* 0x000fe400078e0a03 */
[----:B------:R-:W-:Y:S02]  /*7a60*/  @!P5 IMAD.IADD R152, R152, 0x1, -R5 ;  /* 0x000000019898d824 */ /* 0x000fe400078e0a05 */
[----:B------:R-:W-:-:S03]  /*7a70*/  IMAD.HI.U32 R3, R6, R153, RZ ;  /* 0x0000009906037227 */ /* 0x000fc600078e00ff */
[C---:B------:R-:W-:Y:S01]  /*7a80*/  ISETP.GT.U32.AND P5, PT, R5.reuse, R152, PT ;  /* 0x000000980500720c */ /* 0x040fe20003fa4070 */
[----:B------:R-:W-:Y:S02]  /*7a90*/  IMAD R151, R5, R8, R151 ;  /* 0x0000000805977224 */ /* 0x000fe400078e0297 */
[----:B------:R-:W-:Y:S02]  /*7aa0*/  IMAD.MOV R8, RZ, RZ, -R3 ;  /* 0x000000ffff087224 */ /* 0x000fe400078e0a03 */
[----:B------:R-:W-:-:S04]  /*7ab0*/  IMAD.HI.U32 R3, R6, R154, RZ ;  /* 0x0000009a06037227 */ /* 0x000fc800078e00ff */
[----:B------:R-:W-:Y:S02]  /*7ac0*/  VIADD R158, R0, 0x9d ;  /* 0x0000009d009e7836 */ /* 0x000fe40000000000 */
[----:B------:R-:W-:Y:S02]  /*7ad0*/  IMAD.MOV R3, RZ, RZ, -R3 ;  /* 0x000000ffff037224 */ /* 0x000fe400078e0a03 */
[--C-:B------:R-:W-:Y:S01]  /*7ae0*/  @!P3 IMAD.IADD R150, R150, 0x1, -R5.reuse ;  /* 0x000000019696b824 */ /* 0x100fe200078e0a05 */
[----:B------:R-:W-:Y:S01]  /*7af0*/  ISETP.GE.AND P3, PT, R155, RZ, PT ;  /* 0x000000ff9b00720c */ /* 0x000fe20003f66270 */
[C---:B------:R-:W-:Y:S01]  /*7b00*/  IMAD R154, R5.reuse, R3, R154 ;  /* 0x00000003059a7224 */ /* 0x040fe200078e029a */
[----:B------:R-:W-:Y:S01]  /*7b10*/  IABS R155, R158 ;  /* 0x0000009e009b7213 */ /* 0x000fe20000000000 */
[----:B------:R-:W-:Y:S02]  /*7b20*/  @!P5 IMAD.IADD R152, R152, 0x1, -R5 ;  /* 0x000000019898d824 */ /* 0x000fe400078e0a05 */
[C---:B------:R-:W-:Y:S01]  /*7b30*/  IMAD R153, R5.reuse, R8, R153 ;  /* 0x0000000805997224 */ /* 0x040fe200078e0299 */
[----:B------:R-:W-:Y:S01]  /*7b40*/  ISETP.GT.U32.AND P5, PT, R5, R154, PT ;  /* 0x0000009a0500720c */ /* 0x000fe20003fa4070 */
[----:B------:R-:W-:-:S04]  /*7b50*/  IMAD.HI.U32 R7, R6, R155, RZ ;  /* 0x0000009b06077227 */ /* 0x000fc800078e00ff */
[----:B------:R-:W-:Y:S02]  /*7b60*/  IMAD.MOV R8, RZ, RZ, -R7 ;  /* 0x000000ffff087224 */ /* 0x000fe400078e0a07 */
[----:B------:R-:W-:Y:S01]  /*7b70*/  @!P6 IMAD.IADD R148, R148, 0x1, -R5 ;  /* 0x000000019494e824 */ /* 0x000fe200078e0a05 */
[C---:B------:R-:W-:Y:S01]  /*7b80*/  ISETP.GT.U32.AND P6, PT, R5.reuse, R151, PT ;  /* 0x000000970500720c */ /* 0x040fe20003fc4070 */
[C---:B------:R-:W-:Y:S02]  /*7b90*/  IMAD R155, R5.reuse, R8, R155 ;  /* 0x00000008059b7224 */ /* 0x040fe400078e029b */
[----:B------:R-:W-:Y:S01]  /*7ba0*/  @!P4 IMAD.MOV R149, RZ, RZ, -R149 ;  /* 0x000000ffff95c224 */ /* 0x000fe200078e0a95 */
[----:B------:R-:W-:Y:S01]  /*7bb0*/  ISETP.GT.U32.AND P4, PT, R5, R153, PT ;  /* 0x000000990500720c */ /* 0x000fe20003f84070 */
[----:B------:R-:W-:Y:S02]  /*7bc0*/  VIADD R8, R0, 0x9e ;  /* 0x0000009e00087836 */ /* 0x000fe40000000000 */
[----:B------:R-:W-:Y:S01]  /*7bd0*/  @!P2 IMAD.MOV R148, RZ, RZ, -R148 ;  /* 0x000000ffff94a224 */ /* 0x000fe200078e0a94 */
[----:B------:R-:W-:Y:S01]  /*7be0*/  ISETP.GE.AND P2, PT, R156, RZ, PT ;  /* 0x000000ff9c00720c */ /* 0x000fe20003f46270 */
[--C-:B------:R-:W-:Y:S01]  /*7bf0*/  @!P5 IMAD.IADD R154, R154, 0x1, -R5.reuse ;  /* 0x000000019a9ad824 */ /* 0x100fe200078e0a05 */
[----:B------:R-:W-:Y:S01]  /*7c00*/  IABS R156, R8 ;  /* 0x00000008009c7213 */ /* 0x000fe20000000000 */
[----:B------:R-:W-:Y:S01]  /*7c10*/  @!P3 IMAD.MOV R152, RZ, RZ, -R152 ;  /* 0x000000ffff98b224 */ /* 0x000fe200078e0a98 */
[----:B------:R-:W-:Y:S01]  /*7c20*/  ISETP.GE.AND P5, PT, R8, RZ, PT ;  /* 0x000000ff0800720c */ /* 0x000fe20003fa6270 */
[----:B------:R-:W-:Y:S01]  /*7c30*/  @!P6 IMAD.IADD R151, R151, 0x1, -R5 ;  /* 0x000000019797e824 */ /* 0x000fe200078e0a05 */
[----:B------:R-:W-:Y:S01]  /*7c40*/  ISETP.GT.U32.AND P3, PT, R5, R154, PT ;  /* 0x0000009a0500720c */ /* 0x000fe20003f64070 */
[----:B------:R-:W-:-:S03]  /*7c50*/  IMAD.HI.U32 R3, R6, R156, RZ ;  /* 0x0000009c06037227 */ /* 0x000fc600078e00ff */
[----:B------:R-:W-:Y:S01]  /*7c60*/  ISETP.GT.U32.AND P6, PT, R5, R151, PT ;  /* 0x000000970500720c */ /* 0x000fe20003fc4070 */
[----:B------:R-:W-:Y:S02]  /*7c70*/  VIADD R159, R0, 0x9f ;  /* 0x0000009f009f7836 */ /* 0x000fe40000000000 */
[----:B------:R-:W-:Y:S02]  /*7c80*/  @!P4 IMAD.IADD R153, R153, 0x1, -R5 ;  /* 0x000000019999c824 */ /* 0x000fe400078e0a05 */
[----:B------:R-:W-:Y:S02]  /*7c90*/  IMAD.MOV R3, RZ, RZ, -R3 ;  /* 0x000000ffff037224 */ /* 0x000fe400078e0a03 */
[----:B------:R-:W-:Y:S01]  /*7ca0*/  @!P1 IMAD.MOV R150, RZ, RZ, -R150 ;  /* 0x000000ffff969224 */ /* 0x000fe200078e0a96 */
[----:B------:R-:W-:Y:S01]  /*7cb0*/  ISETP.GE.AND P1, PT, R157, RZ, PT ;  /* 0x000000ff9d00720c */ /* 0x000fe20003f26270 */
[C---:B------:R-:W-:Y:S01]  /*7cc0*/  IMAD R156, R5.reuse, R3, R156 ;  /* 0x00000003059c7224 */ /* 0x040fe200078e029c */
[----:B------:R-:W-:Y:S01]  /*7cd0*/  IABS R157, R159 ;  /* 0x0000009f009d7213 */ /* 0x000fe20000000000 */
[--C-:B------:R-:W-:Y:S01]  /*7ce0*/  @!P3 IMAD.IADD R154, R154, 0x1, -R5.reuse ;  /* 0x000000019a9ab824 */ /* 0x100fe200078e0a05 */
[----:B------:R-:W-:Y:S01]  /*7cf0*/  ISETP.GT.U32.AND P4, PT, R5, R153, PT ;  /* 0x000000990500720c */ /* 0x000fe20003f84070 */
[----:B------:R-:W-:Y:S01]  /*7d00*/  @!P6 IMAD.IADD R151, R151, 0x1, -R5 ;  /* 0x000000019797e824 */ /* 0x000fe200078e0a05 */
[----:B------:R-:W-:Y:S01]  /*7d10*/  ISETP.GT.U32.AND P3, PT, R5, R156, PT ;  /* 0x0000009c0500720c */ /* 0x000fe20003f64070 */
[----:B------:R-:W-:Y:S01]  /*7d20*/  IMAD.HI.U32 R7, R6, R157, RZ ;  /* 0x0000009d06077227 */ /* 0x000fe200078e00ff */
[----:B------:R-:W-:-:S03]  /*7d30*/  ISETP.GE.AND P6, PT, R158, RZ, PT ;  /* 0x000000ff9e00720c */ /* 0x000fc60003fc6270 */
[----:B------:R-:W-:Y:S02]  /*7d40*/  IMAD.MOV R8, RZ, RZ, -R7 ;  /* 0x000000ffff087224 */ /* 0x000fe400078e0a07 */
[----:B------:R-:W-:Y:S02]  /*7d50*/  VIADD R160, R0, 0xa0 ;  /* 0x000000a000a07836 */ /* 0x000fe40000000000 */
[----:B------:R-:W-:Y:S02]  /*7d60*/  IMAD R157, R5, R8, R157 ;  /* 0x00000008059d7224 */ /* 0x000fe400078e029d */
[----:B------:R-:W-:Y:S01]  /*7d70*/  @!P4 IMAD.IADD R153, R153, 0x1, -R5 ;  /* 0x000000019999c824 */ /* 0x000fe200078e0a05 */
[----:B------:R-:W-:Y:S01]  /*7d80*/  IABS R158, R160 ;  /* 0x000000a0009e7213 */ /* 0x000fe20000000000 */
[----:B------:R-:W-:Y:S01]  /*7d90*/  @!P0 IMAD.MOV R151, RZ, RZ, -R151 ;  /* 0x000000ffff978224 */ /* 0x000fe200078e0a97 */
[C---:B------:R-:W-:Y:S01]  /*7da0*/  ISETP.GT.U32.AND P0, PT, R5.reuse, R155, PT ;  /* 0x0000009b0500720c */ /* 0x040fe20003f04070 */
[----:B------:R-:W-:Y:S01]  /*7db0*/  @!P2 IMAD.MOV R153, RZ, RZ, -R153 ;  /* 0x000000ffff99a224 */ /* 0x000fe200078e0a99 */
[----:B------:R-:W-:Y:S01]  /*7dc0*/  ISETP.GT.U32.AND P2, PT, R5, R157, PT ;  /* 0x0000009d0500720c */ /* 0x000fe20003f44070 */
[----:B------:R-:W-:Y:S01]  /*7dd0*/  @!P3 IMAD.IADD R156, R156, 0x1, -R5 ;  /* 0x000000019c9cb824 */ /* 0x000fe200078e0a05 */
[----:B------:R-:W-:Y:S01]  /*7de0*/  ISETP.GE.AND P4, PT, R159, RZ, PT ;  /* 0x000000ff9f00720c */ /* 0x000fe20003f86270 */
[----:B------:R-:W-:-:S02]  /*7df0*/  VIADD R7, R0, 0xa1 ;  /* 0x000000a100077836 */ /* 0x000fc40000000000 */
[----:B------:R-:W-:Y:S01]  /*7e00*/  IMAD.HI.U32 R3, R6, R158, RZ ;  /* 0x0000009e06037227 */ /* 0x000fe200078e00ff */
[----:B------:R-:W-:Y:S02]  /*7e10*/  ISETP.GT.U32.AND P3, PT, R5, R156, PT ;  /* 0x0000009c0500720c */ /* 0x000fe40003f64070 */
[----:B------:R-:W-:Y:S01]  /*7e20*/  IABS R159, R7 ;  /* 0x00000007009f7213 */ /* 0x000fe20000000000 */
[----:B------:R-:W-:Y:S02]  /*7e30*/  IMAD.MOV R3, RZ, RZ, -R3 ;  /* 0x000000ffff037224 */ /* 0x000fe400078e0a03 */
[----:B------:R-:W-:Y:S02]  /*7e40*/  VIADD R166, R0, 0xa2 ;  /* 0x000000a200a67836 */ /* 0x000fe40000000000 */
[----:B------:R-:W-:Y:S01]  /*7e50*/  @!P1 IMAD.MOV R154, RZ, RZ, -R154 ;  /* 0x000000ffff9a9224 */ /* 0x000fe200078e0a9a */
[----:B------:R-:W-:Y:S01]  /*7e60*/  ISETP.GE.AND P1, PT, R160, RZ, PT ;  /* 0x000000ffa000720c */ /* 0x000fe20003f26270 */
[----:B------:R-:W-:Y:S01]  /*7e70*/  @!P0 IMAD.IADD R155, R155, 0x1, -R5 ;  /* 0x000000019b9b8824 */ /* 0x000fe200078e0a05 */
[----:B------:R-:W-:Y:S01]  /*7e80*/  IABS R160, R166 ;  /* 0x000000a600a07213 */ /* 0x000fe20000000000 */
[----:B------:R-:W-:-:S02]  /*7e90*/  IMAD R158, R5, R3, R158 ;  /* 0x00000003059e7224 */ /* 0x000fc400078e029e */
[----:B------:R-:W-:Y:S01]  /*7ea0*/  @!P2 IMAD.IADD R157, R157, 0x1, -R5 ;  /* 0x000000019d9da824 */ /* 0x000fe200078e0a05 */
[----:B------:R-:W-:Y:S01]  /*7eb0*/  ISETP.GT.U32.AND P0, PT, R5, R155, PT ;  /* 0x0000009b0500720c */ /* 0x000fe20003f04070 */
[----:B------:R-:W-:-:S03]  /*7ec0*/  IMAD.HI.U32 R3, R6, R159, RZ ;  /* 0x0000009f06037227 */ /* 0x000fc600078e00ff */
[C---:B------:R-:W-:Y:S01]  /*7ed0*/  ISETP.GT.U32.AND P2, PT, R5.reuse, R157, PT ;  /* 0x0000009d0500720c */ /* 0x040fe20003f44070 */
[----:B------:R-:W-:Y:S01]  /*7ee0*/  @!P3 IMAD.IADD R156, R156, 0x1, -R5 ;  /* 0x000000019c9cb824 */ /* 0x000fe200078e0a05 */
[----:B------:R-:W-:Y:S01]  /*7ef0*/  ISETP.GT.U32.AND P3, PT, R5, R158, PT ;  /* 0x0000009e0500720c */ /* 0x000fe20003f64070 */
[----:B------:R-:W-:Y:S02]  /*7f00*/  IMAD.MOV R8, RZ, RZ, -R3 ;  /* 0x000000ffff087224 */ /* 0x000fe400078e0a03 */
[----:B------:R-:W-:-:S04]  /*7f10*/  IMAD.HI.U32 R3, R6, R160, RZ ;  /* 0x000000a006037227 */ /* 0x000fc800078e00ff */
[----:B------:R-:W-:Y:S02]  /*7f20*/  VIADD R167, R0, 0xa3 ;  /* 0x000000a300a77836 */ /* 0x000fe40000000000 */
[----:B------:R-:W-:Y:S02]  /*7f30*/  IMAD.MOV R3, RZ, RZ, -R3 ;  /* 0x000000ffff037224 */ /* 0x000fe400078e0a03 */
[C---:B------:R-:W-:Y:S01]  /*7f40*/  IMAD R159, R5.reuse, R8, R159 ;  /* 0x00000008059f7224 */ /* 0x040fe200078e029f */
[----:B------:R-:W-:Y:S01]  /*7f50*/  IABS R161, R167 ;  /* 0x000000a700a17213 */ /* 0x000fe20000000000 */
[----:B------:R-:W-:Y:S02]  /*7f60*/  IMAD R160, R5, R3, R160 ;  /* 0x0000000305a07224 */ /* 0x000fe400078e02a0 */
[--C-:B------:R-:W-:Y:S01]  /*7f70*/  @!P0 IMAD.IADD R155, R155, 0x1, -R5.reuse ;  /* 0x000000019b9b8824 */ /* 0x100fe200078e0a05 */
[----:B------:R-:W-:Y:S01]  /*7f80*/  ISETP.GE.AND P0, PT, R7, RZ, PT ;  /* 0x000000ff0700720c */ /* 0x000fe20003f06270 */
[--C-:B------:R-:W-:Y:S01]  /*7f90*/  @!P2 IMAD.IADD R157, R157, 0x1, -R5.reuse ;  /* 0x000000019d9da824 */ /* 0x100fe200078e0a05 */
[C---:B------:R-:W-:Y:S01]  /*7fa0*/  ISETP.GT.U32.AND P2, PT, R5.reuse, R159, PT ;  /* 0x0000009f0500720c */ /* 0x040fe20003f44070 */
        /* <DEDUP_REMOVED lines=8> */
[----:B------:R-:W-:Y:S01]  /*8030*/  IMAD.HI.U32 R3, R6, R162, RZ ;  /* 0x000000a206037227 */ /* 0x000fe200078e00ff */
[----:B------:R-:W-:-:S03]  /*8040*/  IABS R164, R170 ;  /* 0x000000aa00a47213 */ /* 0x000fc60000000000 */
[--C-:B------:R-:W-:Y:S01]  /*8050*/  @!P2 IMAD.IADD R159, R159, 0x1, -R5.reuse ;  /* 0x000000019f9fa824 */ /* 0x100fe200078e0a05 */
[C---:B------:R-:W-:Y:S01]  /*8060*/  ISETP.GT.U32.AND P2, PT, R5.reuse, R161, PT ;  /* 0x000000a10500720c */ /* 0x040fe20003f44070 */
[----:B------:R-:W-:Y:S02]  /*8070*/  @!P3 IMAD.IADD R160, R160, 0x1, -R5 ;  /* 0x00000001a0a0b824 */ /* 0x000fe400078e0a05 */
[----:B------:R-:W-:Y:S01]  /*8080*/  IMAD.MOV R3, RZ, RZ, -R3 ;  /* 0x000000ffff037224 */ /* 0x000fe200078e0a03 */
[C---:B------:R-:W-:Y:S01]  /*8090*/  ISETP.GT.U32.AND P3, PT, R5.reuse, R159, PT ;  /* 0x0000009f0500720c */ /* 0x040fe20003f64070 */
[----:B------:R-:W-:Y:S01]  /*80a0*/  @!P5 IMAD.MOV R156, RZ, RZ, -R156 ;  /* 0x000000ffff9cd224 */ /* 0x000fe200078e0a9c */
[C---:B------:R-:W-:Y:S01]  /*80b0*/  ISETP.GT.U32.AND P5, PT, R5.reuse, R160, PT ;  /* 0x000000a00500720c */ /* 0x040fe20003fa4070 */
[----:B------:R-:W-:Y:S02]  /*80c0*/  IMAD R162, R5, R3, R162 ;  /* 0x0000000305a27224 */ /* 0x000fe400078e02a2 */
[----:B------:R-:W-:-:S04]  /*80d0*/  IMAD.HI.U32 R3, R6, R164, RZ ;  /* 0x000000a406037227 */ /* 0x000fc800078e00ff */
[----:B------:R-:W-:Y:S02]  /*80e0*/  IMAD.MOV R3, RZ, RZ, -R3 ;  /* 0x000000ffff037224 */ /* 0x000fe400078e0a03 */
[----:B------:R-:W-:Y:S02]  /*80f0*/  VIADD R169, R0, 0xa5 ;  /* 0x000000a500a97836 */ /* 0x000fe40000000000 */
[--C-:B------:R-:W-:Y:S02]  /*8100*/  @!P2 IMAD.IADD R161, R161, 0x1, -R5.reuse ;  /* 0x00000001a1a1a824 */ /* 0x100fe400078e0a05 */
[C---:B------:R-:W-:Y:S01]  /*8110*/  IMAD R164, R5.reuse, R3, R164 ;  /* 0x0000000305a47224 */ /* 0x040fe200078e02a4 */
[----:B------:R-:W-:Y:S01]  /*8120*/  IABS R163, R169 ;  /* 0x000000a900a37213 */ /* 0x000fe20000000000 */
[----:B------:R-:W-:Y:S01]  /*8130*/  @!P5 IMAD.IADD R160, R160, 0x1, -R5 ;  /* 0x00000001a0a0d824 */ /* 0x000fe200078e0a05 */
[C---:B------:R-:W-:Y:S01]  /*8140*/  ISETP.GT.U32.AND P2, PT, R5.reuse, R161, PT ;  /* 0x000000a10500720c */ /* 0x040fe20003f44070 */
[----:B------:R-:W-:Y:S01]  /*8150*/  VIADD R171, R0, 0xa7 ;  /* 0x000000a700ab7836 */ /* 0x000fe20000000000 */
[----:B------:R-:W-:Y:S01]  /*8160*/  ISETP.GT.U32.AND P5, PT, R5, R164, PT ;  /* 0x000000a40500720c */ /* 0x000fe20003fa4070 */
[----:B------:R-:W-:-:S03]  /*8170*/  IMAD.HI.U32 R7, R6, R163, RZ ;  /* 0x000000a306077227 */ /* 0x000fc600078e00ff */
[----:B------:R-:W-:Y:S01]  /*8180*/  IABS R165, R171 ;  /* 0x000000ab00a57213 */ /* 0x000fe20000000000 */
[----:B------:R-:W-:Y:S02]  /*8190*/  IMAD.MOV R8, RZ, RZ, -R7 ;  /* 0x000000ffff087224 */ /* 0x000fe400078e0a07 */
[----:B------:R-:W-:Y:S01]  /*81a0*/  @!P6 IMAD.MOV R155, RZ, RZ, -R155 ;  /* 0x000000ffff9be224 */ /* 0x000fe200078e0a9b */
[C---:B------:R-:W-:Y:S01]  /*81b0*/  ISETP.GT.U32.AND P6, PT, R5.reuse, R158, PT ;  /* 0x0000009e0500720c */ /* 0x040fe20003fc4070 */
[----:B------:R-:W-:Y:S01]  /*81c0*/  @!P4 IMAD.MOV R157, RZ, RZ, -R157 ;  /* 0x000000ffff9dc224 */ /* 0x000fe200078e0a9d */
[----:B------:R-:W-:Y:S01]  /*81d0*/  ISETP.GT.U32.AND P4, PT, R5, R162, PT ;  /* 0x000000a20500720c */ /* 0x000fe20003f84070 */
[----:B------:R-:W-:Y:S02]  /*81e0*/  VIADD R7, R0, 0xa8 ;  /* 0x000000a800077836 */ /* 0x000fe40000000000 */
[--C-:B------:R-:W-:Y:S01]  /*81f0*/  @!P3 IMAD.IADD R159, R159, 0x1, -R5.reuse ;  /* 0x000000019f9fb824 */ /* 0x100fe200078e0a05 */
[----:B------:R-:W-:Y:S01]  /*8200*/  ISETP.GE.AND P3, PT, R166, RZ, PT ;  /* 0x000000ffa600720c */ /* 0x000fe20003f66270 */
[--C-:B------:R-:W-:Y:S01]  /*8210*/  @!P2 IMAD.IADD R161, R161, 0x1, -R5.reuse ;  /* 0x00000001a1a1a824 */ /* 0x100fe200078e0a05 */
[----:B------:R-:W-:Y:S01]  /*8220*/  ISETP.GE.AND P2, PT, R167, RZ, PT ;  /* 0x000000ffa700720c */ /* 0x000fe20003f46270 */
[----:B------:R-:W-:Y:S01]  /*8230*/  @!P5 IMAD.IADD R164, R164, 0x1, -R5 ;  /* 0x00000001a4a4d824 */ /* 0x000fe200078e0a05 */
[----:B------:R-:W-:Y:S01]  /*8240*/  IABS R166, R7 ;  /* 0x0000000700a67213 */ /* 0x000fe20000000000 */
[----:B------:R-:W-:-:S03]  /*8250*/  IMAD.HI.U32 R3, R6, R165, RZ ;  /* 0x000000a506037227 */ /* 0x000fc600078e00ff */
[C---:B------:R-:W-:Y:S01]  /*8260*/  ISETP.GT.U32.AND P5, PT, R5.reuse, R164, PT ;  /* 0x000000a40500720c */ /* 0x040fe20003fa4070 */
[----:B------:R-:W-:Y:S02]  /*8270*/  IMAD R163, R5, R8, R163 ;  /* 0x0000000805a37224 */ /* 0x000fe400078e02a3 */
[----:B------:R-:W-:Y:S02]  /*8280*/  IMAD.MOV R8, RZ, RZ, -R3 ;  /* 0x000000ffff087224 */ /* 0x000fe400078e0a03 */
[----:B------:R-:W-:-:S04]  /*8290*/  IMAD.HI.U32 R3, R6, R166, RZ ;  /* 0x000000a606037227 */ /* 0x000fc800078e00ff */
[--C-:B------:R-:W-:Y:S01]  /*82a0*/  @!P6 IMAD.IADD R158, R158, 0x1, -R5.reuse ;  /* 0x000000019e9ee824 */ /* 0x100fe200078e0a05 */
[C---:B------:R-:W-:Y:S01]  /*82b0*/  ISETP.GT.U32.AND P6, PT, R5.reuse, R163, PT ;  /* 0x000000a30500720c */ /* 0x040fe20003fc4070 */
[----:B------:R-:W-:Y:S01]  /*82c0*/  @!P4 IMAD.IADD R162, R162, 0x1, -R5 ;  /* 0x00000001a2a2c824 */ /* 0x000fe200078e0a05 */
[----:B------:R-:W-:Y:S01]  /*82d0*/  ISETP.GE.AND P4, PT, R168, RZ, PT ;  /* 0x000000ffa800720c */ /* 0x000fe20003f86270 */
[C---:B------:R-:W-:Y:S02]  /*82e0*/  IMAD R165, R5.reuse, R8, R165 ;  /* 0x0000000805a57224 */ /* 0x040fe400078e02a5 */
[----:B------:R-:W-:Y:S02]  /*82f0*/  IMAD.MOV R3, RZ, RZ, -R3 ;  /* 0x000000ffff037224 */ /* 0x000fe400078e0a03 */
[----:B------:R-:W-:Y:S01]  /*8300*/  @!P1 IMAD.MOV R158, RZ, RZ, -R158 ;  /* 0x000000ffff9e9224 */ /* 0x000fe200078e0a9e */
[C---:B------:R-:W-:Y:S01]  /*8310*/  ISETP.GT.U32.AND P1, PT, R5.reuse, R162, PT ;  /* 0x000000a20500720c */ /* 0x040fe20003f24070 */
[----:B------:R-:W-:Y:S01]  /*8320*/  @!P2 IMAD.MOV R161, RZ, RZ, -R161 ;  /* 0x000000ffffa1a224 */ /* 0x000fe200078e0aa1 */
[C---:B------:R-:W-:Y:S01]  /*8330*/  ISETP.GT.U32.AND P2, PT, R5.reuse, R165, PT ;  /* 0x000000a50500720c */ /* 0x040fe20003f44070 */
[----:B------:R-:W-:-:S02]  /*8340*/  IMAD R166, R5, R3, R166 ;  /* 0x0000000305a67224 */ /* 0x000fc400078e02a6 */
[--C-:B------:R-:W-:Y:S02]  /*8350*/  @!P5 IMAD.IADD R164, R164, 0x1, -R5.reuse ;  /* 0x00000001a4a4d824 */ /* 0x100fe400078e0a05 */
[C---:B------:R-:W-:Y:S01]  /*8360*/  VIADD R168, R0.reuse, 0xa9 ;  /* 0x000000a900a87836 */ /* 0x040fe20000000000 */
[----:B------:R-:W-:Y:S01]  /*8370*/  ISETP.GT.U32.AND P5, PT, R5, R166, PT ;  /* 0x000000a60500720c */ /* 0x000fe20003fa4070 */
[----:B------:R-:W-:Y:S02]  /*8380*/  VIADD R174, R0, 0xaa ;  /* 0x000000aa00ae7836 */ /* 0x000fe40000000000 */
[--C-:B------:R-:W-:Y:S01]  /*8390*/  @!P6 IMAD.IADD R163, R163, 0x1, -R5.reuse ;  /* 0x00000001a3a3e824 */ /* 0x100fe200078e0a05 */
[----:B------:R-:W-:Y:S01]  /*83a0*/  IABS R167, R168 ;  /* 0x000000a800a77213 */ /* 0x000fe20000000000 */
[--C-:B------:R-:W-:Y:S01]  /*83b0*/  @!P1 IMAD.IADD R162, R162, 0x1, -R5.reuse ;  /* 0x00000001a2a29824 */ /* 0x100fe200078e0a05 */
[----:B------:R-:W-:Y:S01]  /*83c0*/  ISETP.GE.AND P6, PT, R169, RZ, PT ;  /* 0x000000ffa900720c */ /* 0x000fe20003fc6270 */
[----:B------:R-:W-:Y:S01]  /*83d0*/  @!P2 IMAD.IADD R165, R165, 0x1, -R5 ;  /* 0x00000001a5a5a824 */ /* 0x000fe200078e0a05 */
[----:B------:R-:W-:Y:S01]  /*83e0*/  ISETP.GE.AND P2, PT, R168, RZ, PT ;  /* 0x000000ffa800720c */ /* 0x000fe20003f46270 */
[----:B------:R-:W-:Y:S01]  /*83f0*/  @!P4 IMAD.MOV R162, RZ, RZ, -R162 ;  /* 0x000000ffffa2c224 */ /* 0x000fe200078e0aa2 */
[----:B------:R-:W-:Y:S01]  /*8400*/  IABS R168, R174 ;  /* 0x000000ae00a87213 */ /* 0x000fe20000000000 */
[----:B------:R-:W-:Y:S01]  /*8410*/  IMAD.HI.U32 R3, R6, R167, RZ ;  /* 0x000000a706037227 */ /* 0x000fe200078e00ff */
[----:B------:R-:W-:-:S02]  /*8420*/  ISETP.GT.U32.AND P4, PT, R5, R165, PT ;  /* 0x000000a50500720c */ /* 0x000fc40003f84070 */
[----:B------:R-:W-:Y:S01]  /*8430*/  ISETP.GE.AND P1, PT, R171, RZ, PT ;  /* 0x000000ffab00720c */ /* 0x000fe20003f26270 */
[----:B------:R-:W-:Y:S02]  /*8440*/  @!P5 IMAD.IADD R166, R166, 0x1, -R5 ;  /* 0x00000001a6a6d824 */ /* 0x000fe400078e0a05 */
[----:B------:R-:W-:Y:S02]  /*8450*/  IMAD.MOV R8, RZ, RZ, -R3 ;  /* 0x000000ffff087224 */ /* 0x000fe400078e0a03 */
[----:B------:R-:W-:Y:S01]  /*8460*/  IMAD.HI.U32 R3, R6, R168, RZ ;  /* 0x000000a806037227 */ /* 0x000fe200078e00ff */
[----:B------:R-:W-:-:S03]  /*8470*/  ISETP.GT.U32.AND P5, PT, R5, R166, PT ;  /* 0x000000a60500720c */ /* 0x000fc60003fa4070 */
[----:B------:R-:W-:Y:S02]  /*8480*/  IMAD R167, R5, R8, R167 ;  /* 0x0000000805a77224 */ /* 0x000fe400078e02a7 */
[----:B------:R-:W-:Y:S02]  /*8490*/  IMAD.MOV R3, RZ, RZ, -R3 ;  /* 0x000000ffff037224 */ /* 0x000fe400078e0a03 */
[----:B------:R-:W-:Y:S01]  /*84a0*/  @!P4 IMAD.IADD R165, R165, 0x1, -R5 ;  /* 0x00000001a5a5c824 */ /* 0x000fe200078e0a05 */
        /* <DEDUP_REMOVED lines=8> */
[----:B------:R-:W-:Y:S01]  /*8530*/  VIADD R177, R0, 0xad ;  /* 0x000000ad00b17836 */ /* 0x000fe20000000000 */
[----:B------:R-:W-:Y:S01]  /*8540*/  IABS R169, R175 ;  /* 0x000000af00a97213 */ /* 0x000fe20000000000 */
[--C-:B------:R-:W-:Y:S01]  /*8550*/  @!P4 IMAD.IADD R167, R167, 0x1, -R5.reuse ;  /* 0x00000001a7a7c824 */ /* 0x100fe200078e0a05 */
[----:B------:R-:W-:Y:S01]  /*8560*/  IABS R171, R176 ;  /* 0x000000b000ab7213 */ /* 0x000fe20000000000 */
[----:B------:R-:W-:Y:S01]  /*8570*/  @!P3 IMAD.MOV R160, RZ, RZ, -R160 ;  /* 0x000000ffffa0b224 */ /* 0x000fe200078e0aa0 */
[----:B------:R-:W-:Y:S01]  /*8580*/  IABS R173, R177 ;  /* 0x000000b100ad7213 */ /* 0x000fe20000000000 */
[----:B------:R-:W-:Y:S01]  /*8590*/  @!P0 IMAD.IADD R163, R163, 0x1, -R5 ;  /* 0x00000001a3a38824 */ /* 0x000fe200078e0a05 */
[----:B------:R-:W-:Y:S01]  /*85a0*/  ISETP.GE.AND P0, PT, R7, RZ, PT ;  /* 0x000000ff0700720c */ /* 0x000fe20003f06270 */
[----:B------:R-:W-:Y:S01]  /*85b0*/  IMAD.HI.U32 R3, R6, R169, RZ ;  /* 0x000000a906037227 */ /* 0x000fe200078e00ff */
[----:B------:R-:W-:-:S02]  /*85c0*/  ISETP.GE.AND P3, PT, R170, RZ, PT ;  /* 0x000000ffaa00720c */ /* 0x000fc40003f66270 */
[----:B------:R-:W-:Y:S01]  /*85d0*/  ISETP.GE.AND P4, PT, R174, RZ, PT ;  /* 0x000000ffae00720c */ /* 0x000fe20003f86270 */
[----:B------:R-:W-:Y:S01]  /*85e0*/  @!P5 IMAD.IADD R168, R168, 0x1, -R5 ;  /* 0x00000001a8a8d824 */ /* 0x000fe200078e0a05 */
[----:B------:R-:W-:Y:S01]  /*85f0*/  ISETP.GT.U32.AND P5, PT, R5, R167, PT ;  /* 0x000000a70500720c */ /* 0x000fe20003fa4070 */
[----:B------:R-:W-:-:S04]  /*8600*/  IMAD.HI.U32 R7, R6, R171, RZ ;  /* 0x000000ab06077227 */ /* 0x000fc800078e00ff */
[----:B------:R-:W-:-:S04]  /*8610*/  IMAD.HI.U32 R8, R6, R173, RZ ;  /* 0x000000ad06087227 */ /* 0x000fc800078e00ff */
[----:B------:R-:W-:Y:S02]  /*8620*/  IMAD.MOV R170, RZ, RZ, -R3 ;  /* 0x000000ffffaa7224 */ /* 0x000fe400078e0a03 */
[----:B------:R-:W-:Y:S02]  /*8630*/  IMAD.MOV R172, RZ, RZ, -R7 ;  /* 0x000000ffffac7224 */ /* 0x000fe400078e0a07 */
[----:B------:R-:W-:Y:S02]  /*8640*/  IMAD.MOV R8, RZ, RZ, -R8 ;  /* 0x000000ffff087224 */ /* 0x000fe400078e0a08 */
[C---:B------:R-:W-:Y:S02]  /*8650*/  IMAD R169, R5.reuse, R170, R169 ;  /* 0x000000aa05a97224 */ /* 0x040fe400078e02a9 */
[C---:B------:R-:W-:Y:S02]  /*8660*/  IMAD R170, R5.reuse, R172, R171 ;  /* 0x000000ac05aa7224 */ /* 0x040fe400078e02ab */
[----:B------:R-:W-:-:S02]  /*8670*/  IMAD R171, R5, R8, R173 ;  /* 0x0000000805ab7224 */ /* 0x000fc400078e02ad */
[C---:B------:R-:W-:Y:S02]  /*8680*/  VIADD R178, R0.reuse, 0xae ;  /* 0x000000ae00b27836 */ /* 0x040fe40000000000 */
[----:B------:R-:W-:Y:S01]  /*8690*/  @!P5 IMAD.IADD R167, R167, 0x1, -R5 ;  /* 0x00000001a7a7d824 */ /* 0x000fe200078e0a05 */
[C---:B------:R-:W-:Y:S01]  /*86a0*/  ISETP.GT.U32.AND P5, PT, R5.reuse, R171, PT ;  /* 0x000000ab0500720c */ /* 0x040fe20003fa4070 */
[----:B------:R-:W-:Y:S01]  /*86b0*/  @!P3 IMAD.MOV R164, RZ, RZ, -R164 ;  /* 0x000000ffffa4b224 */ /* 0x000fe200078e0aa4 */
[----:B------:R-:W-:Y:S01]  /*86c0*/  IABS R3, R178 ;  /* 0x000000b200037213 */ /* 0x000fe20000000000 */
[----:B------:R-:W-:Y:S01]  /*86d0*/  @!P6 IMAD.MOV R163, RZ, RZ, -R163 ;  /* 0x000000ffffa3e224 */ /* 0x000fe200078e0aa3 */
[C---:B------:R-:W-:Y:S01]  /*86e0*/  ISETP.GT.U32.AND P3, PT, R5.reuse, R168, PT ;  /* 0x000000a80500720c */ /* 0x040fe20003f64070 */
[----:B------:R-:W-:Y:S01]  /*86f0*/  VIADD R7, R0, 0xaf ;  /* 0x000000af00077836 */ /* 0x000fe20000000000 */
[----:B------:R-:W-:Y:S01]  /*8700*/  ISETP.GT.U32.AND P6, PT, R5, R169, PT ;  /* 0x000000a90500720c */ /* 0x000fe20003fc4070 */
[----:B------:R-:W-:-:S02]  /*8710*/  IMAD.MOV.U32 R172, RZ, RZ, R3 ;  /* 0x000000ffffac7224 */ /* 0x000fc400078e0003 */
[----:B------:R-:W-:Y:S01]  /*8720*/  @!P1 IMAD.MOV R165, RZ, RZ, -R165 ;  /* 0x000000ffffa59224 */ /* 0x000fe200078e0aa5 */
[----:B------:R-:W-:Y:S01]  /*8730*/  ISETP.GT.U32.AND P1, PT, R5, R170, PT ;  /* 0x000000aa0500720c */ /* 0x000fe20003f24070 */
[----:B------:R-:W-:Y:S01]  /*8740*/  IMAD.HI.U32 R3, R6, R172, RZ ;  /* 0x000000ac06037227 */ /* 0x000fe200078e00ff */
[----:B------:R-:W-:-:S03]  /*8750*/  IABS R173, R7 ;  /* 0x0000000700ad7213 */ /* 0x000fc60000000000 */
[----:B------:R-:W-:Y:S02]  /*8760*/  @!P5 IMAD.IADD R171, R171, 0x1, -R5 ;  /* 0x00000001ababd824 */ /* 0x000fe400078e0a05 */
[----:B------:R-:W-:Y:S02]  /*8770*/  IMAD.MOV R3, RZ, RZ, -R3 ;  /* 0x000000ffff037224 */ /* 0x000fe400078e0a03 */
[----:B------:R-:W-:Y:S01]  /*8780*/  @!P2 IMAD.MOV R167, RZ, RZ, -R167 ;  /* 0x000000ffffa7a224 */ /* 0x000fe200078e0aa7 */
[C---:B------:R-:W-:Y:S01]  /*8790*/  ISETP.GT.U32.AND P2, PT, R5.reuse, R171, PT ;  /* 0x000000ab0500720c */ /* 0x040fe20003f44070 */
[----:B------:R-:W-:Y:S02]  /*87a0*/  IMAD R172, R5, R3, R172 ;  /* 0x0000000305ac7224 */ /* 0x000fe400078e02ac */
[----:B------:R-:W-:-:S04]  /*87b0*/  IMAD.HI.U32 R3, R6, R173, RZ ;  /* 0x000000ad06037227 */ /* 0x000fc800078e00ff */
[--C-:B------:R-:W-:Y:S01]  /*87c0*/  @!P3 IMAD.IADD R168, R168, 0x1, -R5.reuse ;  /* 0x00000001a8a8b824 */ /* 0x100fe200078e0a05 */
[----:B------:R-:W-:Y:S01]  /*87d0*/  ISETP.GE.AND P3, PT, R176, RZ, PT ;  /* 0x000000ffb000720c */ /* 0x000fe20003f66270 */
[----:B------:R-:W-:Y:S01]  /*87e0*/  @!P6 IMAD.IADD R169, R169, 0x1, -R5 ;  /* 0x00000001a9a9e824 */ /* 0x000fe200078e0a05 */
[----:B------:R-:W-:Y:S01]  /*87f0*/  ISETP.GE.AND P6, PT, R177, RZ, PT ;  /* 0x000000ffb100720c */ /* 0x000fe20003fc6270 */
[----:B------:R-:W-:Y:S02]  /*8800*/  VIADD R176, R0, 0xb0 ;  /* 0x000000b000b07836 */ /* 0x000fe40000000000 */
[----:B------:R-:W-:Y:S02]  /*8810*/  IMAD.MOV R8, RZ, RZ, -R3 ;  /* 0x000000ffff087224 */ /* 0x000fe400078e0a03 */
[----:B------:R-:W-:Y:S01]  /*8820*/  @!P1 IMAD.IADD R170, R170, 0x1, -R5 ;  /* 0x00000001aaaa9824 */ /* 0x000fe200078e0a05 */
[C---:B------:R-:W-:Y:S01]  /*8830*/  ISETP.GT.U32.AND P1, PT, R5.reuse, R169, PT ;  /* 0x000000a90500720c */ /* 0x040fe20003f24070 */
[----:B------:R-:W-:Y:S01]  /*8840*/  @!P4 IMAD.MOV R168, RZ, RZ, -R168 ;  /* 0x000000ffffa8c224 */ /* 0x000fe200078e0aa8 */
[----:B------:R-:W-:Y:S01]  /*8850*/  IABS R174, R176 ;  /* 0x000000b000ae7213 */ /* 0x000fe20000000000 */
[C---:B------:R-:W-:Y:S01]  /*8860*/  IMAD R173, R5.reuse, R8, R173 ;  /* 0x0000000805ad7224 */ /* 0x040fe200078e02ad */
[----:B------:R-:W-:Y:S01]  /*8870*/  ISETP.GT.U32.AND P4, PT, R5, R172, PT ;  /* 0x000000ac0500720c */ /* 0x000fe20003f84070 */
[----:B------:R-:W-:Y:S01]  /*8880*/  @!P0 IMAD.MOV R166, RZ, RZ, -R166 ;  /* 0x000000ffffa68224 */ /* 0x000fe200078e0aa6 */
[----:B------:R-:W-:Y:S01]  /*8890*/  ISETP.GE.AND P0, PT, R175, RZ, PT ;  /* 0x000000ffaf00720c */ /* 0x000fe20003f06270 */
[----:B------:R-:W-:Y:S01]  /*88a0*/  @!P2 IMAD.IADD R171, R171, 0x1, -R5 ;  /* 0x00000001ababa824 */ /* 0x000fe200078e0a05 */
[C---:B------:R-:W-:Y:S01]  /*88b0*/  ISETP.GT.U32.AND P2, PT, R5.reuse, R173, PT ;  /* 0x000000ad0500720c */ /* 0x040fe20003f44070 */
[----:B------:R-:W-:Y:S01]  /*88c0*/  IMAD.HI.U32 R3, R6, R174, RZ ;  /* 0x000000ae06037227 */ /* 0x000fe200078e00ff */
[----:B------:R-:W-:-:S03]  /*88d0*/  ISETP.GT.U32.AND P5, PT, R5, R170, PT ;  /* 0x000000aa0500720c */ /* 0x000fc60003fa4070 */
[----:B------:R-:W-:Y:S02]  /*88e0*/  IMAD.MOV R3, RZ, RZ, -R3 ;  /* 0x000000ffff037224 */ /* 0x000fe400078e0a03 */
[--C-:B------:R-:W-:Y:S01]  /*88f0*/  @!P1 IMAD.IADD R169, R169, 0x1, -R5.reuse ;  /* 0x00000001a9a99824 */ /* 0x100fe200078e0a05 */
[----:B------:R-:W-:Y:S01]  /*8900*/  ISETP.GE.AND P1, PT, R178, RZ, PT ;  /* 0x000000ffb200720c */ /* 0x000fe20003f26270 */
[--C-:B------:R-:W-:Y:S01]  /*8910*/  @!P4 IMAD.IADD R172, R172, 0x1, -R5.reuse ;  /* 0x00000001acacc824 */ /* 0x100fe200078e0a05 */
[----:B------:R-:W-:Y:S01]  /*8920*/  ISETP.GE.AND P4, PT, R176, RZ, PT ;  /* 0x000000ffb000720c */ /* 0x000fe20003f86270 */
[----:B------:R-:W-:Y:S02]  /*8930*/  IMAD R174, R5, R3, R174 ;  /* 0x0000000305ae7224 */ /* 0x000fe400078e02ae */
[C---:B------:R-:W-:Y:S02]  /*8940*/  VIADD R178, R0.reuse, 0xb1 ;  /* 0x000000b100b27836 */ /* 0x040fe40000000000 */
[----:B------:R-:W-:Y:S01]  /*8950*/  @!P2 IMAD.IADD R173, R173, 0x1, -R5 ;  /* 0x00000001adada824 */ /* 0x000fe200078e0a05 */
[C---:B------:R-:W-:Y:S01]  /*8960*/  ISETP.GT.U32.AND P2, PT, R5.reuse, R174, PT ;  /* 0x000000ae0500720c */ /* 0x040fe20003f44070 */
[----:B------:R-:W-:Y:S01]  /*8970*/  @!P0 IMAD.MOV R169, RZ, RZ, -R169 ;  /* 0x000000ffffa98224 */ /* 0x000fe200078e0aa9 */
[----:B------:R-:W-:Y:S01]  /*8980*/  ISETP.GT.U32.AND P0, PT, R5, R172, PT ;  /* 0x000000ac0500720c */ /* 0x000fe20003f04070 */
[----:B------:R-:W-:Y:S01]  /*8990*/  VIADD R180, R0, 0xb3 ;  /* 0x000000b300b47836 */ /* 0x000fe20000000000 */
[----:B------:R-:W-:Y:S01]  /*89a0*/  IABS R175, R178 ;  /* 0x000000b200af7213 */ /* 0x000fe20000000000 */
[----:B------:R-:W-:Y:S01]  /*89b0*/  @!P5 IMAD.IADD R170, R170, 0x1, -R5 ;  /* 0x00000001aaaad824 */ /* 0x000fe200078e0a05 */
[----:B------:R-:W-:Y:S01]  /*89c0*/  ISETP.GE.AND P5, PT, R7, RZ, PT ;  /* 0x000000ff0700720c */ /* 0x000fe20003fa6270 */
[----:B------:R-:W-:Y:S01]  /*89d0*/  VIADD R179, R0, 0xb2 ;  /* 0x000000b200b37836 */ /* 0x000fe20000000000 */
[----:B------:R-:W-:Y:S01]  /*89e0*/  IABS R177, R180 ;  /* 0x000000b400b17213 */ /* 0x000fe20000000000 */
[----:B------:R-:W-:-:S03]  /*89f0*/  IMAD.HI.U32 R3, R6, R175, RZ ;  /* 0x000000af06037227 */ /* 0x000fc600078e00ff */
[----:B------:R-:W-:Y:S01]  /*8a00*/  IABS R176, R179 ;  /* 0x000000b300b07213 */ /* 0x000fe20000000000 */
[----:B------:R-:W-:Y:S02]  /*8a10*/  IMAD.MOV R8, RZ, RZ, -R3 ;  /* 0x000000ffff087224 */ /* 0x000fe400078e0a03 */
[--C-:B------:R-:W-:Y:S02]  /*8a20*/  @!P0 IMAD.IADD R172, R172, 0x1, -R5.reuse ;  /* 0x00000001acac8824 */ /* 0x100fe400078e0a05 */
[----:B------:R-:W-:Y:S01]  /*8a30*/  @!P2 IMAD.IADD R174, R174, 0x1, -R5 ;  /* 0x00000001aeaea824 */ /* 0x000fe200078e0a05 */
[----:B------:R-:W-:Y:S01]  /*8a40*/  ISETP.GE.AND P2, PT, R180, RZ, PT ;  /* 0x000000ffb400720c */ /* 0x000fe20003f46270 */
[C---:B------:R-:W-:Y:S02]  /*8a50*/  IMAD R175, R5.reuse, R8, R175 ;  /* 0x0000000805af7224 */ /* 0x040fe400078e02af */
[----:B------:R-:W-:Y:S01]  /*8a60*/  @!P3 IMAD.MOV R170, RZ, RZ, -R170 ;  /* 0x000000ffffaab224 */ /* 0x000fe200078e0aaa */
[C---:B------:R-:W-:Y:S01]  /*8a70*/  ISETP.GT.U32.AND P3, PT, R5.reuse, R173, PT ;  /* 0x000000ad0500720c */ /* 0x040fe20003f64070 */
[----:B------:R-:W-:Y:S01]  /*8a80*/  @!P1 IMAD.MOV R172, RZ, RZ, -R172 ;  /* 0x000000ffffac9224 */ /* 0x000fe200078e0aac */
[C---:B------:R-:W-:Y:S01]  /*8a90*/  ISETP.GT.U32.AND P1, PT, R5.reuse, R174, PT ;  /* 0x000000ae0500720c */ /* 0x040fe20003f24070 */
[----:B------:R-:W-:Y:S01]  /*8aa0*/  IMAD.HI.U32 R7, R6, R177, RZ ;  /* 0x000000b106077227 */ /* 0x000fe200078e00ff */
[----:B------:R-:W-:-:S03]  /*8ab0*/  ISETP.GT.U32.AND P0, PT, R5, R175, PT ;  /* 0x000000af0500720c */ /* 0x000fc60003f04070 */
[----:B------:R-:W-:-:S04]  /*8ac0*/  IMAD.HI.U32 R3, R6, R176, RZ ;  /* 0x000000b006037227 */ /* 0x000fc800078e00ff */
[----:B------:R-:W-:Y:S02]  /*8ad0*/  IMAD.MOV R8, RZ, RZ, -R7 ;  /* 0x000000ffff087224 */ /* 0x000fe400078e0a07 */
[----:B------:R-:W-:Y:S02]  /*8ae0*/  IMAD.MOV R3, RZ, RZ, -R3 ;  /* 0x000000ffff037224 */ /* 0x000fe400078e0a03 */
[----:B------:R-:W-:Y:S02]  /*8af0*/  VIADD R7, R0, 0xb4 ;  /* 0x000000b400077836 */ /* 0x000fe40000000000 */
[----:B------:R-:W-:Y:S02]  /*8b00*/  IMAD R177, R5, R8, R177 ;  /* 0x0000000805b17224 */ /* 0x000fe400078e02b1 */
[----:B------:R-:W-:Y:S01]  /*8b10*/  @!P6 IMAD.MOV R171, RZ, RZ, -R171 ;  /* 0x000000ffffabe224 */ /* 0x000fe200078e0aab */
[----:B------:R-:W-:Y:S01]  /*8b20*/  ISETP.GE.AND P6, PT, R178, RZ, PT ;  /* 0x000000ffb200720c */ /* 0x000fe20003fc6270 */
[--C-:B------:R-:W-:Y:S01]  /*8b30*/  @!P3 IMAD.IADD R173, R173, 0x1, -R5.reuse ;  /* 0x00000001adadb824 */ /* 0x100fe200078e0a05 */
[----:B------:R-:W-:Y:S01]  /*8b40*/  IABS R178, R7 ;  /* 0x0000000700b27213 */ /* 0x000fe20000000000 */
[----:B------:R-:W-:Y:S01]  /*8b50*/  IMAD R176, R5, R3, R176 ;  /* 0x0000000305b07224 */ /* 0x000fe200078e02b0 */
[----:B------:R-:W-:Y:S01]  /*8b60*/  ISETP.GE.AND P3, PT, R179, RZ, PT ;  /* 0x000000ffb300720c */ /* 0x000fe20003f66270 */
[--C-:B------:R-:W-:Y:S01]  /*8b70*/  @!P1 IMAD.IADD R174, R174, 0x1, -R5.reuse ;  /* 0x00000001aeae9824 */ /* 0x100fe200078e0a05 */
[----:B------:R-:W-:Y:S01]  /*8b80*/  ISETP.GT.U32.AND P1, PT, R5, R177, PT ;  /* 0x000000b10500720c */ /* 0x000fe20003f24070 */
[----:B------:R-:W-:-:S02]  /*8b90*/  @!P0 IMAD.IADD R175, R175, 0x1, -R5 ;  /* 0x00000001afaf8824 */ /* 0x000fc400078e0a05 */
[----:B------:R-:W-:Y:S01]  /*8ba0*/  @!P5 IMAD.MOV R173, RZ, RZ, -R173 ;  /* 0x000000ffffadd224 */ /* 0x000fe200078e0aad */
[C---:B------:R-:W-:Y:S01]  /*8bb0*/  ISETP.GT.U32.AND P5, PT, R5.reuse, R176, PT ;  /* 0x000000b00500720c */ /* 0x040fe20003fa4070 */
[----:B------:R-:W-:Y:S01]  /*8bc0*/  IMAD.HI.U32 R3, R6, R178, RZ ;  /* 0x000000b206037227 */ /* 0x000fe200078e00ff */
[----:B------:R-:W-:-:S03]  /*8bd0*/  ISETP.GT.U32.AND P0, PT, R5, R175, PT ;  /* 0x000000af0500720c */ /* 0x000fc60003f04070 */
[----:B------:R-:W-:Y:S02]  /*8be0*/  IMAD.MOV R3, RZ, RZ, -R3 ;  /* 0x000000ffff037224 */ /* 0x000fe400078e0a03 */
[C---:B------:R-:W-:Y:S02]  /*8bf0*/  VIADD R184, R0.reuse, 0xb5 ;  /* 0x000000b500b87836 */ /* 0x040fe40000000000 */
[C---:B------:R-:W-:Y:S02]  /*8c00*/  VIADD R185, R0.reuse, 0xb6 ;  /* 0x000000b600b97836 */ /* 0x040fe40000000000 */
[----:B------:R-:W-:Y:S01]  /*8c10*/  VIADD R186, R0, 0xb7 ;  /* 0x000000b700ba7836 */ /* 0x000fe20000000000 */
[----:B------:R-:W-:Y:S01]  /*8c20*/  IABS R179, R184 ;  /* 0x000000b800b37213 */ /* 0x000fe20000000000 */
[----:B------:R-:W-:Y:S01]  /*8c30*/  IMAD R178, R5, R3, R178 ;  /* 0x0000000305b27224 */ /* 0x000fe200078e02b2 */
[----:B------:R-:W-:Y:S01]  /*8c40*/  IABS R181, R185 ;  /* 0x000000b900b57213 */ /* 0x000fe20000000000 */
[--C-:B------:R-:W-:Y:S01]  /*8c50*/  @!P1 IMAD.IADD R177, R177, 0x1, -R5.reuse ;  /* 0x00000001b1b19824 */ /* 0x100fe200078e0a05 */
[----:B------:R-:W-:Y:S01]  /*8c60*/  IABS R183, R186 ;  /* 0x000000ba00b77213 */ /* 0x000fe20000000000 */
[--C-:B------:R-:W-:Y:S01]  /*8c70*/  @!P5 IMAD.IADD R176, R176, 0x1, -R5.reuse ;  /* 0x00000001b0b0d824 */ /* 0x100fe200078e0a05 */
[C---:B------:R-:W-:Y:S01]  /*8c80*/  ISETP.GT.U32.AND P5, PT, R5.reuse, R178, PT ;  /* 0x000000b20500720c */ /* 0x040fe20003fa4070 */
[----:B------:R-:W-:Y:S01]  /*8c90*/  @!P4 IMAD.MOV R174, RZ, RZ, -R174 ;  /* 0x000000ffffaec224 */ /* 0x000fe200078e0aae */
[----:B------:R-:W-:Y:S01]  /*8ca0*/  ISETP.GT.U32.AND P4, PT, R5, R177, PT ;  /* 0x000000b10500720c */ /* 0x000fe20003f84070 */
[----:B------:R-:W-:Y:S01]  /*8cb0*/  @!P0 IMAD.IADD R175, R175, 0x1, -R5 ;  /* 0x00000001afaf8824 */ /* 0x000fe200078e0a05 */
[----:B------:R-:W-:Y:S01]  /*8cc0*/  ISETP.GE.AND P0, PT, R7, RZ, PT ;  /* 0x000000ff0700720c */ /* 0x000fe20003f06270 */
[----:B------:R-:W-:Y:S01]  /*8cd0*/  IMAD.HI.U32 R3, R6, R179, RZ ;  /* 0x000000b306037227 */ /* 0x000fe200078e00ff */
[----:B------:R-:W-:-:S03]  /*8ce0*/  ISETP.GT.U32.AND P1, PT, R5, R176, PT ;  /* 0x000000b00500720c */ /* 0x000fc60003f24070 */
[----:B------:R-:W-:-:S04]  /*8cf0*/  IMAD.HI.U32 R7, R6, R181, RZ ;  /* 0x000000b506077227 */ /* 0x000fc800078e00ff */
[----:B------:R-:W-:-:S04]  /*8d00*/  IMAD.HI.U32 R8, R6, R183, RZ ;  /* 0x000000b706087227 */ /* 0x000fc800078e00ff */
[----:B------:R-:W-:Y:S02]  /*8d10*/  IMAD.MOV R180, RZ, RZ, -R3 ;  /* 0x000000ffffb47224 */ /* 0x000fe400078e0a03 */
[----:B------:R-:W-:Y:S02]  /*8d20*/  IMAD.MOV R182, RZ, RZ, -R7 ;  /* 0x000000ffffb67224 */ /* 0x000fe400078e0a07 */
[----:B------:R-:W-:Y:S02]  /*8d30*/  IMAD.MOV R8, RZ, RZ, -R8 ;  /* 0x000000ffff087224 */ /* 0x000fe400078e0a08 */
[C---:B------:R-:W-:Y:S02]  /*8d40*/  IMAD R179, R5.reuse, R180, R179 ;  /* 0x000000b405b37224 */ /* 0x040fe400078e02b3 */
[----:B------:R-:W-:Y:S02]  /*8d50*/  IMAD R180, R5, R182, R181 ;  /* 0x000000b605b47224 */ /* 0x000fe400078e02b5 */
[----:B------:R-:W-:-:S02]  /*8d60*/  @!P5 IMAD.IADD R178, R178, 0x1, -R5 ;  /* 0x00000001b2b2d824 */ /* 0x000fc400078e0a05 */
[----:B------:R-:W-:Y:S02]  /*8d70*/  IMAD R181, R5, R8, R183 ;  /* 0x0000000805b57224 */ /* 0x000fe400078e02b7 */
[----:B------:R-:W-:Y:S01]  /*8d80*/  @!P4 IMAD.IADD R177, R177, 0x1, -R5 ;  /* 0x00000001b1b1c824 */ /* 0x000fe200078e0a05 */
[C---:B------:R-:W-:Y:S01]  /*8d90*/  ISETP.GT.U32.AND P5, PT, R5.reuse, R178, PT ;  /* 0x000000b20500720c */ /* 0x040fe20003fa4070 */
[----:B------:R-:W-:Y:S01]  /*8da0*/  VIADD R7, R0, 0xb8 ;  /* 0x000000b800077836 */ /* 0x000fe20000000000 */
[C---:B------:R-:W-:Y:S01]  /*8db0*/  ISETP.GT.U32.AND P4, PT, R5.reuse, R180, PT ;  /* 0x000000b40500720c */ /* 0x040fe20003f84070 */
[----:B------:R-:W-:Y:S01]  /*8dc0*/  @!P2 IMAD.MOV R177, RZ, RZ, -R177 ;  /* 0x000000ffffb1a224 */ /* 0x000fe200078e0ab1 */
[C---:B------:R-:W-:Y:S01]  /*8dd0*/  ISETP.GT.U32.AND P2, PT, R5.reuse, R181, PT ;  /* 0x000000b50500720c */ /* 0x040fe20003f44070 */
[----:B------:R-:W-:Y:S01]  /*8de0*/  @!P1 IMAD.IADD R176, R176, 0x1, -R5 ;  /* 0x00000001b0b09824 */ /* 0x000fe200078e0a05 */
[----:B------:R-:W-:Y:S01]  /*8df0*/  IABS R182, R7 ;  /* 0x0000000700b67213 */ /* 0x000fe20000000000 */
[----:B------:R-:W-:Y:S01]  /*8e00*/  @!P6 IMAD.MOV R175, RZ, RZ, -R175 ;  /* 0x000000ffffafe224 */ /* 0x000fe200078e0aaf */
[----:B------:R-:W-:Y:S01]  /*8e10*/  ISETP.GT.U32.AND P1, PT, R5, R179, PT ;  /* 0x000000b30500720c */ /* 0x000fe20003f24070 */
[----:B------:R-:W-:Y:S01]  /*8e20*/  @!P3 IMAD.MOV R176, RZ, RZ, -R176 ;  /* 0x000000ffffb0b224 */ /* 0x000fe200078e0ab0 */
[----:B------:R-:W-:Y:S01]  /*8e30*/  ISETP.GE.AND P3, PT, R185, RZ, PT ;  /* 0x000000ffb900720c */ /* 0x000fe20003f66270 */
[----:B------:R-:W-:Y:S01]  /*8e40*/  VIADD R185, R0, 0xb9 ;  /* 0x000000b900b97836 */ /* 0x000fe20000000000 */
[----:B------:R-:W-:Y:S01]  /*8e50*/  ISETP.GE.AND P6, PT, R184, RZ, PT ;  /* 0x000000ffb800720c */ /* 0x000fe20003fc6270 */
[----:B------:R-:W-:-:S03]  /*8e60*/  IMAD.HI.U32 R3, R6, R182, RZ ;  /* 0x000000b606037227 */ /* 0x000fc600078e00ff */
[----:B------:R-:W-:Y:S01]  /*8e70*/  IABS R183, R185 ;  /* 0x000000b900b77213 */ /* 0x000fe20000000000 */
[--C-:B------:R-:W-:Y:S01]  /*8e80*/  @!P5 IMAD.IADD R178, R178, 0x1, -R5.reuse ;  /* 0x00000001b2b2d824 */ /* 0x100fe200078e0a05 */
[----:B------:R-:W-:Y:S01]  /*8e90*/  ISETP.GE.AND P5, PT, R186, RZ, PT ;  /* 0x000000ffba00720c */ /* 0x000fe20003fa6270 */
[----:B------:R-:W-:Y:S02]  /*8ea0*/  @!P2 IMAD.IADD R181, R181, 0x1, -R5 ;  /* 0x00000001b5b5a824 */ /* 0x000fe400078e0a05 */
[----:B------:R-:W-:Y:S02]  /*8eb0*/  IMAD.MOV R3, RZ, RZ, -R3 ;  /* 0x000000ffff037224 */ /* 0x000fe400078e0a03 */
[----:B------:R-:W-:Y:S01]  /*8ec0*/  VIADD R186, R0, 0xba ;  /* 0x000000ba00ba7836 */ /* 0x000fe20000000000 */
[C---:B------:R-:W-:Y:S01]  /*8ed0*/  ISETP.GT.U32.AND P2, PT, R5.reuse, R181, PT ;  /* 0x000000b50500720c */ /* 0x040fe20003f44070 */
[----:B------:R-:W-:Y:S02]  /*8ee0*/  IMAD R182, R5, R3, R182 ;  /* 0x0000000305b67224 */ /* 0x000fe400078e02b6 */
[----:B------:R-:W-:Y:S01]  /*8ef0*/  IMAD.HI.U32 R3, R6, R183, RZ ;  /* 0x000000b706037227 */ /* 0x000fe200078e00ff */
[----:B------:R-:W-:-:S03]  /*8f00*/  IABS R184, R186 ;  /* 0x000000ba00b87213 */ /* 0x000fc60000000000 */
[--C-:B------:R-:W-:Y:S02]  /*8f10*/  @!P1 IMAD.IADD R179, R179, 0x1, -R5.reuse ;  /* 0x00000001b3b39824 */ /* 0x100fe400078e0a05 */
[----:B------:R-:W-:Y:S02]  /*8f20*/  @!P4 IMAD.IADD R180, R180, 0x1, -R5 ;  /* 0x00000001b4b4c824 */ /* 0x000fe400078e0a05 */
[----:B------:R-:W-:Y:S01]  /*8f30*/  IMAD.MOV R8, RZ, RZ, -R3 ;  /* 0x000000ffff087224 */ /* 0x000fe200078e0a03 */
[C---:B------:R-:W-:Y:S01]  /*8f40*/  ISETP.GT.U32.AND P1, PT, R5.reuse, R179, PT ;  /* 0x000000b30500720c */ /* 0x040fe20003f24070 */
[----:B------:R-:W-:Y:S01]  /*8f50*/  IMAD.HI.U32 R3, R6, R184, RZ ;  /* 0x000000b806037227 */ /* 0x000fe200078e00ff */
[----:B------:R-:W-:-:S03]  /*8f60*/  ISETP.GT.U32.AND P4, PT, R5, R180, PT ;  /* 0x000000b40500720c */ /* 0x000fc60003f84070 */
[----:B------:R-:W-:Y:S01]  /*8f70*/  @!P0 IMAD.MOV R178, RZ, RZ, -R178 ;  /* 0x000000ffffb28224 */ /* 0x000fe200078e0ab2 */
[C---:B------:R-:W-:Y:S01]  /*8f80*/  ISETP.GT.U32.AND P0, PT, R5.reuse, R182, PT ;  /* 0x000000b60500720c */ /* 0x040fe20003f04070 */
[----:B------:R-:W-:Y:S02]  /*8f90*/  IMAD R183, R5, R8, R183 ;  /* 0x0000000805b77224 */ /* 0x000fe400078e02b7 */
[----:B------:R-:W-:Y:S02]  /*8fa0*/  IMAD.MOV R3, RZ, RZ, -R3 ;  /* 0x000000ffff037224 */ /* 0x000fe400078e0a03 */
[----:B------:R-:W-:Y:S01]  /*8fb0*/  @!P2 IMAD.IADD R181, R181, 0x1, -R5 ;  /* 0x00000001b5b5a824 */ /* 0x000fe200078e0a05 */
[C---:B------:R-:W-:Y:S01]  /*8fc0*/  ISETP.GT.U32.AND P2, PT, R5.reuse, R183, PT ;  /* 0x000000b70500720c */ /* 0x040fe20003f44070 */
[----:B------:R-:W-:Y:S02]  /*8fd0*/  IMAD R184, R5, R3, R184 ;  /* 0x0000000305b87224 */ /* 0x000fe400078e02b8 */
[----:B------:R-:W-:-:S02]  /*8fe0*/  @!P5 IMAD.MOV R181, RZ, RZ, -R181 ;  /* 0x000000ffffb5d224 */ /* 0x000fc400078e0ab5 */
[--C-:B------:R-:W-:Y:S01]  /*8ff0*/  @!P1 IMAD.IADD R179, R179, 0x1, -R5.reuse ;  /* 0x00000001b3b39824 */ /* 0x100fe200078e0a05 */
[----:B------:R-:W-:Y:S01]  /*9000*/  ISETP.GT.U32.AND P5, PT, R5, R184, PT ;  /* 0x000000b80500720c */ /* 0x000fe20003fa4070 */
[--C-:B------:R-:W-:Y:S01]  /*9010*/  @!P4 IMAD.IADD R180, R180, 0x1, -R5.reuse ;  /* 0x00000001b4b4c824 */ /* 0x100fe200078e0a05 */
[----:B------:R-:W-:Y:S01]  /*9020*/  ISETP.GE.AND P1, PT, R7, RZ, PT ;  /* 0x000000ff0700720c */ /* 0x000fe20003f26270 */
[----:B------:R-:W-:Y:S01]  /*9030*/  VIADD R7, R0, 0xbb ;  /* 0x000000bb00077836 */ /* 0x000fe20000000000 */
[----:B------:R-:W-:Y:S01]  /*9040*/  ISETP.GE.AND P4, PT, R185, RZ, PT ;  /* 0x000000ffb900720c */ /* 0x000fe20003f86270 */
[----:B------:R-:W-:Y:S01]  /*9050*/  @!P0 IMAD.IADD R182, R182, 0x1, -R5 ;  /* 0x00000001b6b68824 */ /* 0x000fe200078e0a05 */
[----:B------:R-:W-:Y:S01]  /*9060*/  ISETP.GE.AND P0, PT, R186, RZ, PT ;  /* 0x000000ffba00720c */ /* 0x000fe20003f06270 */
[----:B------:R-:W-:Y:S01]  /*9070*/  @!P6 IMAD.MOV R179, RZ, RZ, -R179 ;  /* 0x000000ffffb3e224 */ /* 0x000fe200078e0ab3 */
[----:B------:R-:W-:Y:S01]  /*9080*/  IABS R185, R7 ;  /* 0x0000000700b97213 */ /* 0x000fe20000000000 */
[----:B------:R-:W-:Y:S01]  /*9090*/  @!P3 IMAD.MOV R180, RZ, RZ, -R180 ;  /* 0x000000ffffb4b224 */ /* 0x000fe200078e0ab4 */
[----:B------:R-:W-:Y:S01]  /*90a0*/  ISETP.GT.U32.AND P6, PT, R5, R182, PT ;  /* 0x000000b60500720c */ /* 0x000fe20003fc4070 */
[----:B------:R-:W-:Y:S01]  /*90b0*/  @!P2 IMAD.IADD R183, R183, 0x1, -R5 ;  /* 0x00000001b7b7a824 */ /* 0x000fe200078e0a05 */
[----:B------:R-:W-:Y:S01]  /*90c0*/  ISETP.GE.AND P3, PT, R7, RZ, PT ;  /* 0x000000ff0700720c */ /* 0x000fe20003f66270 */
[----:B------:R-:W-:-:S02]  /*90d0*/  VIADD R7, R0, 0xbc ;  /* 0x000000bc00077836 */ /* 0x000fc40000000000 */
[----:B------:R-:W-:Y:S01]  /*90e0*/  IMAD.HI.U32 R3, R6, R185, RZ ;  /* 0x000000b906037227 */ /* 0x000fe200078e00ff */
[C---:B------:R-:W-:Y:S02]  /*90f0*/  ISETP.GT.U32.AND P2, PT, R5.reuse, R183, PT ;  /* 0x000000b70500720c */ /* 0x040fe40003f44070 */
[----:B------:R-:W-:Y:S01]  /*9100*/  IABS R186, R7 ;  /* 0x0000000700ba7213 */ /* 0x000fe20000000000 */
[----:B------:R-:W-:Y:S02]  /*9110*/  VIADD R189, R0, 0xbd ;  /* 0x000000bd00bd7836 */ /* 0x000fe40000000000 */
[----:B------:R-:W-:Y:S02]  /*9120*/  @!P5 IMAD.IADD R184, R184, 0x1, -R5 ;  /* 0x00000001b8b8d824 */ /* 0x000fe400078e0a05 */
[----:B------:R-:W-:Y:S01]  /*9130*/  IMAD.MOV R8, RZ, RZ, -R3 ;  /* 0x000000ffff087224 */ /* 0x000fe200078e0a03 */
[----:B------:R-:W-:Y:S01]  /*9140*/  IABS R187, R189 ;  /* 0x000000bd00bb7213 */ /* 0x000fe20000000000 */
[----:B------:R-:W-:Y:S01]  /*9150*/  IMAD.HI.U32 R3, R6, R186, RZ ;  /* 0x000000ba06037227 */ /* 0x000fe200078e00ff */
[----:B------:R-:W-:-:S03]  /*9160*/  ISETP.GT.U32.AND P5, PT, R5, R184, PT ;  /* 0x000000b80500720c */ /* 0x000fc60003fa4070 */
[----:B------:R-:W-:Y:S01]  /*9170*/  @!P6 IMAD.IADD R182, R182, 0x1, -R5 ;  /* 0x00000001b6b6e824 */ /* 0x000fe200078e0a05 */
[----:B------:R-:W-:Y:S01]  /*9180*/  ISETP.GE.AND P6, PT, R7, RZ, PT ;  /* 0x000000ff0700720c */ /* 0x000fe20003fc6270 */
[----:B------:R-:W-:Y:S02]  /*9190*/  IMAD R185, R5, R8, R185 ;  /* 0x0000000805b97224 */ /* 0x000fe400078e02b9 */
[----:B------:R-:W-:Y:S02]  /*91a0*/  IMAD.MOV R7, RZ, RZ, -R3 ;  /* 0x000000ffff077224 */ /* 0x000fe400078e0a03 */
[----:B------:R-:W-:-:S04]  /*91b0*/  IMAD.HI.U32 R3, R6, R187, RZ ;  /* 0x000000bb06037227 */ /* 0x000fc800078e00ff */
[----:B------:R-:W-:Y:S01]  /*91c0*/  @!P2 IMAD.IADD R183, R183, 0x1, -R5 ;  /* 0x00000001b7b7a824 */ /* 0x000fe200078e0a05 */
[C---:B------:R-:W-:Y:S01]  /*91d0*/  ISETP.GT.U32.AND P2, PT, R5.reuse, R185, PT ;  /* 0x000000b90500720c */ /* 0x040fe20003f44070 */
[----:B------:R-:W-:Y:S02]  /*91e0*/  IMAD.MOV R8, RZ, RZ, -R3 ;  /* 0x000000ffff087224 */ /* 0x000fe400078e0a03 */
[----:B------:R-:W-:Y:S02]  /*91f0*/  @!P5 IMAD.IADD R184, R184, 0x1, -R5 ;  /* 0x00000001b8b8d824 */ /* 0x000fe400078e0a05 */
[C---:B------:R-:W-:Y:S02]  /*9200*/  IMAD R187, R5.reuse, R8, R187 ;  /* 0x0000000805bb7224 */ /* 0x040fe400078e02bb */
[----:B------:R-:W-:Y:S02]  /*9210*/  VIADD R190, R0, 0xbe ;  /* 0x000000be00be7836 */ /* 0x000fe40000000000 */
[----:B------:R-:W-:Y:S01]  /*9220*/  @!P0 IMAD.MOV R184, RZ, RZ, -R184 ;  /* 0x000000ffffb88224 */ /* 0x000fe200078e0ab8 */
[C---:B------:R-:W-:Y:S01]  /*9230*/  ISETP.GT.U32.AND P0, PT, R5.reuse, R187, PT ;  /* 0x000000bb0500720c */ /* 0x040fe20003f04070 */
[----:B------:R-:W-:Y:S01]  /*9240*/  IMAD R186, R5, R7, R186 ;  /* 0x0000000705ba7224 */ /* 0x000fe200078e02ba */
[----:B------:R-:W-:Y:S01]  /*9250*/  IABS R188, R190 ;  /* 0x000000be00bc7213 */ /* 0x000fe20000000000 */
[----:B------:R-:W-:-:S02]  /*9260*/  @!P2 IMAD.IADD R185, R185, 0x1, -R5 ;  /* 0x00000001b9b9a824 */ /* 0x000fc400078e0a05 */
[----:B------:R-:W-:Y:S01]  /*9270*/  VIADD R192, R0, 0xc0 ;  /* 0x000000c000c07836 */ /* 0x000fe20000000000 */
[C---:B------:R-:W-:Y:S01]  /*9280*/  ISETP.GT.U32.AND P5, PT, R5.reuse, R186, PT ;  /* 0x000000ba0500720c */ /* 0x040fe20003fa4070 */
[----:B------:R-:W-:Y:S01]  /*9290*/  IMAD.HI.U32 R3, R6, R188, RZ ;  /* 0x000000bc06037227 */ /* 0x000fe200078e00ff */
[----:B------:R-:W-:-:S03]  /*92a0*/  ISETP.GT.U32.AND P2, PT, R5, R185, PT ;  /* 0x000000b90500720c */ /* 0x000fc60003f44070 */
[----:B------:R-:W-:Y:S02]  /*92b0*/  IMAD.MOV R3, RZ, RZ, -R3 ;  /* 0x000000ffff037224 */ /* 0x000fe400078e0a03 */
[----:B------:R-:W-:Y:S02]  /*92c0*/  @!P0 IMAD.IADD R187, R187, 0x1, -R5 ;  /* 0x00000001bbbb8824 */ /* 0x000fe400078e0a05 */
[----:B------:R-:W-:Y:S01]  /*92d0*/  @!P4 IMAD.MOV R183, RZ, RZ, -R183 ;  /* 0x000000ffffb7c224 */ /* 0x000fe200078e0ab7 */
[----:B------:R-:W-:Y:S01]  /*92e0*/  ISETP.GE.AND P4, PT, R190, RZ, PT ;  /* 0x000000ffbe00720c */ /* 0x000fe20003f86270 */
[C---:B------:R-:W-:Y:S01]  /*92f0*/  IMAD R188, R5.reuse, R3, R188 ;  /* 0x0000000305bc7224 */ /* 0x040fe200078e02bc */
[----:B------:R-:W-:Y:S01]  /*9300*/  IABS R190, R192 ;  /* 0x000000c000be7213 */ /* 0x000fe20000000000 */
[----:B------:R-:W-:Y:S01]  /*9310*/  @!P1 IMAD.MOV R182, RZ, RZ, -R182 ;  /* 0x000000ffffb69224 */ /* 0x000fe200078e0ab6 */
[----:B------:R-:W-:Y:S01]  /*9320*/  ISETP.GT.U32.AND P0, PT, R5, R187, PT ;  /* 0x000000bb0500720c */ /* 0x000fe20003f04070 */
[----:B------:R-:W-:Y:S01]  /*9330*/  @!P2 IMAD.IADD R185, R185, 0x1, -R5 ;  /* 0x00000001b9b9a824 */ /* 0x000fe200078e0a05 */
[----:B------:R-:W-:Y:S01]  /*9340*/  ISETP.GE.AND P1, PT, R189, RZ, PT ;  /* 0x000000ffbd00720c */ /* 0x000fe20003f26270 */
[----:B------:R-:W-:Y:S01]  /*9350*/  IMAD.HI.U32 R7, R6, R190, RZ ;  /* 0x000000be06077227 */ /* 0x000fe200078e00ff */
[----:B------:R-:W-:-:S03]  /*9360*/  ISETP.GT.U32.AND P2, PT, R5, R188, PT ;  /* 0x000000bc0500720c */ /* 0x000fc60003f44070 */
[C---:B------:R-:W-:Y:S02]  /*9370*/  VIADD R8, R0.reuse, 0xbf ;  /* 0x000000bf00087836 */ /* 0x040fe40000000000 */
[----:B------:R-:W-:Y:S02]  /*9380*/  IMAD.MOV R7, RZ, RZ, -R7 ;  /* 0x000000ffff077224 */ /* 0x000fe400078e0a07 */
[----:B------:R-:W-:Y:S01]  /*9390*/  VIADD R193, R0, 0xc1 ;  /* 0x000000c100c17836 */ /* 0x000fe20000000000 */
[----:B------:R-:W-:Y:S01]  /*93a0*/  IABS R189, R8 ;  /* 0x0000000800bd7213 */ /* 0x000fe20000000000 */
[--C-:B------:R-:W-:Y:S02]  /*93b0*/  @!P5 IMAD.IADD R186, R186, 0x1, -R5.reuse ;  /* 0x00000001babad824 */ /* 0x100fe400078e0a05 */
[----:B------:R-:W-:Y:S01]  /*93c0*/  IMAD R190, R5, R7, R190 ;  /* 0x0000000705be7224 */ /* 0x000fe200078e02be */
[----:B------:R-:W-:Y:S01]  /*93d0*/  IABS R191, R193 ;  /* 0x000000c100bf7213 */ /* 0x000fe20000000000 */
[----:B------:R-:W-:Y:S01]  /*93e0*/  @!P0 IMAD.IADD R187, R187, 0x1, -R5 ;  /* 0x00000001bbbb8824 */ /* 0x000fe200078e0a05 */
[----:B------:R-:W-:Y:S01]  /*93f0*/  ISETP.GT.U32.AND P5, PT, R5, R186, PT ;  /* 0x000000ba0500720c */ /* 0x000fe20003fa4070 */
[----:B------:R-:W-:-:S04]  /*9400*/  IMAD.HI.U32 R3, R6, R189, RZ ;  /* 0x000000bd06037227 */ /* 0x000fc800078e00ff */
[----:B------:R-:W-:Y:S02]  /*9410*/  @!P2 IMAD.IADD R188, R188, 0x1, -R5 ;  /* 0x00000001bcbca824 */ /* 0x000fe400078e0a05 */
[----:B------:R-:W-:Y:S01]  /*9420*/  @!P1 IMAD.MOV R187, RZ, RZ, -R187 ;  /* 0x000000ffffbb9224 */ /* 0x000fe200078e0abb */
[C---:B------:R-:W-:Y:S01]  /*9430*/  ISETP.GT.U32.AND P1, PT, R5.reuse, R190, PT ;  /* 0x000000be0500720c */ /* 0x040fe20003f24070 */
[----:B------:R-:W-:Y:S01]  /*9440*/  @!P3 IMAD.MOV R185, RZ, RZ, -R185 ;  /* 0x000000ffffb9b224 */ /* 0x000fe200078e0ab9 */
[----:B------:R-:W-:Y:S01]  /*9450*/  ISETP.GE.AND P3, PT, R8, RZ, PT ;  /* 0x000000ff0800720c */ /* 0x000fe20003f66270 */
[----:B------:R-:W-:Y:S01]  /*9460*/  IMAD.MOV R8, RZ, RZ, -R3 ;  /* 0x000000ffff087224 */ /* 0x000fe200078e0a03 */
[----:B------:R-:W-:Y:S01]  /*9470*/  ISETP.GT.U32.AND P2, PT, R5, R188, PT ;  /* 0x000000bc0500720c */ /* 0x000fe20003f44070 */
[----:B------:R-:W-:-:S04]  /*9480*/  IMAD.HI.U32 R3, R6, R191, RZ ;  /* 0x000000bf06037227 */ /* 0x000fc800078e00ff */
[C---:B------:R-:W-:Y:S02]  /*9490*/  IMAD R189, R5.reuse, R8, R189 ;  /* 0x0000000805bd7224 */ /* 0x040fe400078e02bd */
[----:B------:R-:W-:Y:S02]  /*94a0*/  IMAD.MOV R8, RZ, RZ, -R3 ;  /* 0x000000ffff087224 */ /* 0x000fe400078e0a03 */
[----:B------:R-:W-:Y:S01]  /*94b0*/  VIADD R3, R0, 0xc2 ;  /* 0x000000c200037836 */ /* 0x000fe20000000000 */
[----:B------:R-:W-:Y:S01]  /*94c0*/  ISETP.GT.U32.AND P0, PT, R5, R189, PT ;  /* 0x000000bd0500720c */ /* 0x000fe20003f04070 */
[--C-:B------:R-:W-:Y:S01]  /*94d0*/  @!P5 IMAD.IADD R186, R186, 0x1, -R5.reuse ;  /* 0x00000001babad824 */ /* 0x100fe200078e0a05 */
[----:B------:R-:W-:Y:S01]  /*94e0*/  ISETP.GE.AND P5, PT, R192, RZ, PT ;  /* 0x000000ffc000720c */ /* 0x000fe20003fa6270 */
[--C-:B------:R-:W-:Y:S01]  /*94f0*/  @!P1 IMAD.IADD R190, R190, 0x1, -R5.reuse ;  /* 0x00000001bebe9824 */ /* 0x100fe200078e0a05 */
[----:B------:R-:W-:Y:S01]  /*9500*/  IABS R192, R3 ;  /* 0x0000000300c07213 */ /* 0x000fe20000000000 */
[----:B------:R-:W-:Y:S01]  /*9510*/  @!P2 IMAD.IADD R188, R188, 0x1, -R5 ;  /* 0x00000001bcbca824 */ /* 0x000fe200078e0a05 */
[----:B------:R-:W-:Y:S01]  /*9520*/  ISETP.GE.AND P2, PT, R3, RZ, PT ;  /* 0x000000ff0300720c */ /* 0x000fe20003f46270 */
[C---:B------:R-:W-:Y:S01]  /*9530*/  IMAD R191, R5.reuse, R8, R191 ;  /* 0x0000000805bf7224 */ /* 0x040fe200078e02bf */
[----:B------:R-:W-:Y:S01]  /*9540*/  ISETP.GT.U32.AND P1, PT, R5, R190, PT ;  /* 0x000000be0500720c */ /* 0x000fe20003f24070 */
[----:B------:R-:W-:-:S04]  /*9550*/  IMAD.HI.U32 R3, R6, R192, RZ ;  /* 0x000000c006037227 */ /* 0x000fc800078e00ff */
[----:B------:R-:W-:Y:S02]  /*9560*/  IMAD.MOV R3, RZ, RZ, -R3 ;  /* 0x000000ffff037224 */ /* 0x000fe400078e0a03 */
[----:B------:R-:W-:Y:S01]  /*9570*/  @!P4 IMAD.MOV R188, RZ, RZ, -R188 ;  /* 0x000000ffffbcc224 */ /* 0x000fe200078e0abc */
[C---:B------:R-:W-:Y:S01]  /*9580*/  ISETP.GT.U32.AND P4, PT, R5.reuse, R191, PT ;  /* 0x000000bf0500720c */ /* 0x040fe20003f84070 */
[C---:B------:R-:W-:Y:S02]  /*9590*/  IMAD R192, R5.reuse, R3, R192 ;  /* 0x0000000305c07224 */ /* 0x040fe400078e02c0 */
[----:B------:R-:W-:Y:S02]  /*95a0*/  VIADD R196, R0, 0xc3 ;  /* 0x000000c300c47836 */ /* 0x000fe40000000000 */
[----:B------:R-:W-:Y:S01]  /*95b0*/  @!P1 IMAD.IADD R190, R190, 0x1, -R5 ;  /* 0x00000001bebe9824 */ /* 0x000fe200078e0a05 */
[----:B------:R-:W-:Y:S01]  /*95c0*/  ISETP.GT.U32.AND P1, PT, R5, R192, PT ;  /* 0x000000c00500720c */ /* 0x000fe20003f24070 */
[----:B------:R-:W-:Y:S01]  /*95d0*/  @!P6 IMAD.MOV R186, RZ, RZ, -R186 ;  /* 0x000000ffffbae224 */ /* 0x000fe200078e0aba */
[----:B------:R-:W-:Y:S01]  /*95e0*/  ISETP.GE.AND P6, PT, R193, RZ, PT ;  /* 0x000000ffc100720c */ /* 0x000fe20003fc6270 */
[C---:B------:R-:W-:Y:S01]  /*95f0*/  VIADD R197, R0.reuse, 0xc4 ;  /* 0x000000c400c57836 */ /* 0x040fe20000000000 */
[----:B------:R-:W-:Y:S01]  /*9600*/  IABS R193, R196 ;  /* 0x000000c400c17213 */ /* 0x000fe20000000000 */
[----:B------:R-:W-:-:S02]  /*9610*/  VIADD R198, R0, 0xc5 ;  /* 0x000000c500c67836 */ /* 0x000fc40000000000 */
[--C-:B------:R-:W-:Y:S01]  /*9620*/  @!P4 IMAD.IADD R191, R191, 0x1, -R5.reuse ;  /* 0x00000001bfbfc824 */ /* 0x100fe200078e0a05 */
[----:B------:R-:W-:Y:S01]  /*9630*/  IABS R194, R197 ;  /* 0x000000c500c27213 */ /* 0x000fe20000000000 */
[----:B------:R-:W-:Y:S01]  /*9640*/  IMAD.HI.U32 R7, R6, R193, RZ ;  /* 0x000000c106077227 */ /* 0x000fe200078e00ff */
[----:B------:R-:W-:Y:S02]  /*9650*/  IABS R195, R198 ;  /* 0x000000c600c37213 */ /* 0x000fe40000000000 */
[C---:B------:R-:W-:Y:S01]  /*9660*/  ISETP.GT.U32.AND P4, PT, R5.reuse, R191, PT ;  /* 0x000000bf0500720c */ /* 0x040fe20003f84070 */
[----:B------:R-:W-:Y:S02]  /*9670*/  @!P1 IMAD.IADD R192, R192, 0x1, -R5 ;  /* 0x00000001c0c09824 */ /* 0x000fe400078e0a05 */
[----:B------:R-:W-:Y:S02]  /*9680*/  IMAD.MOV R8, RZ, RZ, -R7 ;  /* 0x000000ffff087224 */ /* 0x000fe400078e0a07 */
[----:B------:R-:W-:Y:S01]  /*9690*/  IMAD.HI.U32 R3, R6, R194, RZ ;  /* 0x000000c206037227 */ /* 0x000fe200078e00ff */
[----:B------:R-:W-:-:S03]  /*96a0*/  ISETP.GT.U32.AND P1, PT, R5, R192, PT ;  /* 0x000000c00500720c */ /* 0x000fc60003f24070 */
[----:B------:R-:W-:-:S04]  /*96b0*/  IMAD.HI.U32 R7, R6, R195, RZ ;  /* 0x000000c306077227 */ /* 0x000fc800078e00ff */
[----:B------:R-:W-:Y:S02]  /*96c0*/  @!P0 IMAD.IADD R189, R189, 0x1, -R5 ;  /* 0x00000001bdbd8824 */ /* 0x000fe400078e0a05 */
[C---:B------:R-:W-:Y:S02]  /*96d0*/  IMAD R193, R5.reuse, R8, R193 ;  /* 0x0000000805c17224 */ /* 0x040fe400078e02c1 */
[----:B------:R-:W-:Y:S01]  /*96e0*/  IMAD.MOV R3, RZ, RZ, -R3 ;  /* 0x000000ffff037224 */ /* 0x000fe200078e0a03 */
[C---:B------:R-:W-:Y:S01]  /*96f0*/  ISETP.GT.U32.AND P0, PT, R5.reuse, R189, PT ;  /* 0x000000bd0500720c */ /* 0x040fe20003f04070 */
[----:B------:R-:W-:Y:S02]  /*9700*/  IMAD.MOV R8, RZ, RZ, -R7 ;  /* 0x000000ffff087224 */ /* 0x000fe400078e0a07 */
[C---:B------:R-:W-:Y:S02]  /*9710*/  IMAD R194, R5.reuse, R3, R194 ;  /* 0x0000000305c27224 */ /* 0x040fe400078e02c2 */
[----:B------:R-:W-:-:S02]  /*9720*/  IMAD R195, R5, R8, R195 ;  /* 0x0000000805c37224 */ /* 0x000fc400078e02c3 */
[--C-:B------:R-:W-:Y:S01]  /*9730*/  @!P4 IMAD.IADD R191, R191, 0x1, -R5.reuse ;  /* 0x00000001bfbfc824 */ /* 0x100fe200078e0a05 */
[C---:B------:R-:W-:Y:S01]  /*9740*/  ISETP.GT.U32.AND P4, PT, R5.reuse, R194, PT ;  /* 0x000000c20500720c */ /* 0x040fe20003f84070 */
[--C-:B------:R-:W-:Y:S01]  /*9750*/  @!P1 IMAD.IADD R192, R192, 0x1, -R5.reuse ;  /* 0x00000001c0c09824 */ /* 0x100fe200078e0a05 */
[----:B------:R-:W-:Y:S01]  /*9760*/  ISETP.GT.U32.AND P1, PT, R5, R195, PT ;  /* 0x000000c30500720c */ /* 0x000fe20003f24070 */
[----:B------:R-:W-:Y:S02]  /*9770*/  VIADD R199, R0, 0xc6 ;  /* 0x000000c600c77836 */ /* 0x000fe40000000000 */
[----:B------:R-:W-:Y:S01]  /*9780*/  @!P0 IMAD.IADD R189, R189, 0x1, -R5 ;  /* 0x00000001bdbd8824 */ /* 0x000fe200078e0a05 */
[----:B------:R-:W-:Y:S01]  /*9790*/  ISETP.GE.AND P0, PT, R196, RZ, PT ;  /* 0x000000ffc400720c */ /* 0x000fe20003f06270 */
[----:B------:R-:W-:Y:S01]  /*97a0*/  VIADD R200, R0, 0xc7 ;  /* 0x000000c700c87836 */ /* 0x000fe20000000000 */
[----:B------:R-:W-:Y:S01]  /*97b0*/  IABS R196, R199 ;  /* 0x000000c700c47213 */ /* 0x000fe20000000000 */
[----:B------:R-:W-:Y:S01]  /*97c0*/  @!P3 IMAD.MOV R189, RZ, RZ, -R189 ;  /* 0x000000ffffbdb224 */ /* 0x000fe200078e0abd */
[----:B------:R-:W-:Y:S01]  /*97d0*/  ISETP.GT.U32.AND P3, PT, R5, R193, PT ;  /* 0x000000c10500720c */ /* 0x000fe20003f64070 */
[----:B------:R-:W-:Y:S01]  /*97e0*/  @!P5 IMAD.MOV R190, RZ, RZ, -R190 ;  /* 0x000000ffffbed224 */ /* 0x000fe200078e0abe */
[----:B------:R-:W-:Y:S01]  /*97f0*/  ISETP.GE.AND P5, PT, R197, RZ, PT ;  /* 0x000000ffc500720c */ /* 0x000fe20003fa6270 */
[--C-:B------:R-:W-:Y:S01]  /*9800*/  @!P4 IMAD.IADD R194, R194, 0x1, -R5.reuse ;  /* 0x00000001c2c2c824 */ /* 0x100fe200078e0a05 */
[----:B------:R-:W-:Y:S01]  /*9810*/  IABS R197, R200 ;  /* 0x000000c800c57213 */ /* 0x000fe20000000000 */
[----:B------:R-:W-:-:S02]  /*9820*/  @!P1 IMAD.IADD R195, R195, 0x1, -R5 ;  /* 0x00000001c3c39824 */ /* 0x000fc400078e0a05 */
[----:B------:R-:W-:Y:S01]  /*9830*/  IMAD.HI.U32 R3, R6, R196, RZ ;  /* 0x000000c406037227 */ /* 0x000fe200078e00ff */
[C---:B------:R-:W-:Y:S02]  /*9840*/  ISETP.GT.U32.AND P4, PT, R5.reuse, R194, PT ;  /* 0x000000c20500720c */ /* 0x040fe40003f84070 */
[----:B------:R-:W-:Y:S01]  /*9850*/  ISETP.GT.U32.AND P1, PT, R5, R195, PT ;  /* 0x000000c30500720c */ /* 0x000fe20003f24070 */
[----:B------:R-:W-:Y:S01]  /*9860*/  @!P6 IMAD.MOV R191, RZ, RZ, -R191 ;  /* 0x000000ffffbfe224 */ /* 0x000fe200078e0abf */
[----:B------:R-:W-:Y:S01]  /*9870*/  ISETP.GE.AND P6, PT, R198, RZ, PT ;  /* 0x000000ffc600720c */ /* 0x000fe20003fc6270 */
[----:B------:R-:W-:Y:S02]  /*9880*/  IMAD.MOV R3, RZ, RZ, -R3 ;  /* 0x000000ffff037224 */ /* 0x000fe400078e0a03 */
[----:B------:R-:W-:-:S04]  /*9890*/  IMAD.HI.U32 R7, R6, R197, RZ ;  /* 0x000000c506077227 */ /* 0x000fc800078e00ff */
[----:B------:R-:W-:Y:S02]  /*98a0*/  @!P3 IMAD.IADD R193, R193, 0x1, -R5 ;  /* 0x00000001c1c1b824 */ /* 0x000fe400078e0a05 */
[C---:B------:R-:W-:Y:S02]  /*98b0*/  IMAD R196, R5.reuse, R3, R196 ;  /* 0x0000000305c47224 */ /* 0x040fe400078e02c4 */
[----:B------:R-:W-:Y:S01]  /*98c0*/  IMAD.MOV R8, RZ, RZ, -R7 ;  /* 0x000000ffff087224 */ /* 0x000fe200078e0a07 */
[C---:B------:R-:W-:Y:S01]  /*98d0*/  ISETP.GT.U32.AND P3, PT, R5.reuse, R193, PT ;  /* 0x000000c10500720c */ /* 0x040fe20003f64070 */
[----:B------:R-:W-:Y:S01]  /*98e0*/  @!P4 IMAD.IADD R194, R194, 0x1, -R5 ;  /* 0x00000001c2c2c824 */ /* 0x000fe200078e0a05 */
[C---:B------:R-:W-:Y:S01]  /*98f0*/  ISETP.GT.U32.AND P4, PT, R5.reuse, R196, PT ;  /* 0x000000c40500720c */ /* 0x040fe20003f84070 */
[----:B------:R-:W-:Y:S02]  /*9900*/  IMAD R197, R5, R8, R197 ;  /* 0x0000000805c57224 */ /* 0x000fe400078e02c5 */
[----:B------:R-:W-:-:S02]  /*9910*/  @!P1 IMAD.IADD R195, R195, 0x1, -R5 ;  /* 0x00000001c3c39824 */ /* 0x000fc400078e0a05 */
[C---:B------:R-:W-:Y:S02]  /*9920*/  VIADD R3, R0.reuse, 0xc8 ;  /* 0x000000c800037836 */ /* 0x040fe40000000000 */
[----:B------:R-:W-:Y:S01]  /*9930*/  @!P6 IMAD.MOV R195, RZ, RZ, -R195 ;  /* 0x000000ffffc3e224 */ /* 0x000fe200078e0ac3 */
[----:B------:R-:W-:Y:S01]  /*9940*/  ISETP.GT.U32.AND P6, PT, R5, R197, PT ;  /* 0x000000c50500720c */ /* 0x000fe20003fc4070 */
[----:B------:R-:W-:Y:S01]  /*9950*/  VIADD R7, R0, 0xc9 ;  /* 0x000000c900077836 */ /* 0x000fe20000000000 */
[----:B------:R-:W-:Y:S01]  /*9960*/  IABS R198, R3 ;  /* 0x0000000300c67213 */ /* 0x000fe20000000000 */
[--C-:B------:R-:W-:Y:S01]  /*9970*/  @!P3 IMAD.IADD R193, R193, 0x1, -R5.reuse ;  /* 0x00000001c1c1b824 */ /* 0x100fe200078e0a05 */
[----:B------:R-:W-:Y:S01]  /*9980*/  ISETP.GE.AND P3, PT, R200, RZ, PT ;  /* 0x000000ffc800720c */ /* 0x000fe20003f66270 */
[----:B------:R-:W-:Y:S02]  /*9990*/  @!P4 IMAD.IADD R196, R196, 0x1, -R5 ;  /* 0x00000001c4c4c824 */ /* 0x000fe400078e0a05 */
[----:B------:R-:W-:Y:S01]  /*99a0*/  @!P2 IMAD.MOV R192, RZ, RZ, -R192 ;  /* 0x000000ffffc0a224 */ /* 0x000fe200078e0ac0 */
[----:B------:R-:W-:Y:S01]  /*99b0*/  ISETP.GE.AND P2, PT, R199, RZ, PT ;  /* 0x000000ffc700720c */ /* 0x000fe20003f46270 */
[----:B------:R-:W-:Y:S01]  /*99c0*/  VIADD R8, R0, 0xca ;  /* 0x000000ca00087836 */ /* 0x000fe20000000000 */
[----:B------:R-:W-:Y:S01]  /*99d0*/  ISETP.GT.U32.AND P4, PT, R5, R196, PT ;  /* 0x000000c40500720c */ /* 0x000fe20003f84070 */
[----:B------:R-:W-:Y:S01]  /*99e0*/  @!P0 IMAD.MOV R193, RZ, RZ, -R193 ;  /* 0x000000ffffc18224 */ /* 0x000fe200078e0ac1 */
[----:B------:R-:W-:Y:S01]  /*99f0*/  ISETP.GE.AND P0, PT, R3, RZ, PT ;  /* 0x000000ff0300720c */ /* 0x000fe20003f06270 */
[----:B------:R-:W-:Y:S01]  /*9a00*/  @!P6 IMAD.IADD R197, R197, 0x1, -R5 ;  /* 0x00000001c5c5e824 */ /* 0x000fe200078e0a05 */
[----:B------:R-:W-:Y:S01]  /*9a10*/  IABS R199, R7 ;  /* 0x0000000700c77213 */ /* 0x000fe20000000000 */
[----:B------:R-:W-:Y:S01]  /*9a20*/  IMAD.HI.U32 R3, R6, R198, RZ ;  /* 0x000000c606037227 */ /* 0x000fe200078e00ff */
[----:B------:R-:W-:-:S02]  /*9a30*/  ISETP.GE.AND P1, PT, R8, RZ, PT ;  /* 0x000000ff0800720c */ /* 0x000fc40003f26270 */
[----:B------:R-:W-:Y:S01]  /*9a40*/  IABS R201, R8 ;  /* 0x0000000800c97213 */ /* 0x000fe20000000000 */
[----:B------:R-:W-:Y:S01]  /*9a50*/  @!P5 IMAD.MOV R194, RZ, RZ, -R194 ;  /* 0x000000ffffc2d224 */ /* 0x000fe200078e0ac2 */
[----:B------:R-:W-:Y:S01]  /*9a60*/  ISETP.GE.AND P5, PT, R7, RZ, PT ;  /* 0x000000ff0700720c */ /* 0x000fe20003fa6270 */
[----:B------:R-:W-:Y:S01]  /*9a70*/  IMAD.MOV R8, RZ, RZ, -R3 ;  /* 0x000000ffff087224 */ /* 0x000fe200078e0a03 */
[----:B------:R-:W-:Y:S01]  /*9a80*/  ISETP.GT.U32.AND P6, PT, R5, R197, PT ;  /* 0x000000c50500720c */ /* 0x000fe20003fc4070 */
[----:B------:R-:W-:-:S04]  /*9a90*/  IMAD.HI.U32 R7, R6, R199, RZ ;  /* 0x000000c706077227 */ /* 0x000fc800078e00ff */
[C---:B------:R-:W-:Y:S02]  /*9aa0*/  IMAD R198, R5.reuse, R8, R198 ;  /* 0x0000000805c67224 */ /* 0x040fe400078e02c6 */
[----:B------:R-:W-:Y:S02]  /*9ab0*/  VIADD R208, R0, 0xcc ;  /* 0x000000cc00d07836 */ /* 0x000fe40000000000 */
[----:B------:R-:W-:Y:S02]  /*9ac0*/  IMAD.MOV R200, RZ, RZ, -R7 ;  /* 0x000000ffffc87224 */ /* 0x000fe400078e0a07 */
[----:B------:R-:W-:Y:S01]  /*9ad0*/  @!P4 IMAD.IADD R196, R196, 0x1, -R5 ;  /* 0x00000001c4c4c824 */ /* 0x000fe200078e0a05 */
[C---:B------:R-:W-:Y:S01]  /*9ae0*/  ISETP.GT.U32.AND P4, PT, R5.reuse, R198, PT ;  /* 0x000000c60500720c */ /* 0x040fe20003f84070 */
[----:B------:R-:W-:Y:S01]  /*9af0*/  IMAD R199, R5, R200, R199 ;  /* 0x000000c805c77224 */ /* 0x000fe200078e02c7 */
[----:B------:R-:W-:Y:S01]  /*9b00*/  IABS R202, R208 ;  /* 0x000000d000ca7213 */ /* 0x000fe20000000000 */
[----:B------:R-:W-:-:S02]  /*9b10*/  @!P6 IMAD.IADD R197, R197, 0x1, -R5 ;  /* 0x00000001c5c5e824 */ /* 0x000fc400078e0a05 */
[----:B------:R-:W-:Y:S01]  /*9b20*/  VIADD R205, R0, 0xcb ;  /* 0x000000cb00cd7836 */ /* 0x000fe20000000000 */
[----:B------:R-:W-:Y:S01]  /*9b30*/  ISETP.GT.U32.AND P6, PT, R5, R199, PT ;  /* 0x000000c70500720c */ /* 0x000fe20003fc4070 */
[----:B------:R-:W-:-:S03]  /*9b40*/  IMAD.HI.U32 R3, R6, R201, RZ ;  /* 0x000000c906037227 */ /* 0x000fc600078e00ff */
[----:B------:R-:W-:Y:S01]  /*9b50*/  IABS R8, R205 ;  /* 0x000000cd00087213 */ /* 0x000fe20000000000 */
[----:B------:R-:W-:-:S04]  /*9b60*/  IMAD.HI.U32 R7, R6, R202, RZ ;  /* 0x000000ca06077227 */ /* 0x000fc800078e00ff */
[----:B------:R-:W-:Y:S02]  /*9b70*/  IMAD.MOV R200, RZ, RZ, -R3 ;  /* 0x000000ffffc87224 */ /* 0x000fe400078e0a03 */
[----:B------:R-:W-:Y:S02]  /*9b80*/  IMAD.MOV R7, RZ, RZ, -R7 ;  /* 0x000000ffff077224 */ /* 0x000fe400078e0a07 */
[----:B------:R-:W-:Y:S02]  /*9b90*/  @!P4 IMAD.IADD R198, R198, 0x1, -R5 ;  /* 0x00000001c6c6c824 */ /* 0x000fe400078e0a05 */
[C---:B------:R-:W-:Y:S02]  /*9ba0*/  IMAD R200, R5.reuse, R200, R201 ;  /* 0x000000c805c87224 */ /* 0x040fe400078e02c9 */
[C---:B------:R-:W-:Y:S01]  /*9bb0*/  IMAD R202, R5.reuse, R7, R202 ;  /* 0x0000000705ca7224 */ /* 0x040fe200078e02ca */
[----:B------:R-:W-:Y:S01]  /*9bc0*/  ISETP.GT.U32.AND P4, PT, R5, R198, PT ;  /* 0x000000c60500720c */ /* 0x000fe20003f84070 */
[----:B------:R-:W-:-:S04]  /*9bd0*/  IMAD.HI.U32 R3, R6, R8, RZ ;  /* 0x0000000806037227 */ /* 0x000fc800078e00ff */
[----:B------:R-:W-:Y:S01]  /*9be0*/  @!P2 IMAD.MOV R196, RZ, RZ, -R196 ;  /* 0x000000ffffc4a224 */ /* 0x000fe200078e0ac4 */
[----:B------:R-:W-:Y:S01]  /*9bf0*/  ISETP.GT.U32.AND P2, PT, R5, R200, PT ;  /* 0x000000c80500720c */ /* 0x000fe20003f44070 */
[----:B------:R-:W-:Y:S01]  /*9c00*/  @!P6 IMAD.IADD R199, R199, 0x1, -R5 ;  /* 0x00000001c7c7e824 */ /* 0x000fe200078e0a05 */
[C---:B------:R-:W-:Y:S01]  /*9c10*/  ISETP.GT.U32.AND P6, PT, R5.reuse, R202, PT ;  /* 0x000000ca0500720c */ /* 0x040fe20003fc4070 */
[----:B------:R-:W-:Y:S02]  /*9c20*/  IMAD.MOV R3, RZ, RZ, -R3 ;  /* 0x000000ffff037224 */ /* 0x000fe400078e0a03 */
[C---:B------:R-:W-:Y:S02]  /*9c30*/  VIADD R210, R0.reuse, 0xcd ;  /* 0x000000cd00d27836 */ /* 0x040fe40000000000 */
[C---:B------:R-:W-:Y:S02]  /*9c40*/  IMAD R201, R5.reuse, R3, R8 ;  /* 0x0000000305c97224 */ /* 0x040fe400078e0208 */
[----:B------:R-:W-:Y:S01]  /*9c50*/  @!P3 IMAD.MOV R197, RZ, RZ, -R197 ;  /* 0x000000ffffc5b224 */ /* 0x000fe200078e0ac5 */
[----:B------:R-:W-:Y:S01]  /*9c60*/  IABS R203, R210 ;  /* 0x000000d200cb7213 */ /* 0x000fe20000000000 */
[----:B------:R-:W-:Y:S01]  /*9c70*/  VIADD R211, R0, 0xcf ;  /* 0x000000cf00d37836 */ /* 0x000fe20000000000 */
[----:B------:R-:W-:Y:S01]  /*9c80*/  ISETP.GT.U32.AND P3, PT, R5, R201, PT ;  /* 0x000000c90500720c */ /* 0x000fe20003f64070 */
[--C-:B------:R-:W-:Y:S01]  /*9c90*/  @!P4 IMAD.IADD R198, R198, 0x1, -R5.reuse ;  /* 0x00000001c6c6c824 */ /* 0x100fe200078e0a05 */
[----:B------:R-:W-:Y:S01]  /*9ca0*/  ISETP.GE.AND P4, PT, R205, RZ, PT ;  /* 0x000000ffcd00720c */ /* 0x000fe20003f86270 */
[--C-:B------:R-:W-:Y:S01]  /*9cb0*/  @!P2 IMAD.IADD R200, R200, 0x1, -R5.reuse ;  /* 0x00000001c8c8a824 */ /* 0x100fe200078e0a05 */
[----:B------:R-:W-:Y:S01]  /*9cc0*/  IABS R205, R211 ;  /* 0x000000d300cd7213 */ /* 0x000fe20000000000 */
[----:B------:R-:W-:Y:S01]  /*9cd0*/  @!P6 IMAD.IADD R202, R202, 0x1, -R5 ;  /* 0x00000001cacae824 */ /* 0x000fe200078e0a05 */
[----:B------:R-:W-:Y:S01]  /*9ce0*/  ISETP.GT.U32.AND P2, PT, R5, R199, PT ;  /* 0x000000c70500720c */ /* 0x000fe20003f44070 */
[----:B------:R-:W-:-:S04]  /*9cf0*/  IMAD.HI.U32 R3, R6, R203, RZ ;  /* 0x000000cb06037227 */ /* 0x000fc800078e00ff */
[----:B------:R-:W-:Y:S01]  /*9d00*/  @!P0 IMAD.MOV R198, RZ, RZ, -R198 ;  /* 0x000000ffffc68224 */ /* 0x000fe200078e0ac6 */
[----:B------:R-:W-:Y:S01]  /*9d10*/  ISETP.GT.U32.AND P0, PT, R5, R202, PT ;  /* 0x000000ca0500720c */ /* 0x000fe20003f04070 */
[----:B------:R-:W-:Y:S02]  /*9d20*/  IMAD.MOV R8, RZ, RZ, -R3 ;  /* 0x000000ffff087224 */ /* 0x000fe400078e0a03 */
[----:B------:R-:W-:-:S04]  /*9d30*/  IMAD.HI.U32 R3, R6, R205, RZ ;  /* 0x000000cd06037227 */ /* 0x000fc800078e00ff */
[----:B------:R-:W-:Y:S02]  /*9d40*/  IMAD R203, R5, R8, R203 ;  /* 0x0000000805cb7224 */ /* 0x000fe400078e02cb */
[----:B------:R-:W-:Y:S01]  /*9d50*/  @!P3 IMAD.IADD R201, R201, 0x1, -R5 ;  /* 0x00000001c9c9b824 */ /* 0x000fe200078e0a05 */
[C---:B------:R-:W-:Y:S01]  /*9d60*/  ISETP.GT.U32.AND P3, PT, R5.reuse, R200, PT ;  /* 0x000000c80500720c */ /* 0x040fe20003f64070 */
[----:B------:R-:W-:Y:S02]  /*9d70*/  IMAD.MOV R8, RZ, RZ, -R3 ;  /* 0x000000ffff087224 */ /* 0x000fe400078e0a03 */
[----:B------:R-:W-:Y:S01]  /*9d80*/  VIADD R209, R0, 0xce ;  /* 0x000000ce00d17836 */ /* 0x000fe20000000000 */
[----:B------:R-:W-:Y:S01]  /*9d90*/  ISETP.GT.U32.AND P6, PT, R5, R201, PT ;  /* 0x000000c90500720c */ /* 0x000fe20003fc4070 */
        /* <DEDUP_REMOVED lines=9> */
[----:B------:R-:W-:Y:S02]  /*9e30*/  VIADD R213, R0, 0xd1 ;  /* 0x000000d100d57836 */ /* 0x000fe40000000000 */
[----:B------:R-:W-:Y:S02]  /*9e40*/  IMAD.MOV R7, RZ, RZ, -R7 ;  /* 0x000000ffff077224 */ /* 0x000fe400078e0a07 */
[--C-:B------:R-:W-:Y:S01]  /*9e50*/  @!P6 IMAD.IADD R201, R201, 0x1, -R5.reuse ;  /* 0x00000001c9c9e824 */ /* 0x100fe200078e0a05 */
[----:B------:R-:W-:Y:S01]  /*9e60*/  IABS R207, R213 ;  /* 0x000000d500cf7213 */ /* 0x000fe20000000000 */
[----:B------:R-:W-:Y:S01]  /*9e70*/  @!P2 IMAD.IADD R203, R203, 0x1, -R5 ;  /* 0x00000001cbcba824 */ /* 0x000fe200078e0a05 */
[----:B------:R-:W-:Y:S01]  /*9e80*/  ISETP.GE.AND P6, PT, R208, RZ, PT ;  /* 0x000000ffd000720c */ /* 0x000fe20003fc6270 */
[----:B------:R-:W-:Y:S01]  /*9e90*/  IMAD.HI.U32 R3, R6, R206, RZ ;  /* 0x000000ce06037227 */ /* 0x000fe200078e00ff */
[----:B------:R-:W-:-:S03]  /*9ea0*/  ISETP.GE.AND P2, PT, R210, RZ, PT ;  /* 0x000000ffd200720c */ /* 0x000fc60003f46270 */
[----:B------:R-:W-:Y:S02]  /*9eb0*/  IMAD R204, R5, R7, R204 ;  /* 0x0000000705cc7224 */ /* 0x000fe400078e02cc */
[--C-:B------:R-:W-:Y:S01]  /*9ec0*/  @!P0 IMAD.IADD R205, R205, 0x1, -R5.reuse ;  /* 0x00000001cdcd8824 */ /* 0x100fe200078e0a05 */
[C---:B------:R-:W-:Y:S01]  /*9ed0*/  ISETP.GT.U32.AND P0, PT, R5.reuse, R203, PT ;  /* 0x000000cb0500720c */ /* 0x040fe20003f04070 */
[----:B------:R-:W-:Y:S01]  /*9ee0*/  @!P3 IMAD.IADD R200, R200, 0x1, -R5 ;  /* 0x00000001c8c8b824 */ /* 0x000fe200078e0a05 */
[----:B------:R-:W-:Y:S01]  /*9ef0*/  ISETP.GT.U32.AND P3, PT, R5, R204, PT ;  /* 0x000000cc0500720c */ /* 0x000fe20003f64070 */
[----:B------:R-:W-:-:S04]  /*9f00*/  IMAD.HI.U32 R7, R6, R207, RZ ;  /* 0x000000cf06077227 */ /* 0x000fc800078e00ff */
[----:B------:R-:W-:Y:S02]  /*9f10*/  IMAD.MOV R3, RZ, RZ, -R3 ;  /* 0x000000ffff037224 */ /* 0x000fe400078e0a03 */
[----:B------:R-:W-:Y:S02]  /*9f20*/  VIADD R210, R0, 0xd2 ;  /* 0x000000d200d27836 */ /* 0x000fe40000000000 */
[----:B------:R-:W-:Y:S02]  /*9f30*/  IMAD.MOV R8, RZ, RZ, -R7 ;  /* 0x000000ffff087224 */ /* 0x000fe400078e0a07 */
[C---:B------:R-:W-:Y:S01]  /*9f40*/  IMAD R206, R5.reuse, R3, R206 ;  /* 0x0000000305ce7224 */ /* 0x040fe200078e02ce */
[----:B------:R-:W-:Y:S01]  /*9f50*/  IABS R208, R210 ;  /* 0x000000d200d07213 */ /* 0x000fe20000000000 */
[----:B------:R-:W-:Y:S01]  /*9f60*/  @!P1 IMAD.MOV R200, RZ, RZ, -R200 ;  /* 0x000000ffffc89224 */ /* 0x000fe200078e0ac8 */
[C---:B------:R-:W-:Y:S01]  /*9f70*/  ISETP.GT.U32.AND P1, PT, R5.reuse, R205, PT ;  /* 0x000000cd0500720c */ /* 0x040fe20003f24070 */
[----:B------:R-:W-:-:S02]  /*9f80*/  IMAD R207, R5, R8, R207 ;  /* 0x0000000805cf7224 */ /* 0x000fc400078e02cf */
[----:B------:R-:W-:Y:S01]  /*9f90*/  @!P4 IMAD.MOV R201, RZ, RZ, -R201 ;  /* 0x000000ffffc9c224 */ /* 0x000fe200078e0ac9 */
[----:B------:R-:W-:Y:S01]  /*9fa0*/  ISETP.GT.U32.AND P4, PT, R5, R206, PT ;  /* 0x000000ce0500720c */ /* 0x000fe20003f84070 */
[----:B------:R-:W-:Y:S01]  /*9fb0*/  @!P6 IMAD.MOV R202, RZ, RZ, -R202 ;  /* 0x000000ffffcae224 */ /* 0x000fe200078e0aca */
[----:B------:R-:W-:Y:S01]  /*9fc0*/  ISETP.GE.AND P6, PT, R211, RZ, PT ;  /* 0x000000ffd300720c */ /* 0x000fe20003fc6270 */
[----:B------:R-:W-:-:S04]  /*9fd0*/  IMAD.HI.U32 R3, R6, R208, RZ ;  /* 0x000000d006037227 */ /* 0x000fc800078e00ff */
[----:B------:R-:W-:Y:S01]  /*9fe0*/  @!P0 IMAD.IADD R203, R203, 0x1, -R5 ;  /* 0x00000001cbcb8824 */ /* 0x000fe200078e0a05 */
[----:B------:R-:W-:Y:S01]  /*9ff0*/  ISETP.GT.U32.AND P0, PT, R5, R207, PT ;  /* 0x000000cf0500720c */ /* 0x000fe20003f04070 */
[----:B------:R-:W-:Y:S02]  /*a000*/  IMAD.MOV R3, RZ, RZ, -R3 ;  /* 0x000000ffff037224 */ /* 0x000fe400078e0a03 */
[--C-:B------:R-:W-:Y:S01]  /*a010*/  @!P3 IMAD.IADD R204, R204, 0x1, -R5.reuse ;  /* 0x00000001ccccb824 */ /* 0x100fe200078e0a05 */
[----:B------:R-:W-:Y:S01]  /*a020*/  ISETP.GE.AND P3, PT, R209, RZ, PT ;  /* 0x000000ffd100720c */ /* 0x000fe20003f66270 */
[----:B------:R-:W-:Y:S01]  /*a030*/  @!P1 IMAD.IADD R205, R205, 0x1, -R5 ;  /* 0x00000001cdcd9824 */ /* 0x000fe200078e0a05 */
[----:B------:R-:W-:Y:S01]  /*a040*/  ISETP.GE.AND P1, PT, R213, RZ, PT ;  /* 0x000000ffd500720c */ /* 0x000fe20003f26270 */
[C---:B------:R-:W-:Y:S02]  /*a050*/  IMAD R208, R5.reuse, R3, R208 ;  /* 0x0000000305d07224 */ /* 0x040fe400078e02d0 */
[----:B------:R-:W-:Y:S01]  /*a060*/  @!P5 IMAD.MOV R199, RZ, RZ, -R199 ;  /* 0x000000ffffc7d224 */ /* 0x000fe200078e0ac7 */
[C---:B------:R-:W-:Y:S01]  /*a070*/  ISETP.GT.U32.AND P5, PT, R5.reuse, R204, PT ;  /* 0x000000cc0500720c */ /* 0x040fe20003fa4070 */
[----:B------:R-:W-:Y:S01]  /*a080*/  @!P4 IMAD.IADD R206, R206, 0x1, -R5 ;  /* 0x00000001cecec824 */ /* 0x000fe200078e0a05 */
[----:B------:R-:W-:Y:S01]  /*a090*/  ISETP.GE.AND P4, PT, R210, RZ, PT ;  /* 0x000000ffd200720c */ /* 0x000fe20003f86270 */
[----:B------:R-:W-:Y:S01]  /*a0a0*/  @!P6 IMAD.MOV R205, RZ, RZ, -R205 ;  /* 0x000000ffffcde224 */ /* 0x000fe200078e0acd */
[----:B------:R-:W-:Y:S01]  /*a0b0*/  ISETP.GT.U32.AND P6, PT, R5, R208, PT ;  /* 0x000000d00500720c */ /* 0x000fe20003fc4070 */
[----:B------:R-:W-:Y:S01]  /*a0c0*/  @!P0 IMAD.IADD R207, R207, 0x1, -R5 ;  /* 0x00000001cfcf8824 */ /* 0x000fe200078e0a05 */
[----:B------:R-:W-:Y:S01]  /*a0d0*/  ISETP.GT.U32.AND P0, PT, R5, R206, PT ;  /* 0x000000ce0500720c */ /* 0x000fe20003f04070 */
[----:B------:R-:W-:-:S02]  /*a0e0*/  VIADD R214, R0, 0xd3 ;  /* 0x000000d300d67836 */ /* 0x000fc40000000000 */
[C---:B------:R-:W-:Y:S02]  /*a0f0*/  VIADD R3, R0.reuse, 0xd4 ;  /* 0x000000d400037836 */ /* 0x040fe40000000000 */
[----:B------:R-:W-:Y:S01]  /*a100*/  VIADD R219, R0, 0xd7 ;  /* 0x000000d700db7836 */ /* 0x000fe20000000000 */
[----:B------:R-:W-:Y:S01]  /*a110*/  IABS R209, R214 ;  /* 0x000000d600d17213 */ /* 0x000fe20000000000 */
[----:B------:R-:W-:Y:S01]  /*a120*/  @!P5 IMAD.IADD R204, R204, 0x1, -R5 ;  /* 0x00000001ccccd824 */ /* 0x000fe200078e0a05 */
[----:B------:R-:W-:Y:S01]  /*a130*/  ISETP.GE.AND P5, PT, R212, RZ, PT ;  /* 0x000000ffd400720c */ /* 0x000fe20003fa6270 */
[----:B------:R-:W-:Y:S01]  /*a140*/  @!P2 IMAD.MOV R203, RZ, RZ, -R203 ;  /* 0x000000ffffcba224 */ /* 0x000fe200078e0acb */
[----:B------:R-:W-:Y:S01]  /*a150*/  IABS R210, R3 ;  /* 0x0000000300d27213 */ /* 0x000fe20000000000 */
[----:B------:R-:W-:Y:S01]  /*a160*/  @!P6 IMAD.IADD R208, R208, 0x1, -R5 ;  /* 0x00000001d0d0e824 */ /* 0x000fe200078e0a05 */
[----:B------:R-:W-:Y:S01]  /*a170*/  ISETP.GE.AND P2, PT, R214, RZ, PT ;  /* 0x000000ffd600720c */ /* 0x000fe20003f46270 */
[----:B------:R-:W-:Y:S01]  /*a180*/  IMAD.HI.U32 R7, R6, R209, RZ ;  /* 0x000000d106077227 */ /* 0x000fe200078e00ff */
[----:B------:R-:W-:-:S02]  /*a190*/  IABS R214, R219 ;  /* 0x000000db00d67213 */ /* 0x000fc40000000000 */
[C---:B------:R-:W-:Y:S01]  /*a1a0*/  ISETP.GT.U32.AND P6, PT, R5.reuse, R208, PT ;  /* 0x000000d00500720c */ /* 0x040fe20003fc4070 */
[----:B------:R-:W-:Y:S01]  /*a1b0*/  @!P3 IMAD.MOV R204, RZ, RZ, -R204 ;  /* 0x000000ffffccb224 */ /* 0x000fe200078e0acc */
[----:B------:R-:W-:Y:S01]  /*a1c0*/  ISETP.GT.U32.AND P3, PT, R5, R207, PT ;  /* 0x000000cf0500720c */ /* 0x000fe20003f64070 */
[----:B------:R-:W-:Y:S01]  /*a1d0*/  @!P0 IMAD.IADD R206, R206, 0x1, -R5 ;  /* 0x00000001cece8824 */ /* 0x000fe200078e0a05 */
[----:B------:R-:W-:Y:S01]  /*a1e0*/  ISETP.GE.AND P0, PT, R3, RZ, PT ;  /* 0x000000ff0300720c */ /* 0x000fe20003f06270 */
[----:B------:R-:W-:Y:S02]  /*a1f0*/  IMAD.MOV R8, RZ, RZ, -R7 ;  /* 0x000000ffff087224 */ /* 0x000fe400078e0a07 */
[----:B------:R-:W-:-:S04]  /*a200*/  IMAD.HI.U32 R3, R6, R210, RZ ;  /* 0x000000d206037227 */ /* 0x000fc800078e00ff */
[----:B------:R-:W-:Y:S02]  /*a210*/  VIADD R7, R0, 0xd5 ;  /* 0x000000d500077836 */ /* 0x000fe40000000000 */
[C---:B------:R-:W-:Y:S02]  /*a220*/  IMAD R209, R5.reuse, R8, R209 ;  /* 0x0000000805d17224 */ /* 0x040fe400078e02d1 */
[----:B------:R-:W-:Y:S01]  /*a230*/  IMAD.MOV R3, RZ, RZ, -R3 ;  /* 0x000000ffff037224 */ /* 0x000fe200078e0a03 */
[----:B------:R-:W-:Y:S01]  /*a240*/  IABS R212, R7 ;  /* 0x0000000700d47213 */ /* 0x000fe20000000000 */
[----:B------:R-:W-:Y:S01]  /*a250*/  @!P5 IMAD.MOV R206, RZ, RZ, -R206 ;  /* 0x000000ffffced224 */ /* 0x000fe200078e0ace */
[C---:B------:R-:W-:Y:S01]  /*a260*/  ISETP.GT.U32.AND P5, PT, R5.reuse, R209, PT ;  /* 0x000000d10500720c */ /* 0x040fe20003fa4070 */
[----:B------:R-:W-:Y:S02]  /*a270*/  IMAD R210, R5, R3, R210 ;  /* 0x0000000305d27224 */ /* 0x000fe400078e02d2 */
[----:B------:R-:W-:Y:S01]  /*a280*/  @!P3 IMAD.IADD R207, R207, 0x1, -R5 ;  /* 0x00000001cfcfb824 */ /* 0x000fe200078e0a05 */
[----:B------:R-:W-:Y:S01]  /*a290*/  ISETP.GE.AND P3, PT, R7, RZ, PT ;  /* 0x000000ff0700720c */ /* 0x000fe20003f66270 */
[----:B------:R-:W-:-:S04]  /*a2a0*/  IMAD.HI.U32 R7, R6, R212, RZ ;  /* 0x000000d406077227 */ /* 0x000fc800078e00ff */
[----:B------:R-:W-:Y:S01]  /*a2b0*/  @!P6 IMAD.IADD R208, R208, 0x1, -R5 ;  /* 0x00000001d0d0e824 */ /* 0x000fe200078e0a05 */
[----:B------:R-:W-:Y:S01]  /*a2c0*/  ISETP.GT.U32.AND P6, PT, R5, R210, PT ;  /* 0x000000d20500720c */ /* 0x000fe20003fc4070 */
[----:B------:R-:W-:-:S04]  /*a2d0*/  IMAD.HI.U32 R211, R6, R214, RZ ;  /* 0x000000d606d37227 */ /* 0x000fc800078e00ff */
[----:B------:R-:W-:Y:S02]  /*a2e0*/  IMAD.MOV R7, RZ, RZ, -R7 ;  /* 0x000000ffff077224 */ /* 0x000fe400078e0a07 */
[----:B------:R-:W-:Y:S02]  /*a2f0*/  VIADD R215, R0, 0xd6 ;  /* 0x000000d600d77836 */ /* 0x000fe40000000000 */
[----:B------:R-:W-:Y:S02]  /*a300*/  IMAD.MOV R3, RZ, RZ, -R211 ;  /* 0x000000ffff037224 */ /* 0x000fe400078e0ad3 */
[----:B------:R-:W-:Y:S01]  /*a310*/  IMAD R211, R5, R7, R212 ;  /* 0x0000000705d37224 */ /* 0x000fe200078e02d4 */
[----:B------:R-:W-:Y:S01]  /*a320*/  IABS R213, R215 ;  /* 0x000000d700d57213 */ /* 0x000fe20000000000 */
[--C-:B------:R-:W-:Y:S02]  /*a330*/  @!P5 IMAD.IADD R209, R209, 0x1, -R5.reuse ;  /* 0x00000001d1d1d824 */ /* 0x100fe400078e0a05 */
[----:B------:R-:W-:Y:S01]  /*a340*/  @!P6 IMAD.IADD R210, R210, 0x1, -R5 ;  /* 0x00000001d2d2e824 */ /* 0x000fe200078e0a05 */
[C---:B------:R-:W-:Y:S01]  /*a350*/  ISETP.GT.U32.AND P5, PT, R5.reuse, R211, PT ;  /* 0x000000d30500720c */ /* 0x040fe20003fa4070 */
[----:B------:R-:W-:Y:S01]  /*a360*/  IMAD.HI.U32 R8, R6, R213, RZ ;  /* 0x000000d506087227 */ /* 0x000fe200078e00ff */
[----:B------:R-:W-:-:S03]  /*a370*/  ISETP.GT.U32.AND P6, PT, R5, R209, PT ;  /* 0x000000d10500720c */ /* 0x000fc60003fc4070 */
[----:B------:R-:W-:Y:S02]  /*a380*/  IMAD.MOV R8, RZ, RZ, -R8 ;  /* 0x000000ffff087224 */ /* 0x000fe400078e0a08 */
[----:B------:R-:W-:Y:S02]  /*a390*/  VIADD R223, R0, 0xd8 ;  /* 0x000000d800df7836 */ /* 0x000fe40000000000 */
[C---:B------:R-:W-:Y:S02]  /*a3a0*/  IMAD R212, R5.reuse, R8, R213 ;  /* 0x0000000805d47224 */ /* 0x040fe400078e02d5 */
[----:B------:R-:W-:Y:S01]  /*a3b0*/  IMAD R213, R5, R3, R214 ;  /* 0x0000000305d57224 */ /* 0x000fe200078e02d6 */
[----:B------:R-:W-:Y:S01]  /*a3c0*/  IABS R214, R223 ;  /* 0x000000df00d67213 */ /* 0x000fe20000000000 */
[--C-:B------:R-:W-:Y:S01]  /*a3d0*/  @!P5 IMAD.IADD R211, R211, 0x1, -R5.reuse ;  /* 0x00000001d3d3d824 */ /* 0x100fe200078e0a05 */
[----:B------:R-:W-:Y:S01]  /*a3e0*/  ISETP.GT.U32.AND P5, PT, R5, R210, PT ;  /* 0x000000d20500720c */ /* 0x000fe20003fa4070 */
[----:B------:R-:W-:Y:S01]  /*a3f0*/  @!P6 IMAD.IADD R209, R209, 0x1, -R5 ;  /* 0x00000001d1d1e824 */ /* 0x000fe200078e0a05 */
[----:B------:R-:W-:Y:S01]  /*a400*/  ISETP.GT.U32.AND P6, PT, R5, R212, PT ;  /* 0x000000d40500720c */ /* 0x000fe20003fc4070 */
[----:B------:R-:W-:-:S04]  /*a410*/  IMAD.HI.U32 R3, R6, R214, RZ ;  /* 0x000000d606037227 */ /* 0x000fc800078e00ff */
[----:B------:R-:W-:Y:S02]  /*a420*/  IMAD.MOV R3, RZ, RZ, -R3 ;  /* 0x000000ffff037224 */ /* 0x000fe400078e0a03 */
[C---:B------:R-:W-:Y:S02]  /*a430*/  VIADD R221, R0.reuse, 0xd9 ;  /* 0x000000d900dd7836 */ /* 0x040fe40000000000 */
[C---:B------:R-:W-:Y:S02]  /*a440*/  VIADD R222, R0.reuse, 0xda ;  /* 0x000000da00de7836 */ /* 0x040fe40000000000 */
[----:B------:R-:W-:Y:S01]  /*a450*/  VIADD R220, R0, 0xdb ;  /* 0x000000db00dc7836 */ /* 0x000fe20000000000 */
[----:B------:R-:W-:Y:S01]  /*a460*/  IABS R216, R221 ;  /* 0x000000dd00d87213 */ /* 0x000fe20000000000 */
[C---:B------:R-:W-:Y:S01]  /*a470*/  IMAD R214, R5.reuse, R3, R214 ;  /* 0x0000000305d67224 */ /* 0x040fe200078e02d6 */
[----:B------:R-:W-:Y:S01]  /*a480*/  IABS R217, R222 ;  /* 0x000000de00d97213 */ /* 0x000fe20000000000 */
[----:B------:R-:W-:Y:S01]  /*a490*/  @!P4 IMAD.MOV R208, RZ, RZ, -R208 ;  /* 0x000000ffffd0c224 */ /* 0x000fe200078e0ad0 */
[C---:B------:R-:W-:Y:S01]  /*a4a0*/  ISETP.GT.U32.AND P4, PT, R5.reuse, R211, PT ;  /* 0x000000d30500720c */ /* 0x040fe20003f84070 */
[--C-:B------:R-:W-:Y:S01]  /*a4b0*/  @!P5 IMAD.IADD R210, R210, 0x1, -R5.reuse ;  /* 0x00000001d2d2d824 */ /* 0x100fe200078e0a05 */
[C---:B------:R-:W-:Y:S01]  /*a4c0*/  ISETP.GT.U32.AND P5, PT, R5.reuse, R213, PT ;  /* 0x000000d50500720c */ /* 0x040fe20003fa4070 */
[----:B------:R-:W-:Y:S01]  /*a4d0*/  @!P6 IMAD.IADD R212, R212, 0x1, -R5 ;  /* 0x00000001d4d4e824 */ /* 0x000fe200078e0a05 */
[----:B------:R-:W-:Y:S01]  /*a4e0*/  IABS R218, R220 ;  /* 0x000000dc00da7213 */ /* 0x000fe20000000000 */
[----:B------:R-:W-:Y:S01]  /*a4f0*/  IMAD.HI.U32 R7, R6, R216, RZ ;  /* 0x000000d806077227 */ /* 0x000fe200078e00ff */
[----:B------:R-:W-:-:S03]  /*a500*/  ISETP.GT.U32.AND P6, PT, R5, R214, PT ;  /* 0x000000d60500720c */ /* 0x000fc60003fc4070 */
[----:B------:R-:W-:Y:S01]  /*a510*/  @!P1 IMAD.MOV R207, RZ, RZ, -R207 ;  /* 0x000000ffffcf9224 */ /* 0x000fe200078e0acf */
[----:B------:R-:W-:Y:S01]  /*a520*/  ISETP.GE.AND P1, PT, R215, RZ, PT ;  /* 0x000000ffd700720c */ /* 0x000fe20003f26270 */
[----:B------:R-:W-:-:S04]  /*a530*/  IMAD.HI.U32 R8, R6, R217, RZ ;  /* 0x000000d906087227 */ /* 0x000fc800078e00ff */
[----:B------:R-:W-:-:S04]  /*a540*/  IMAD.HI.U32 R215, R6, R218, RZ ;  /* 0x000000da06d77227 */ /* 0x000fc800078e00ff */
[----:B------:R-:W-:Y:S02]  /*a550*/  IMAD.MOV R7, RZ, RZ, -R7 ;  /* 0x000000ffff077224 */ /* 0x000fe400078e0a07 */
[----:B------:R-:W-:Y:S02]  /*a560*/  IMAD.MOV R8, RZ, RZ, -R8 ;  /* 0x000000ffff087224 */ /* 0x000fe400078e0a08 */
[----:B------:R-:W-:Y:S02]  /*a570*/  IMAD.MOV R3, RZ, RZ, -R215 ;  /* 0x000000ffff037224 */ /* 0x000fe400078e0ad7 */
[----:B------:R-:W-:Y:S02]  /*a580*/  IMAD R215, R5, R7, R216 ;  /* 0x0000000705d77224 */ /* 0x000fe400078e02d8 */
[----:B------:R-:W-:Y:S01]  /*a590*/  @!P4 IMAD.IADD R211, R211, 0x1, -R5 ;  /* 0x00000001d3d3c824 */ /* 0x000fe200078e0a05 */
[----:B------:R-:W-:Y:S01]  /*a5a0*/  ISETP.GE.AND P4, PT, R219, RZ, PT ;  /* 0x000000ffdb00720c */ /* 0x000fe20003f86270 */
[----:B------:R-:W-:-:S02]  /*a5b0*/  IMAD R216, R5, R8, R217 ;  /* 0x0000000805d87224 */ /* 0x000fc400078e02d9 */
[--C-:B------:R-:W-:Y:S01]  /*a5c0*/  @!P5 IMAD.IADD R213, R213, 0x1, -R5.reuse ;  /* 0x00000001d5d5d824 */ /* 0x100fe200078e0a05 */
[C---:B------:R-:W-:Y:S01]  /*a5d0*/  ISETP.GT.U32.AND P5, PT, R5.reuse, R215, PT ;  /* 0x000000d70500720c */ /* 0x040fe20003fa4070 */
[----:B------:R-:W-:Y:S02]  /*a5e0*/  VIADD R8, R0, 0xdc ;  /* 0x000000dc00087836 */ /* 0x000fe40000000000 */
[----:B------:R-:W-:Y:S01]  /*a5f0*/  @!P6 IMAD.IADD R214, R214, 0x1, -R5 ;  /* 0x00000001d6d6e824 */ /* 0x000fe200078e0a05 */
[C---:B------:R-:W-:Y:S01]  /*a600*/  ISETP.GT.U32.AND P6, PT, R5.reuse, R212, PT ;  /* 0x000000d40500720c */ /* 0x040fe20003fc4070 */
[----:B------:R-:W-:Y:S01]  /*a610*/  @!P2 IMAD.MOV R209, RZ, RZ, -R209 ;  /* 0x000000ffffd1a224 */ /* 0x000fe200078e0ad1 */
[C---:B------:R-:W-:Y:S01]  /*a620*/  ISETP.GT.U32.AND P2, PT, R5.reuse, R213, PT ;  /* 0x000000d50500720c */ /* 0x040fe20003f44070 */
[----:B------:R-:W-:Y:S01]  /*a630*/  @!P3 IMAD.MOV R211, RZ, RZ, -R211 ;  /* 0x000000ffffd3b224 */ /* 0x000fe200078e0ad3 */
[C---:B------:R-:W-:Y:S01]  /*a640*/  ISETP.GT.U32.AND P3, PT, R5.reuse, R216, PT ;  /* 0x000000d80500720c */ /* 0x040fe20003f64070 */
[----:B------:R-:W-:Y:S01]  /*a650*/  IMAD R217, R5, R3, R218 ;  /* 0x0000000305d97224 */ /* 0x000fe200078e02da */
[----:B------:R-:W-:Y:S01]  /*a660*/  IABS R218, R8 ;  /* 0x0000000800da7213 */ /* 0x000fe20000000000 */
[----:B------:R-:W-:-:S02]  /*a670*/  VIADD R225, R0, 0xdd ;  /* 0x000000dd00e17836 */ /* 0x000fc40000000000 */
[----:B------:R-:W-:Y:S02]  /*a680*/  VIADD R224, R0, 0xde ;  /* 0x000000de00e07836 */ /* 0x000fe40000000000 */
[----:B------:R-:W-:Y:S01]  /*a690*/  IMAD.HI.U32 R3, R6, R218, RZ ;  /* 0x000000da06037227 */ /* 0x000fe200078e00ff */
[----:B------:R-:W-:Y:S02]  /*a6a0*/  IABS R219, R225 ;  /* 0x000000e100db7213 */ /* 0x000fe40000000000 */
[----:B------:R-:W-:Y:S01]  /*a6b0*/  IABS R227, R224 ;  /* 0x000000e000e37213 */ /* 0x000fe20000000000 */
[----:B------:R-:W-:Y:S01]  /*a6c0*/  @!P0 IMAD.MOV R210, RZ, RZ, -R210 ;  /* 0x000000ffffd28224 */ /* 0x000fe200078e0ad2 */
[C---:B------:R-:W-:Y:S01]  /*a6d0*/  ISETP.GT.U32.AND P0, PT, R5.reuse, R214, PT ;  /* 0x000000d60500720c */ /* 0x040fe20003f04070 */
[----:B------:R-:W-:Y:S02]  /*a6e0*/  IMAD.MOV R3, RZ, RZ, -R3 ;  /* 0x000000ffff037224 */ /* 0x000fe400078e0a03 */
[--C-:B------:R-:W-:Y:S01]  /*a6f0*/  @!P6 IMAD.IADD R212, R212, 0x1, -R5.reuse ;  /* 0x00000001d4d4e824 */ /* 0x100fe200078e0a05 */
[----:B------:R-:W-:Y:S01]  /*a700*/  ISETP.GT.U32.AND P6, PT, R5, R217, PT ;  /* 0x000000d90500720c */ /* 0x000fe20003fc4070 */
[--C-:B------:R-:W-:Y:S01]  /*a710*/  @!P2 IMAD.IADD R213, R213, 0x1, -R5.reuse ;  /* 0x00000001d5d5a824 */ /* 0x100fe200078e0a05 */
[----:B------:R-:W-:Y:S01]  /*a720*/  ISETP.GE.AND P2, PT, R223, RZ, PT ;  /* 0x000000ffdf00720c */ /* 0x000fe20003f46270 */
[----:B------:R-:W-:Y:S01]  /*a730*/  @!P3 IMAD.IADD R216, R216, 0x1, -R5 ;  /* 0x00000001d8d8b824 */ /* 0x000fe200078e0a05 */
[----:B------:R-:W-:Y:S01]  /*a740*/  ISETP.GE.AND P3, PT, R222, RZ, PT ;  /* 0x000000ffde00720c */ /* 0x000fe20003f66270 */
[----:B------:R-:W-:-:S02]  /*a750*/  IMAD R218, R5, R3, R218 ;  /* 0x0000000305da7224 */ /* 0x000fc400078e02da */
[----:B------:R-:W-:-:S04]  /*a760*/  IMAD.HI.U32 R3, R6, R219, RZ ;  /* 0x000000db06037227 */ /* 0x000fc800078e00ff */
[----:B------:R-:W-:Y:S01]  /*a770*/  @!P1 IMAD.MOV R212, RZ, RZ, -R212 ;  /* 0x000000ffffd49224 */ /* 0x000fe200078e0ad4 */
[----:B------:R-:W-:Y:S01]  /*a780*/  ISETP.GT.U32.AND P1, PT, R5, R216, PT ;  /* 0x000000d80500720c */ /* 0x000fe20003f24070 */
[----:B------:R-:W-:-:S04]  /*a790*/  IMAD.HI.U32 R7, R6, R227, RZ ;  /* 0x000000e306077227 */ /* 0x000fc800078e00ff */
[----:B------:R-:W-:Y:S02]  /*a7a0*/  IMAD.MOV R226, RZ, RZ, -R3 ;  /* 0x000000ffffe27224 */ /* 0x000fe400078e0a03 */
[--C-:B------:R-:W-:Y:S02]  /*a7b0*/  @!P5 IMAD.IADD R215, R215, 0x1, -R5.reuse ;  /* 0x00000001d7d7d824 */ /* 0x100fe400078e0a05 */
[----:B------:R-:W-:Y:S01]  /*a7c0*/  @!P0 IMAD.IADD R214, R214, 0x1, -R5 ;  /* 0x00000001d6d68824 */ /* 0x000fe200078e0a05 */
[----:B------:R-:W-:Y:S01]  /*a7d0*/  ISETP.GE.AND P0, PT, R221, RZ, PT ;  /* 0x000000ffdd00720c */ /* 0x000fe20003f06270 */
[----:B------:R-:W-:Y:S01]  /*a7e0*/  IMAD.MOV R228, RZ, RZ, -R7 ;  /* 0x000000ffffe47224 */ /* 0x000fe200078e0a07 */
[C---:B------:R-:W-:Y:S01]  /*a7f0*/  ISETP.GT.U32.AND P5, PT, R5.reuse, R215, PT ;  /* 0x000000d70500720c */ /* 0x040fe20003fa4070 */
[----:B------:R-:W-:Y:S02]  /*a800*/  IMAD R219, R5, R226, R219 ;  /* 0x000000e205db7224 */ /* 0x000fe400078e02db */
[----:B------:R-:W-:Y:S01]  /*a810*/  @!P6 IMAD.IADD R217, R217, 0x1, -R5 ;  /* 0x00000001d9d9e824 */ /* 0x000fe200078e0a05 */
[----:B------:R-:W-:Y:S01]  /*a820*/  ISETP.GE.AND P6, PT, R220, RZ, PT ;  /* 0x000000ffdc00720c */ /* 0x000fe20003fc6270 */
[----:B------:R-:W-:-:S02]  /*a830*/  IMAD R220, R5, R228, R227 ;  /* 0x000000e405dc7224 */ /* 0x000fc400078e02e3 */
[----:B------:R-:W-:Y:S01]  /*a840*/  @!P2 IMAD.MOV R214, RZ, RZ, -R214 ;  /* 0x000000ffffd6a224 */ /* 0x000fe200078e0ad6 */
[C---:B------:R-:W-:Y:S01]  /*a850*/  ISETP.GT.U32.AND P2, PT, R5.reuse, R219, PT ;  /* 0x000000db0500720c */ /* 0x040fe20003f44070 */
[--C-:B------:R-:W-:Y:S01]  /*a860*/  @!P1 IMAD.IADD R216, R216, 0x1, -R5.reuse ;  /* 0x00000001d8d89824 */ /* 0x100fe200078e0a05 */
[----:B------:R-:W-:Y:S01]  /*a870*/  ISETP.GT.U32.AND P1, PT, R5, R220, PT ;  /* 0x000000dc0500720c */ /* 0x000fe20003f24070 */
[C---:B------:R-:W-:Y:S02]  /*a880*/  VIADD R226, R0.reuse, 0xe0 ;  /* 0x000000e000e27836 */ /* 0x040fe40000000000 */
[----:B------:R-:W-:Y:S01]  /*a890*/  @!P5 IMAD.IADD R215, R215, 0x1, -R5 ;  /* 0x00000001d7d7d824 */ /* 0x000fe200078e0a05 */
[----:B------:R-:W-:Y:S01]  /*a8a0*/  ISETP.GT.U32.AND P5, PT, R5, R218, PT ;  /* 0x000000da0500720c */ /* 0x000fe20003fa4070 */
[----:B------:R-:W-:Y:S01]  /*a8b0*/  VIADD R223, R0, 0xdf ;  /* 0x000000df00df7836 */ /* 0x000fe20000000000 */
[----:B------:R-:W-:Y:S01]  /*a8c0*/  IABS R222, R226 ;  /* 0x000000e200de7213 */ /* 0x000fe20000000000 */
[----:B------:R-:W-:Y:S01]  /*a8d0*/  @!P0 IMAD.MOV R215, RZ, RZ, -R215 ;  /* 0x000000ffffd78224 */ /* 0x000fe200078e0ad7 */
[----:B------:R-:W-:Y:S01]  /*a8e0*/  ISETP.GE.AND P0, PT, R8, RZ, PT ;  /* 0x000000ff0800720c */ /* 0x000fe20003f06270 */
[----:B------:R-:W-:Y:S01]  /*a8f0*/  @!P4 IMAD.MOV R213, RZ, RZ, -R213 ;  /* 0x000000ffffd5c224 */ /* 0x000fe200078e0ad5 */
[----:B------:R-:W-:Y:S01]  /*a900*/  IABS R221, R223 ;  /* 0x000000df00dd7213 */ /* 0x000fe20000000000 */
[--C-:B------:R-:W-:Y:S01]  /*a910*/  @!P2 IMAD.IADD R219, R219, 0x1, -R5.reuse ;  /* 0x00000001dbdba824 */ /* 0x100fe200078e0a05 */
[----:B------:R-:W-:Y:S01]  /*a920*/  ISETP.GE.AND P2, PT, R223, RZ, PT ;  /* 0x000000ffdf00720c */ /* 0x000fe20003f46270 */
[----:B------:R-:W-:-:S02]  /*a930*/  @!P1 IMAD.IADD R220, R220, 0x1, -R5 ;  /* 0x00000001dcdc9824 */ /* 0x000fc400078e0a05 */
[----:B------:R-:W-:Y:S01]  /*a940*/  IMAD.HI.U32 R7, R6, R222, RZ ;  /* 0x000000de06077227 */ /* 0x000fe200078e00ff */
[----:B------:R-:W-:-:S03]  /*a950*/  ISETP.GT.U32.AND P1, PT, R5, R219, PT ;  /* 0x000000db0500720c */ /* 0x000fc60003f24070 */
[----:B------:R-:W-:Y:S02]  /*a960*/  IMAD.MOV R7, RZ, RZ, -R7 ;  /* 0x000000ffff077224 */ /* 0x000fe400078e0a07 */
[----:B------:R-:W-:Y:S01]  /*a970*/  @!P5 IMAD.IADD R218, R218, 0x1, -R5 ;  /* 0x00000001dadad824 */ /* 0x000fe200078e0a05 */
[----:B------:R-:W-:Y:S01]  /*a980*/  ISETP.GT.U32.AND P5, PT, R5, R217, PT ;  /* 0x000000d90500720c */ /* 0x000fe20003fa4070 */
[----:B------:R-:W-:-:S03]  /*a990*/  IMAD.HI.U32 R3, R6, R221, RZ ;  /* 0x000000dd06037227 */ /* 0x000fc600078e00ff */
[C---:B------:R-:W-:Y:S01]  /*a9a0*/  ISETP.GT.U32.AND P4, PT, R5.reuse, R218, PT ;  /* 0x000000da0500720c */ /* 0x040fe20003f84070 */
[----:B------:R-:W-:Y:S02]  /*a9b0*/  IMAD R222, R5, R7, R222 ;  /* 0x0000000705de7224 */ /* 0x000fe400078e02de */
[----:B------:R-:W-:Y:S02]  /*a9c0*/  IMAD.MOV R8, RZ, RZ, -R3 ;  /* 0x000000ffff087224 */ /* 0x000fe400078e0a03 */
[----:B------:R-:W-:Y:S01]  /*a9d0*/  @!P1 IMAD.IADD R219, R219, 0x1, -R5 ;  /* 0x00000001dbdb9824 */ /* 0x000fe200078e0a05 */
[C---:B------:R-:W-:Y:S01]  /*a9e0*/  ISETP.GT.U32.AND P1, PT, R5.reuse, R222, PT ;  /* 0x000000de0500720c */ /* 0x040fe20003f24070 */
[----:B------:R-:W-:Y:S01]  /*a9f0*/  @!P3 IMAD.MOV R216, RZ, RZ, -R216 ;  /* 0x000000ffffd8b224 */ /* 0x000fe200078e0ad8 */
[C---:B------:R-:W-:Y:S01]  /*aa00*/  ISETP.GT.U32.AND P3, PT, R5.reuse, R220, PT ;  /* 0x000000dc0500720c */ /* 0x040fe20003f64070 */
[----:B------:R-:W-:Y:S02]  /*aa10*/  IMAD R221, R5, R8, R221 ;  /* 0x0000000805dd7224 */ /* 0x000fe400078e02dd */
[----:B------:R-:W-:-:S02]  /*aa20*/  VIADD R8, R0, 0xe1 ;  /* 0x000000e100087836 */ /* 0x000fc40000000000 */
[----:B------:R-:W-:Y:S02]  /*aa30*/  VIADD R7, R0, 0xe2 ;  /* 0x000000e200077836 */ /* 0x000fe40000000000 */
[--C-:B------:R-:W-:Y:S01]  /*aa40*/  @!P4 IMAD.IADD R218, R218, 0x1, -R5.reuse ;  /* 0x00000001dadac824 */ /* 0x100fe200078e0a05 */
[----:B------:R-:W-:Y:S01]  /*aa50*/  IABS R223, R8 ;  /* 0x0000000800df7213 */ /* 0x000fe20000000000 */
[--C-:B------:R-:W-:Y:S01]  /*aa60*/  @!P5 IMAD.IADD R217, R217, 0x1, -R5.reuse ;  /* 0x00000001d9d9d824 */ /* 0x100fe200078e0a05 */
[----:B------:R-:W-:Y:S01]  /*aa70*/  ISETP.GE.AND P4, PT, R224, RZ, PT ;  /* 0x000000ffe000720c */ /* 0x000fe20003f86270 */
[--C-:B------:R-:W-:Y:S01]  /*aa80*/  @!P1 IMAD.IADD R222, R222, 0x1, -R5.reuse ;  /* 0x00000001dede9824 */ /* 0x100fe200078e0a05 */
[----:B------:R-:W-:Y:S01]  /*aa90*/  IABS R224, R7 ;  /* 0x0000000700e07213 */ /* 0x000fe20000000000 */
[----:B------:R-:W-:Y:S01]  /*aaa0*/  IMAD.HI.U32 R3, R6, R223, RZ ;  /* 0x000000df06037227 */ /* 0x000fe200078e00ff */
[----:B------:R-:W-:Y:S02]  /*aab0*/  ISETP.GE.AND P5, PT, R225, RZ, PT ;  /* 0x000000ffe100720c */ /* 0x000fe40003fa6270 */
[----:B------:R-:W-:Y:S01]  /*aac0*/  ISETP.GT.U32.AND P1, PT, R5, R222, PT ;  /* 0x000000de0500720c */ /* 0x000fe20003f24070 */
[----:B------:R-:W-:Y:S01]  /*aad0*/  @!P3 IMAD.IADD R220, R220, 0x1, -R5 ;  /* 0x00000001dcdcb824 */ /* 0x000fe200078e0a05 */
[----:B------:R-:W-:Y:S01]  /*aae0*/  ISETP.GE.AND P3, PT, R8, RZ, PT ;  /* 0x000000ff0800720c */ /* 0x000fe20003f66270 */
[----:B------:R-:W-:-:S02]  /*aaf0*/  IMAD.MOV R8, RZ, RZ, -R3 ;  /* 0x000000ffff087224 */ /* 0x000fc400078e0a03 */
[----:B------:R-:W-:Y:S01]  /*ab00*/  @!P6 IMAD.MOV R217, RZ, RZ, -R217 ;  /* 0x000000ffffd9e224 */ /* 0x000fe200078e0ad9 */
[----:B------:R-:W-:Y:S01]  /*ab10*/  ISETP.GT.U32.AND P6, PT, R5, R221, PT ;  /* 0x000000dd0500720c */ /* 0x000fe20003fc4070 */
[----:B------:R-:W-:-:S04]  /*ab20*/  IMAD.HI.U32 R3, R6, R224, RZ ;  /* 0x000000e006037227 */ /* 0x000fc800078e00ff */
[----:B------:R-:W-:Y:S02]  /*ab30*/  IMAD.MOV R3, RZ, RZ, -R3 ;  /* 0x000000ffff037224 */ /* 0x000fe400078e0a03 */
[C---:B------:R-:W-:Y:S02]  /*ab40*/  IMAD R223, R5.reuse, R8, R223 ;  /* 0x0000000805df7224 */ /* 0x040fe400078e02df */
[C---:B------:R-:W-:Y:S02]  /*ab50*/  IMAD R224, R5.reuse, R3, R224 ;  /* 0x0000000305e07224 */ /* 0x040fe400078e02e0 */
[----:B------:R-:W-:Y:S01]  /*ab60*/  @!P4 IMAD.MOV R220, RZ, RZ, -R220 ;  /* 0x000000ffffdcc224 */ /* 0x000fe200078e0adc */
[C---:B------:R-:W-:Y:S01]  /*ab70*/  ISETP.GT.U32.AND P4, PT, R5.reuse, R223, PT ;  /* 0x000000df0500720c */ /* 0x040fe20003f84070 */
[--C-:B------:R-:W-:Y:S01]  /*ab80*/  @!P1 IMAD.IADD R222, R222, 0x1, -R5.reuse ;  /* 0x00000001dede9824 */ /* 0x100fe200078e0a05 */
[----:B------:R-:W-:Y:S01]  /*ab90*/  ISETP.GT.U32.AND P1, PT, R5, R224, PT ;  /* 0x000000e00500720c */ /* 0x000fe20003f24070 */
[----:B------:R-:W-:-:S02]  /*aba0*/  @!P6 IMAD.IADD R221, R221, 0x1, -R5 ;  /* 0x00000001dddde824 */ /* 0x000fc400078e0a05 */
[----:B------:R-:W-:Y:S01]  /*abb0*/  @!P5 IMAD.MOV R219, RZ, RZ, -R219 ;  /* 0x000000ffffdbd224 */ /* 0x000fe200078e0adb */
[----:B------:R-:W-:Y:S01]  /*abc0*/  ISETP.GE.AND P5, PT, R7, RZ, PT ;  /* 0x000000ff0700720c */ /* 0x000fe20003fa6270 */
[C---:B------:R-:W-:Y:S01]  /*abd0*/  VIADD R7, R0.reuse, 0xe3 ;  /* 0x000000e300077836 */ /* 0x040fe20000000000 */
[----:B------:R-:W-:Y:S01]  /*abe0*/  ISETP.GT.U32.AND P6, PT, R5, R221, PT ;  /* 0x000000dd0500720c */ /* 0x000fe20003fc4070 */
[C---:B------:R-:W-:Y:S02]  /*abf0*/  VIADD R228, R0.reuse, 0xe4 ;  /* 0x000000e400e47836 */ /* 0x040fe40000000000 */
[----:B------:R-:W-:Y:S01]  /*ac00*/  VIADD R229, R0, 0xe5 ;  /* 0x000000e500e57836 */ /* 0x000fe20000000000 */
[----:B------:R-:W-:Y:S01]  /*ac10*/  IABS R225, R7 ;  /* 0x0000000700e17213 */ /* 0x000fe20000000000 */
[--C-:B------:R-:W-:Y:S02]  /*ac20*/  @!P4 IMAD.IADD R223, R223, 0x1, -R5.reuse ;  /* 0x00000001dfdfc824 */ /* 0x100fe400078e0a05 */
[----:B------:R-:W-:Y:S01]  /*ac30*/  @!P0 IMAD.MOV R218, RZ, RZ, -R218 ;  /* 0x000000ffffda8224 */ /* 0x000fe200078e0ada */
[----:B------:R-:W-:Y:S01]  /*ac40*/  ISETP.GE.AND P0, PT, R226, RZ, PT ;  /* 0x000000ffe200720c */ /* 0x000fe20003f06270 */
[----:B------:R-:W-:Y:S01]  /*ac50*/  @!P1 IMAD.IADD R224, R224, 0x1, -R5 ;  /* 0x00000001e0e09824 */ /* 0x000fe200078e0a05 */
[----:B------:R-:W-:Y:S01]  /*ac60*/  IABS R226, R228 ;  /* 0x000000e400e27213 */ /* 0x000fe20000000000 */
[----:B------:R-:W-:Y:S01]  /*ac70*/  IMAD.HI.U32 R3, R6, R225, RZ ;  /* 0x000000e106037227 */ /* 0x000fe200078e00ff */
[----:B------:R-:W-:-:S02]  /*ac80*/  IABS R227, R229 ;  /* 0x000000e500e37213 */ /* 0x000fc40000000000 */
[C---:B------:R-:W-:Y:S01]  /*ac90*/  ISETP.GT.U32.AND P4, PT, R5.reuse, R223, PT ;  /* 0x000000df0500720c */ /* 0x040fe20003f84070 */
[----:B------:R-:W-:Y:S01]  /*aca0*/  IMAD.MOV R8, RZ, RZ, -R3 ;  /* 0x000000ffff087224 */ /* 0x000fe200078e0a03 */
[----:B------:R-:W-:Y:S01]  /*acb0*/  ISETP.GT.U32.AND P1, PT, R5, R224, PT ;  /* 0x000000e00500720c */ /* 0x000fe20003f24070 */
[----:B------:R-:W-:Y:S01]  /*acc0*/  @!P6 IMAD.IADD R221, R221, 0x1, -R5 ;  /* 0x00000001dddde824 */ /* 0x000fe200078e0a05 */
[----:B------:R-:W-:Y:S01]  /*acd0*/  ISETP.GE.AND P6, PT, R7, RZ, PT ;  /* 0x000000ff0700720c */ /* 0x000fe20003fc6270 */
[----:B------:R-:W-:-:S04]  /*ace0*/  IMAD.HI.U32 R3, R6, R226, RZ ;  /* 0x000000e206037227 */ /* 0x000fc800078e00ff */
[----:B------:R-:W-:-:S04]  /*acf0*/  IMAD.HI.U32 R7, R6, R227, RZ ;  /* 0x000000e306077227 */ /* 0x000fc800078e00ff */
[----:B------:R-:W-:Y:S02]  /*ad00*/  IMAD.MOV R3, RZ, RZ, -R3 ;  /* 0x000000ffff037224 */ /* 0x000fe400078e0a03 */
[C---:B------:R-:W-:Y:S02]  /*ad10*/  IMAD R225, R5.reuse, R8, R225 ;  /* 0x0000000805e17224 */ /* 0x040fe400078e02e1 */
[----:B------:R-:W-:Y:S02]  /*ad20*/  IMAD.MOV R8, RZ, RZ, -R7 ;  /* 0x000000ffff087224 */ /* 0x000fe400078e0a07 */
[----:B------:R-:W-:Y:S02]  /*ad30*/  IMAD R226, R5, R3, R226 ;  /* 0x0000000305e27224 */ /* 0x000fe400078e02e2 */
[----:B------:R-:W-:Y:S01]  /*ad40*/  @!P4 IMAD.IADD R223, R223, 0x1, -R5 ;  /* 0x00000001dfdfc824 */ /* 0x000fe200078e0a05 */
[----:B------:R-:W-:Y:S01]  /*ad50*/  ISETP.GE.AND P4, PT, R229, RZ, PT ;  /* 0x000000ffe500720c */ /* 0x000fe20003f86270 */
[----:B------:R-:W-:-:S02]  /*ad60*/  IMAD R227, R5, R8, R227 ;  /* 0x0000000805e37224 */ /* 0x000fc400078e02e3 */
[----:B------:R-:W-:Y:S01]  /*ad70*/  @!P1 IMAD.IADD R224, R224, 0x1, -R5 ;  /* 0x00000001e0e09824 */ /* 0x000fe200078e0a05 */
[C---:B------:R-:W-:Y:S01]  /*ad80*/  ISETP.GT.U32.AND P1, PT, R5.reuse, R226, PT ;  /* 0x000000e20500720c */ /* 0x040fe20003f24070 */
[----:B------:R-:W-:Y:S01]  /*ad90*/  @!P3 IMAD.MOV R223, RZ, RZ, -R223 ;  /* 0x000000ffffdfb224 */ /* 0x000fe200078e0adf */
[C---:B------:R-:W-:Y:S01]  /*ada0*/  ISETP.GT.U32.AND P3, PT, R5.reuse, R227, PT ;  /* 0x000000e30500720c */ /* 0x040fe20003f64070 */
[C---:B------:R-:W-:Y:S02]  /*adb0*/  VIADD R230, R0.reuse, 0xe6 ;  /* 0x000000e600e67836 */ /* 0x040fe40000000000 */
[----:B------:R-:W-:Y:S02]  /*adc0*/  VIADD R231, R0, 0xe7 ;  /* 0x000000e700e77836 */ /* 0x000fe40000000000 */
[----:B------:R-:W-:Y:S01]  /*add0*/  @!P2 IMAD.MOV R221, RZ, RZ, -R221 ;  /* 0x000000ffffdda224 */ /* 0x000fe200078e0add */
[----:B------:R-:W-:Y:S01]  /*ade0*/  ISETP.GE.AND P2, PT, R228, RZ, PT ;  /* 0x000000ffe400720c */ /* 0x000fe20003f46270 */
[----:B------:R-:W-:Y:S01]  /*adf0*/  @!P0 IMAD.MOV R222, RZ, RZ, -R222 ;  /* 0x000000ffffde8224 */ /* 0x000fe200078e0ade */
[----:B------:R-:W-:Y:S01]  /*ae00*/  IABS R228, R230 ;  /* 0x000000e600e47213 */ /* 0x000fe20000000000 */
[----:B------:R-:W-:Y:S01]  /*ae10*/  @!P5 IMAD.MOV R224, RZ, RZ, -R224 ;  /* 0x000000ffffe0d224 */ /* 0x000fe200078e0ae0 */
[----:B------:R-:W-:Y:S01]  /*ae20*/  ISETP.GT.U32.AND P0, PT, R5, R225, PT ;  /* 0x000000e10500720c */ /* 0x000fe20003f04070 */
[--C-:B------:R-:W-:Y:S01]  /*ae30*/  @!P1 IMAD.IADD R226, R226, 0x1, -R5.reuse ;  /* 0x00000001e2e29824 */ /* 0x100fe200078e0a05 */
[----:B------:R-:W-:Y:S01]  /*ae40*/  IABS R229, R231 ;  /* 0x000000e700e57213 */ /* 0x000fe20000000000 */
[----:B------:R-:W-:Y:S01]  /*ae50*/  @!P3 IMAD.IADD R227, R227, 0x1, -R5 ;  /* 0x00000001e3e3b824 */ /* 0x000fe200078e0a05 */
[----:B------:R-:W-:Y:S01]  /*ae60*/  ISETP.GE.AND P5, PT, R230, RZ, PT ;  /* 0x000000ffe600720c */ /* 0x000fe20003fa6270 */
[----:B------:R-:W-:Y:S01]  /*ae70*/  IMAD.HI.U32 R3, R6, R228, RZ ;  /* 0x000000e406037227 */ /* 0x000fe200078e00ff */
[----:B------:R-:W-:-:S02]  /*ae80*/  ISETP.GT.U32.AND P1, PT, R5, R226, PT ;  /* 0x000000e20500720c */ /* 0x000fc40003f24070 */
[----:B------:R-:W-:Y:S01]  /*ae90*/  ISETP.GT.U32.AND P3, PT, R5, R227, PT ;  /* 0x000000e30500720c */ /* 0x000fe20003f64070 */
[----:B------:R-:W-:-:S04]  /*aea0*/  IMAD.HI.U32 R7, R6, R229, RZ ;  /* 0x000000e506077227 */ /* 0x000fc800078e00ff */
[----:B------:R-:W-:Y:S02]  /*aeb0*/  IMAD.MOV R3, RZ, RZ, -R3 ;  /* 0x000000ffff037224 */ /* 0x000fe400078e0a03 */
[----:B------:R-:W-:Y:S02]  /*aec0*/  IMAD.MOV R8, RZ, RZ, -R7 ;  /* 0x000000ffff087224 */ /* 0x000fe400078e0a07 */
[----:B------:R-:W-:Y:S02]  /*aed0*/  IMAD R228, R5, R3, R228 ;  /* 0x0000000305e47224 */ /* 0x000fe400078e02e4 */
[--C-:B------:R-:W-:Y:S02]  /*aee0*/  @!P1 IMAD.IADD R226, R226, 0x1, -R5.reuse ;  /* 0x00000001e2e29824 */ /* 0x100fe400078e0a05 */
[----:B------:R-:W-:Y:S02]  /*aef0*/  @!P0 IMAD.IADD R225, R225, 0x1, -R5 ;  /* 0x00000001e1e18824 */ /* 0x000fe400078e0a05 */
[----:B------:R-:W-:-:S02]  /*af00*/  IMAD R229, R5, R8, R229 ;  /* 0x0000000805e57224 */ /* 0x000fc400078e02e5 */
[----:B------:R-:W-:Y:S01]  /*af10*/  @!P3 IMAD.IADD R227, R227, 0x1, -R5 ;  /* 0x00000001e3e3b824 */ /* 0x000fe200078e0a05 */
[C---:B------:R-:W-:Y:S01]  /*af20*/  ISETP.GT.U32.AND P0, PT, R5.reuse, R225, PT ;  /* 0x000000e10500720c */ /* 0x040fe20003f04070 */
[----:B------:R-:W-:Y:S01]  /*af30*/  @!P2 IMAD.MOV R226, RZ, RZ, -R226 ;  /* 0x000000ffffe2a224 */ /* 0x000fe200078e0ae2 */
[C---:B------:R-:W-:Y:S01]  /*af40*/  ISETP.GT.U32.AND P2, PT, R5.reuse, R228, PT ;  /* 0x000000e40500720c */ /* 0x040fe20003f44070 */
[----:B------:R-:W-:Y:S01]  /*af50*/  @!P4 IMAD.MOV R227, RZ, RZ, -R227 ;  /* 0x000000ffffe3c224 */ /* 0x000fe200078e0ae3 */
[----:B------:R-:W-:Y:S01]  /*af60*/  ISETP.GT.U32.AND P4, PT, R5, R229, PT ;  /* 0x000000e50500720c */ /* 0x000fe20003f84070 */
[C---:B------:R-:W-:Y:S02]  /*af70*/  VIADD R3, R0.reuse, 0xe8 ;  /* 0x000000e800037836 */ /* 0x040fe40000000000 */
[C---:B------:R-:W-:Y:S02]  /*af80*/  VIADD R7, R0.reuse, 0xe9 ;  /* 0x000000e900077836 */ /* 0x040fe40000000000 */
[C---:B------:R-:W-:Y:S01]  /*af90*/  VIADD R8, R0.reuse, 0xea ;  /* 0x000000ea00087836 */ /* 0x040fe20000000000 */
[----:B------:R-:W-:Y:S01]  /*afa0*/  IABS R230, R3 ;  /* 0x0000000300e67213 */ /* 0x000fe20000000000 */
[----:B------:R-:W-:Y:S01]  /*afb0*/  VIADD R237, R0, 0xef ;  /* 0x000000ef00ed7836 */ /* 0x000fe20000000000 */
[----:B------:R-:W-:Y:S01]  /*afc0*/  ISETP.GE.AND P1, PT, R3, RZ, PT ;  /* 0x000000ff0300720c */ /* 0x000fe20003f26270 */
[--C-:B------:R-:W-:Y:S01]  /*afd0*/  @!P0 IMAD.IADD R225, R225, 0x1, -R5.reuse ;  /* 0x00000001e1e18824 */ /* 0x100fe200078e0a05 */
[----:B------:R-:W-:Y:S01]  /*afe0*/  ISETP.GE.AND P0, PT, R231, RZ, PT ;  /* 0x000000ffe700720c */ /* 0x000fe20003f06270 */
[--C-:B------:R-:W-:Y:S01]  /*aff0*/  @!P2 IMAD.IADD R228, R228, 0x1, -R5.reuse ;  /* 0x00000001e4e4a824 */ /* 0x100fe200078e0a05 */
[----:B------:R-:W-:Y:S01]  /*b000*/  IABS R231, R7 ;  /* 0x0000000700e77213 */ /* 0x000fe20000000000 */
[----:B------:R-:W-:Y:S01]  /*b010*/  @!P4 IMAD.IADD R229, R229, 0x1, -R5 ;  /* 0x00000001e5e5c824 */ /* 0x000fe200078e0a05 */
[----:B------:R-:W-:Y:S01]  /*b020*/  ISETP.GE.AND P3, PT, R8, RZ, PT ;  /* 0x000000ff0800720c */ /* 0x000fe20003f66270 */
[----:B------:R-:W-:Y:S01]  /*b030*/  @!P6 IMAD.MOV R225, RZ, RZ, -R225 ;  /* 0x000000ffffe1e224 */ /* 0x000fe200078e0ae1 */
[----:B------:R-:W-:Y:S01]  /*b040*/  ISETP.GT.U32.AND P2, PT, R5, R228, PT ;  /* 0x000000e40500720c */ /* 0x000fe20003f44070 */
[----:B------:R-:W-:Y:S01]  /*b050*/  IMAD.HI.U32 R3, R6, R230, RZ ;  /* 0x000000e606037227 */ /* 0x000fe200078e00ff */
[----:B------:R-:W-:-:S02]  /*b060*/  ISETP.GE.AND P6, PT, R7, RZ, PT ;  /* 0x000000ff0700720c */ /* 0x000fc40003fc6270 */
[----:B------:R-:W-:Y:S01]  /*b070*/  ISETP.GT.U32.AND P4, PT, R5, R229, PT ;  /* 0x000000e50500720c */ /* 0x000fe20003f84070 */
[----:B------:R-:W-:Y:S01]  /*b080*/  IMAD.HI.U32 R7, R6, R231, RZ ;  /* 0x000000e706077227 */ /* 0x000fe200078e00ff */
[----:B------:R-:W-:-:S03]  /*b090*/  IABS R232, R8 ;  /* 0x0000000800e87213 */ /* 0x000fc60000000000 */
[----:B------:R-:W-:Y:S02]  /*b0a0*/  IMAD.MOV R8, RZ, RZ, -R3 ;  /* 0x000000ffff087224 */ /* 0x000fe400078e0a03 */
[----:B------:R-:W-:Y:S02]  /*b0b0*/  IMAD.MOV R234, RZ, RZ, -R7 ;  /* 0x000000ffffea7224 */ /* 0x000fe400078e0a07 */
[----:B------:R-:W-:-:S04]  /*b0c0*/  IMAD.HI.U32 R3, R6, R232, RZ ;  /* 0x000000e806037227 */ /* 0x000fc800078e00ff */
[C---:B------:R-:W-:Y:S02]  /*b0d0*/  IMAD R230, R5.reuse, R8, R230 ;  /* 0x0000000805e67224 */ /* 0x040fe400078e02e6 */
[----:B------:R-:W-:Y:S02]  /*b0e0*/  IMAD R231, R5, R234, R231 ;  /* 0x000000ea05e77224 */ /* 0x000fe400078e02e7 */
[----:B------:R-:W-:Y:S01]  /*b0f0*/  IMAD.MOV R7, RZ, RZ, -R3 ;  /* 0x000000ffff077224 */ /* 0x000fe200078e0a03 */
[----:B------:R-:W-:Y:S01]  /*b100*/  SGXT.U32 R3, R233, 0x1 ;  /* 0x00000001e903781a */ /* 0x000fe20000000000 */
[--C-:B------:R-:W-:Y:S01]  /*b110*/  @!P2 IMAD.IADD R228, R228, 0x1, -R5.reuse ;  /* 0x00000001e4e4a824 */ /* 0x100fe200078e0a05 */
[----:B------:R-:W-:Y:S01]  /*b120*/  ISETP.GT.U32.AND P2, PT, R5, R230, PT ;  /* 0x000000e60500720c */ /* 0x000fe20003f44070 */
[----:B------:R-:W-:Y:S01]  /*b130*/  @!P4 IMAD.IADD R229, R229, 0x1, -R5 ;  /* 0x00000001e5e5c824 */ /* 0x000fe200078e0a05 */
[C---:B------:R-:W-:Y:S01]  /*b140*/  ISETP.GT.U32.AND P4, PT, R5.reuse, R231, PT ;  /* 0x000000e70500720c */ /* 0x040fe20003f84070 */
[----:B------:R-:W-:-:S02]  /*b150*/  IMAD R232, R5, R7, R232 ;  /* 0x0000000705e87224 */ /* 0x000fc400078e02e8 */
[----:B------:R-:W-:Y:S02]  /*b160*/  @!P0 IMAD.MOV R229, RZ, RZ, -R229 ;  /* 0x000000ffffe58224 */ /* 0x000fe400078e0ae5 */
[C---:B------:R-:W-:Y:S01]  /*b170*/  VIADD R8, R0.reuse, 0xeb ;  /* 0x000000eb00087836 */ /* 0x040fe20000000000 */
[----:B------:R-:W-:Y:S01]  /*b180*/  ISETP.GT.U32.AND P0, PT, R5, R232, PT ;  /* 0x000000e80500720c */ /* 0x000fe20003f04070 */
[----:B------:R-:W-:Y:S02]  /*b190*/  VIADD R233, R0, 0xec ;  /* 0x000000ec00e97836 */ /* 0x000fe40000000000 */
[----:B------:R-:W-:Y:S01]  /*b1a0*/  @!P5 IMAD.MOV R228, RZ, RZ, -R228 ;  /* 0x000000ffffe4d224 */ /* 0x000fe200078e0ae4 */
[----:B------:R-:W-:Y:S01]  /*b1b0*/  IABS R235, R8 ;  /* 0x0000000800eb7213 */ /* 0x000fe20000000000 */
[--C-:B------:R-:W-:Y:S01]  /*b1c0*/  @!P2 IMAD.IADD R230, R230, 0x1, -R5.reuse ;  /* 0x00000001e6e6a824 */ /* 0x100fe200078e0a05 */
[----:B------:R-:W-:Y:S01]  /*b1d0*/  IABS R234, R233 ;  /* 0x000000e900ea7213 */ /* 0x000fe20000000000 */
[----:B------:R-:W-:Y:S01]  /*b1e0*/  @!P4 IMAD.IADD R231, R231, 0x1, -R5 ;  /* 0x00000001e7e7c824 */ /* 0x000fe200078e0a05 */
[----:B------:R-:W-:Y:S01]  /*b1f0*/  ISETP.GE.AND P5, PT, R8, RZ, PT ;  /* 0x000000ff0800720c */ /* 0x000fe20003fa6270 */
[----:B------:R-:W-:Y:S01]  /*b200*/  IMAD.HI.U32 R236, R6, R235, RZ ;  /* 0x000000eb06ec7227 */ /* 0x000fe200078e00ff */
[----:B------:R-:W-:-:S02]  /*b210*/  ISETP.GT.U32.AND P2, PT, R5, R230, PT ;  /* 0x000000e60500720c */ /* 0x000fc40003f44070 */
[C---:B------:R-:W-:Y:S01]  /*b220*/  ISETP.GT.U32.AND P4, PT, R5.reuse, R231, PT ;  /* 0x000000e70500720c */ /* 0x040fe20003f84070 */
[----:B------:R-:W-:Y:S02]  /*b230*/  @!P0 IMAD.IADD R232, R232, 0x1, -R5 ;  /* 0x00000001e8e88824 */ /* 0x000fe400078e0a05 */
[----:B------:R-:W-:Y:S02]  /*b240*/  IMAD.MOV R236, RZ, RZ, -R236 ;  /* 0x000000ffffec7224 */ /* 0x000fe400078e0aec */
[----:B------:R-:W-:Y:S01]  /*b250*/  IMAD.HI.U32 R8, R6, R234, RZ ;  /* 0x000000ea06087227 */ /* 0x000fe200078e00ff */
[----:B------:R-:W-:-:S03]  /*b260*/  ISETP.GT.U32.AND P0, PT, R5, R232, PT ;  /* 0x000000e80500720c */ /* 0x000fc60003f04070 */
[----:B------:R-:W-:Y:S02]  /*b270*/  IMAD.MOV R8, RZ, RZ, -R8 ;  /* 0x000000ffff087224 */ /* 0x000fe400078e0a08 */
[----:B------:R-:W-:Y:S01]  /*b280*/  @!P2 IMAD.IADD R230, R230, 0x1, -R5 ;  /* 0x00000001e6e6a824 */ /* 0x000fe200078e0a05 */
[----:B------:R-:W-:Y:S01]  /*b290*/  ISETP.GE.AND P2, PT, R233, RZ, PT ;  /* 0x000000ffe900720c */ /* 0x000fe20003f46270 */
[----:B------:R-:W-:Y:S02]  /*b2a0*/  IMAD R233, R5, R236, R235 ;  /* 0x000000ec05e97224 */ /* 0x000fe400078e02eb */
[----:B------:R-:W-:Y:S02]  /*b2b0*/  @!P4 IMAD.IADD R231, R231, 0x1, -R5 ;  /* 0x00000001e7e7c824 */ /* 0x000fe400078e0a05 */
[C---:B------:R-:W-:Y:S02]  /*b2c0*/  IMAD R234, R5.reuse, R8, R234 ;  /* 0x0000000805ea7224 */ /* 0x040fe400078e02ea */
[----:B------:R-:W-:Y:S01]  /*b2d0*/  @!P6 IMAD.MOV R231, RZ, RZ, -R231 ;  /* 0x000000ffffe7e224 */ /* 0x000fe200078e0ae7 */
[----:B------:R-:W-:Y:S01]  /*b2e0*/  ISETP.GT.U32.AND P6, PT, R5, R233, PT ;  /* 0x000000e90500720c */ /* 0x000fe20003fc4070 */
[----:B------:R-:W-:Y:S01]  /*b2f0*/  @!P0 IMAD.IADD R232, R232, 0x1, -R5 ;  /* 0x00000001e8e88824 */ /* 0x000fe200078e0a05 */
[----:B------:R-:W-:Y:S01]  /*b300*/  ISETP.GE.AND P0, PT, R237, RZ, PT ;  /* 0x000000ffed00720c */ /* 0x000fe20003f06270 */
[C---:B------:R-:W-:Y:S01]  /*b310*/  VIADD R235, R0.reuse, 0xed ;  /* 0x000000ed00eb7836 */ /* 0x040fe20000000000 */
[----:B------:R-:W-:Y:S01]  /*b320*/  IABS R237, R237 ;  /* 0x000000ed00ed7213 */ /* 0x000fe20000000000 */
[----:B------:R-:W-:Y:S01]  /*b330*/  @!P3 IMAD.MOV R232, RZ, RZ, -R232 ;  /* 0x000000ffffe8b224 */ /* 0x000fe200078e0ae8 */
[----:B------:R-:W-:Y:S01]  /*b340*/  ISETP.GT.U32.AND P3, PT, R5, R234, PT ;  /* 0x000000ea0500720c */ /* 0x000fe20003f64070 */
[----:B---3--:R-:W-:Y:S01]  /*b350*/  IMAD R4, R3, UR12, RZ ;  /* 0x0000000c03047c24 */ /* 0x008fe2000f8e02ff */
[----:B------:R-:W-:Y:S01]  /*b360*/  ISETP.GE.AND P4, PT, R235, RZ, PT ;  /* 0x000000ffeb00720c */ /* 0x000fe20003f86270 */
[----:B------:R-:W-:Y:S01]  /*b370*/  IMAD.U32 R7, RZ, RZ, UR12 ;  /* 0x0000000cff077e24 */ /* 0x000fe2000f8e00ff */
[----:B------:R-:W-:Y:S01]  /*b380*/  IABS R235, R235 ;  /* 0x000000eb00eb7213 */ /* 0x000fe20000000000 */
[----:B------:R-:W-:-:S02]  /*b390*/  VIADD R236, R0, 0xee ;  /* 0x000000ee00ec7836 */ /* 0x000fc40000000000 */
[--C-:B------:R-:W-:Y:S02]  /*b3a0*/  @!P6 IMAD.IADD R233, R233, 0x1, -R5.reuse ;  /* 0x00000001e9e9e824 */ /* 0x100fe400078e0a05 */
[----:B------:R-:W-:Y:S02]  /*b3b0*/  IMAD R4, R7, 0x2, R4 ;  /* 0x0000000207047824 */ /* 0x000fe400078e0204 */
[----:B------:R-:W-:Y:S01]  /*b3c0*/  @!P1 IMAD.MOV R230, RZ, RZ, -R230 ;  /* 0x000000ffffe69224 */ /* 0x000fe200078e0ae6 */
[----:B------:R-:W-:Y:S01]  /*b3d0*/  ISETP.GT.U32.AND P6, PT, R5, R233, PT ;  /* 0x000000e90500720c */ /* 0x000fe20003fc4070 */
[----:B------:R-:W-:Y:S01]  /*b3e0*/  IMAD R3, R7, 0x2, R4 ;  /* 0x0000000207037824 */ /* 0x000fe200078e0204 */
[----:B------:R-:W-:Y:S01]  /*b3f0*/  ISETP.GE.AND P1, PT, R236, RZ, PT ;  /* 0x000000ffec00720c */ /* 0x000fe20003f26270 */
[----:B------:R-:W-:Y:S01]  /*b400*/  IMAD.HI.U32 R239, R6, R235, RZ ;  /* 0x000000eb06ef7227 */ /* 0x000fe200078e00ff */
[----:B------:R-:W-:Y:S02]  /*b410*/  IABS R236, R236 ;  /* 0x000000ec00ec7213 */ /* 0x000fe40000000000 */
[----:B------:R1:W-:Y:S01]  /*b420*/  STL [R1+0x71c], R3 ;  /* 0x00071c0301007387 */ /* 0x0003e20000100800 */
[----:B------:R-:W-:-:S02]  /*b430*/  @!P3 IMAD.IADD R234, R234, 0x1, -R5 ;  /* 0x00000001eaeab824 */ /* 0x000fc400078e0a05 */
[----:B------:R-:W-:Y:S02]  /*b440*/  IMAD.MOV R239, RZ, RZ, -R239 ;  /* 0x000000ffffef7224 */ /* 0x000fe400078e0aef */
[----:B------:R-:W-:Y:S01]  /*b450*/  IMAD.HI.U32 R238, R6, R236, RZ ;  /* 0x000000ec06ee7227 */ /* 0x000fe200078e00ff */
[----:B------:R-:W-:-:S03]  /*b460*/  ISETP.GT.U32.AND P3, PT, R5, R234, PT ;  /* 0x000000ea0500720c */ /* 0x000fc60003f64070 */
[----:B------:R-:W-:Y:S02]  /*b470*/  IMAD R235, R5, R239, R235 ;  /* 0x000000ef05eb7224 */ /* 0x000fe400078e02eb */
[----:B-1----:R-:W-:Y:S02]  /*b480*/  IMAD R3, R7, 0x2, R3 ;  /* 0x0000000207037824 */ /* 0x002fe400078e0203 */
[----:B------:R-:W-:Y:S02]  /*b490*/  IMAD.MOV R238, RZ, RZ, -R238 ;  /* 0x000000ffffee7224 */ /* 0x000fe400078e0aee */
[--C-:B------:R-:W-:Y:S01]  /*b4a0*/  @!P6 IMAD.IADD R233, R233, 0x1, -R5.reuse ;  /* 0x00000001e9e9e824 */ /* 0x100fe200078e0a05 */
[----:B------:R1:W-:Y:S01]  /*b4b0*/  STL [R1+0x724], R3 ;  /* 0x0007240301007387 */ /* 0x0003e20000100800 */
[C---:B------:R-:W-:Y:S01]  /*b4c0*/  ISETP.GT.U32.AND P6, PT, R5.reuse, R235, PT ;  /* 0x000000eb0500720c */ /* 0x040fe20003fc4070 */
[----:B------:R-:W-:Y:S02]  /*b4d0*/  IMAD R236, R5, R238, R236 ;  /* 0x000000ee05ec7224 */ /* 0x000fe400078e02ec */
[----:B------:R-:W-:-:S02]  /*b4e0*/  @!P3 IMAD.IADD R234, R234, 0x1, -R5 ;  /* 0x00000001eaeab824 */ /* 0x000fc400078e0a05 */
[----:B------:R-:W-:Y:S01]  /*b4f0*/  VIADD R240, R0, 0xf0 ;  /* 0x000000f000f07836 */ /* 0x000fe20000000000 */
[----:B------:R-:W-:Y:S01]  /*b500*/  ISETP.GT.U32.AND P3, PT, R5, R236, PT ;  /* 0x000000ec0500720c */ /* 0x000fe20003f64070 */
[----:B------:R-:W-:-:S04]  /*b510*/  IMAD.HI.U32 R8, R6, R237, RZ ;  /* 0x000000ed06087227 */ /* 0x000fc800078e00ff */
[----:B-1----:R-:W-:Y:S02]  /*b520*/  IMAD R3, R7, 0x2, R3 ;  /* 0x0000000207037824 */ /* 0x002fe400078e0203 */
[----:B------:R-:W-:Y:S02]  /*b530*/  @!P6 IMAD.IADD R235, R235, 0x1, -R5 ;  /* 0x00000001ebebe824 */ /* 0x000fe400078e0a05 */
[----:B------:R-:W-:Y:S01]  /*b540*/  @!P5 IMAD.MOV R233, RZ, RZ, -R233 ;  /* 0x000000ffffe9d224 */ /* 0x000fe200078e0ae9 */
[----:B------:R1:W-:Y:S01]  /*b550*/  STL [R1+0x650], R3 ;  /* 0x0006500301007387 */ /* 0x0003e20000100800 */
[----:B------:R-:W-:Y:S01]  /*b560*/  ISETP.GE.AND P5, PT, R240, RZ, PT ;  /* 0x000000fff000720c */ /* 0x000fe20003fa6270 */
[----:B------:R-:W-:Y:S01]  /*b570*/  IMAD.MOV R8, RZ, RZ, -R8 ;  /* 0x000000ffff087224 */ /* 0x000fe200078e0a08 */
[C---:B------:R-:W-:Y:S01]  /*b580*/  ISETP.GT.U32.AND P6, PT, R5.reuse, R235, PT ;  /* 0x000000eb0500720c */ /* 0x040fe20003fc4070 */
[----:B------:R-:W-:Y:S01]  /*b590*/  @!P3 IMAD.IADD R236, R236, 0x1, -R5 ;  /* 0x00000001ececb824 */ /* 0x000fe200078e0a05 */
[----:B------:R-:W-:Y:S01]  /*b5a0*/  IABS R240, R240 ;  /* 0x000000f000f07213 */ /* 0x000fe20000000000 */
[----:B------:R-:W-:-:S02]  /*b5b0*/  IMAD R237, R5, R8, R237 ;  /* 0x0000000805ed7224 */ /* 0x000fc400078e02ed */
[----:B------:R-:W-:Y:S01]  /*b5c0*/  VIADD R238, R0, 0xf1 ;  /* 0x000000f100ee7836 */ /* 0x000fe20000000000 */
[----:B------:R-:W-:Y:S01]  /*b5d0*/  ISETP.GT.U32.AND P3, PT, R5, R236, PT ;  /* 0x000000ec0500720c */ /* 0x000fe20003f64070 */
[----:B-1----:R-:W-:Y:S02]  /*b5e0*/  IMAD R3, R7, 0x2, R3 ;  /* 0x0000000207037824 */ /* 0x002fe400078e0203 */
[----:B------:R-:W-:Y:S01]  /*b5f0*/  IMAD.HI.U32 R241, R6, R240, RZ ;  /* 0x000000f006f17227 */ /* 0x000fe200078e00ff */
[----:B------:R-:W-:Y:S02]  /*b600*/  IABS R239, R238 ;  /* 0x000000ee00ef7213 */ /* 0x000fe40000000000 */
[----:B------:R1:W-:Y:S01]  /*b610*/  STL [R1+0x6e4], R3 ;  /* 0x0006e40301007387 */ /* 0x0003e20000100800 */
[----:B------:R-:W-:Y:S01]  /*b620*/  @!P2 IMAD.MOV R234, RZ, RZ, -R234 ;  /* 0x000000ffffeaa224 */ /* 0x000fe200078e0aea */
[----:B------:R-:W-:Y:S01]  /*b630*/  ISETP.GT.U32.AND P2, PT, R5, R237, PT ;  /* 0x000000ed0500720c */ /* 0x000fe20003f44070 */
[----:B------:R-:W-:-:S02]  /*b640*/  IMAD.MOV R241, RZ, RZ, -R241 ;  /* 0x000000fffff17224 */ /* 0x000fc400078e0af1 */
[--C-:B------:R-:W-:Y:S01]  /*b650*/  @!P6 IMAD.IADD R235, R235, 0x1, -R5.reuse ;  /* 0x00000001ebebe824 */ /* 0x100fe200078e0a05 */
[----:B------:R-:W-:Y:S01]  /*b660*/  ISETP.GE.AND P6, PT, R238, RZ, PT ;  /* 0x000000ffee00720c */ /* 0x000fe20003fc6270 */
[----:B------:R-:W-:Y:S02]  /*b670*/  IMAD R238, R5, R241, R240 ;  /* 0x000000f105ee7224 */ /* 0x000fe400078e02f0 */
[----:B------:R-:W-:Y:S02]  /*b680*/  @!P3 IMAD.IADD R236, R236, 0x1, -R5 ;  /* 0x00000001ececb824 */ /* 0x000fe400078e0a05 */
[----:B-1----:R-:W-:Y:S01]  /*b690*/  IMAD R3, R7, 0x2, R3 ;  /* 0x0000000207037824 */ /* 0x002fe200078e0203 */
[----:B------:R-:W-:Y:S01]  /*b6a0*/  ISETP.GT.U32.AND P3, PT, R5, R238, PT ;  /* 0x000000ee0500720c */ /* 0x000fe20003f64070 */
[----:B------:R-:W-:Y:S02]  /*b6b0*/  VIADD R240, R0, 0xf2 ;  /* 0x000000f200f07836 */ /* 0x000fe40000000000 */
[----:B------:R-:W-:Y:S01]  /*b6c0*/  @!P2 IMAD.IADD R237, R237, 0x1, -R5 ;  /* 0x00000001ededa824 */ /* 0x000fe200078e0a05 */
[----:B------:R1:W-:Y:S01]  /*b6d0*/  STL [R1+0x6e8], R3 ;  /* 0x0006e80301007387 */ /* 0x0003e20000100800 */
[----:B------:R-:W-:-:S03]  /*b6e0*/  IMAD.HI.U32 R8, R6, R239, RZ ;  /* 0x000000ef06087227 */ /* 0x000fc600078e00ff */
[----:B------:R-:W-:Y:S01]  /*b6f0*/  ISETP.GT.U32.AND P2, PT, R5, R237, PT ;  /* 0x000000ed0500720c */ /* 0x000fe20003f44070 */
[----:B------:R-:W-:Y:S01]  /*b700*/  @!P4 IMAD.MOV R235, RZ, RZ, -R235 ;  /* 0x000000ffffebc224 */ /* 0x000fe200078e0aeb */
[----:B------:R-:W-:Y:S01]  /*b710*/  ISETP.GE.AND P4, PT, R240, RZ, PT ;  /* 0x000000fff000720c */ /* 0x000fe20003f86270 */
[----:B------:R-:W-:Y:S01]  /*b720*/  IMAD.MOV R8, RZ, RZ, -R8 ;  /* 0x000000ffff087224 */ /* 0x000fe200078e0a08 */
[----:B------:R-:W-:Y:S01]  /*b730*/  IABS R240, R240 ;  /* 0x000000f000f07213 */ /* 0x000fe20000000000 */
[----:B------:R-:W-:Y:S02]  /*b740*/  @!P3 IMAD.IADD R238, R238, 0x1, -R5 ;  /* 0x00000001eeeeb824 */ /* 0x000fe400078e0a05 */
[----:B-1----:R-:W-:Y:S02]  /*b750*/  IMAD R3, R7, 0x2, R3 ;  /* 0x0000000207037824 */ /* 0x002fe400078e0203 */
[C---:B------:R-:W-:Y:S01]  /*b760*/  IMAD R239, R5.reuse, R8, R239 ;  /* 0x0000000805ef7224 */ /* 0x040fe200078e02ef */
[----:B------:R-:W-:Y:S01]  /*b770*/  ISETP.GT.U32.AND P3, PT, R5, R238, PT ;  /* 0x000000ee0500720c */ /* 0x000fe20003f64070 */
[----:B------:R-:W-:Y:S01]  /*b780*/  IMAD.HI.U32 R8, R6, R240, RZ ;  /* 0x000000f006087227 */ /* 0x000fe200078e00ff */
[----:B------:R1:W-:Y:S03]  /*b790*/  STL [R1+0x710], R3 ;  /* 0x0007100301007387 */ /* 0x0003e60000100800 */
[----:B------:R-:W-:-:S02]  /*b7a0*/  @!P2 IMAD.IADD R237, R237, 0x1, -R5 ;  /* 0x00000001ededa824 */ /* 0x000fc400078e0a05 */
[----:B------:R-:W-:Y:S02]  /*b7b0*/  IMAD.MOV R8, RZ, RZ, -R8 ;  /* 0x000000ffff087224 */ /* 0x000fe400078e0a08 */
[----:B------:R-:W-:Y:S02]  /*b7c0*/  VIADD R242, R0, 0xf4 ;  /* 0x000000f400f27836 */ /* 0x000fe40000000000 */
[----:B------:R-:W-:Y:S01]  /*b7d0*/  @!P0 IMAD.MOV R237, RZ, RZ, -R237 ;  /* 0x000000ffffed8224 */ /* 0x000fe200078e0aed */
[----:B------:R-:W-:Y:S01]  /*b7e0*/  ISETP.GT.U32.AND P0, PT, R5, R239, PT ;  /* 0x000000ef0500720c */ /* 0x000fe20003f04070 */
[----:B-1----:R-:W-:Y:S01]  /*b7f0*/  IMAD R3, R7, 0x2, R3 ;  /* 0x0000000207037824 */ /* 0x002fe200078e0203 */
[----:B------:R-:W-:Y:S01]  /*b800*/  ISETP.GE.AND P2, PT, R242, RZ, PT ;  /* 0x000000fff200720c */ /* 0x000fe20003f46270 */
[C---:B------:R-:W-:Y:S01]  /*b810*/  IMAD R240, R5.reuse, R8, R240 ;  /* 0x0000000805f07224 */ /* 0x040fe200078e02f0 */
[----:B------:R-:W-:Y:S01]  /*b820*/  IABS R242, R242 ;  /* 0x000000f200f27213 */ /* 0x000fe20000000000 */
[----:B------:R-:W-:Y:S01]  /*b830*/  VIADD R241, R0, 0xf3 ;  /* 0x000000f300f17836 */ /* 0x000fe20000000000 */
[----:B------:R1:W-:Y:S01]  /*b840*/  STL [R1+0x704], R3 ;  /* 0x0007040301007387 */ /* 0x0003e20000100800 */
[----:B------:R-:W-:Y:S01]  /*b850*/  @!P3 IMAD.IADD R238, R238, 0x1, -R5 ;  /* 0x00000001eeeeb824 */ /* 0x000fe200078e0a05 */
[----:B------:R-:W-:Y:S01]  /*b860*/  ISETP.GT.U32.AND P3, PT, R5, R240, PT ;  /* 0x000000f00500720c */ /* 0x000fe20003f64070 */
[----:B------:R-:W-:Y:S01]  /*b870*/  @!P1 IMAD.MOV R236, RZ, RZ, -R236 ;  /* 0x000000ffffec9224 */ /* 0x000fe200078e0aec */
[----:B------:R-:W-:Y:S01]  /*b880*/  ISETP.GE.AND P1, PT, R241, RZ, PT ;  /* 0x000000fff100720c */ /* 0x000fe20003f26270 */
[----:B------:R-:W-:Y:S01]  /*b890*/  IMAD.HI.U32 R8, R6, R242, RZ ;  /* 0x000000f206087227 */ /* 0x000fe200078e00ff */
[----:B------:R-:W-:-:S03]  /*b8a0*/  IABS R241, R241 ;  /* 0x000000f100f17213 */ /* 0x000fc60000000000 */
[----:B------:R-:W-:Y:S02]  /*b8b0*/  @!P0 IMAD.IADD R239, R239, 0x1, -R5 ;  /* 0x00000001efef8824 */ /* 0x000fe400078e0a05 */
[----:B-1----:R-:W-:Y:S02]  /*b8c0*/  IMAD R3, R7, 0x2, R3 ;  /* 0x0000000207037824 */ /* 0x002fe400078e0203 */
[----:B------:R-:W-:Y:S01]  /*b8d0*/  IMAD.MOV R8, RZ, RZ, -R8 ;  /* 0x000000ffff087224 */ /* 0x000fe200078e0a08 */
[C---:B------:R-:W-:Y:S01]  /*b8e0*/  ISETP.GT.U32.AND P0, PT, R5.reuse, R239, PT ;  /* 0x000000ef0500720c */ /* 0x040fe20003f04070 */
[----:B------:R-:W-:Y:S01]  /*b8f0*/  IMAD.HI.U32 R243, R6, R241, RZ ;  /* 0x000000f106f37227 */ /* 0x000fe200078e00ff */
[----:B------:R1:W-:Y:S03]  /*b900*/  STL [R1+0x6f4], R3 ;  /* 0x0006f40301007387 */ /* 0x0003e60000100800 */
[----:B------:R-:W-:-:S02]  /*b910*/  IMAD R242, R5, R8, R242 ;  /* 0x0000000805f27224 */ /* 0x000fc400078e02f2 */
[----:B------:R-:W-:Y:S02]  /*b920*/  IMAD.MOV R243, RZ, RZ, -R243 ;  /* 0x000000fffff37224 */ /* 0x000fe400078e0af3 */
[----:B------:R-:W-:Y:S02]  /*b930*/  VIADD R8, R0, 0xf5 ;  /* 0x000000f500087836 */ /* 0x000fe40000000000 */
[----:B------:R-:W-:Y:S02]  /*b940*/  @!P3 IMAD.IADD R240, R240, 0x1, -R5 ;  /* 0x00000001f0f0b824 */ /* 0x000fe400078e0a05 */
[----:B-1----:R-:W-:Y:S01]  /*b950*/  IMAD R3, R7, 0x2, R3 ;  /* 0x0000000207037824 */ /* 0x002fe200078e0203 */
[----:B------:R-:W-:Y:S01]  /*b960*/  ISETP.GE.AND P3, PT, R8, RZ, PT ;  /* 0x000000ff0800720c */ /* 0x000fe20003f66270 */
[C---:B------:R-:W-:Y:S01]  /*b970*/  IMAD R241, R5.reuse, R243, R241 ;  /* 0x000000f305f17224 */ /* 0x040fe200078e02f1 */
[----:B------:R-:W-:Y:S01]  /*b980*/  IABS R243, R8 ;  /* 0x0000000800f37213 */ /* 0x000fe20000000000 */
[----:B------:R-:W-:Y:S01]  /*b990*/  @!P5 IMAD.MOV R238, RZ, RZ, -R238 ;  /* 0x000000ffffeed224 */ /* 0x000fe200078e0aee */
[----:B------:R1:W-:Y:S01]  /*b9a0*/  STL [R1+0x6f0], R3 ;  /* 0x0006f00301007387 */ /* 0x0003e20000100800 */
[----:B------:R-:W-:Y:S01]  /*b9b0*/  ISETP.GT.U32.AND P5, PT, R5, R240, PT ;  /* 0x000000f00500720c */ /* 0x000fe20003fa4070 */
[----:B------:R-:W-:Y:S01]  /*b9c0*/  @!P0 IMAD.IADD R239, R239, 0x1, -R5 ;  /* 0x00000001efef8824 */ /* 0x000fe200078e0a05 */
[----:B------:R-:W-:Y:S01]  /*b9d0*/  ISETP.GT.U32.AND P0, PT, R5, R241, PT ;  /* 0x000000f10500720c */ /* 0x000fe20003f04070 */
[----:B------:R-:W-:-:S04]  /*b9e0*/  IMAD.HI.U32 R245, R6, R243, RZ ;  /* 0x000000f306f57227 */ /* 0x000fc800078e00ff */
[----:B------:R-:W-:Y:S02]  /*b9f0*/  IMAD.MOV R245, RZ, RZ, -R245 ;  /* 0x000000fffff57224 */ /* 0x000fe400078e0af5 */
[----:B-1----:R-:W-:Y:S02]  /*ba00*/  IMAD R3, R7, 0x2, R3 ;  /* 0x0000000207037824 */ /* 0x002fe400078e0203 */
[C---:B------:R-:W-:Y:S02]  /*ba10*/  IMAD R243, R5.reuse, R245, R243 ;  /* 0x000000f505f37224 */ /* 0x040fe400078e02f3 */
[----:B------:R-:W-:Y:S01]  /*ba20*/  @!P5 IMAD.IADD R240, R240, 0x1, -R5 ;  /* 0x00000001f0f0d824 */ /* 0x000fe200078e0a05 */
[----:B------:R1:W-:Y:S01]  /*ba30*/  STL [R1+0x6ec], R3 ;  /* 0x0006ec0301007387 */ /* 0x0003e20000100800 */
[----:B------:R-:W-:Y:S01]  /*ba40*/  IMAD.HI.U32 R244, R6, R251, RZ ;  /* 0x000000fb06f47227 */ /* 0x000fe200078e00ff */
[----:B------:R-:W-:-:S03]  /*ba50*/  ISETP.GT.U32.AND P5, PT, R5, R242, PT ;  /* 0x000000f20500720c */ /* 0x000fc60003fa4070 */
[----:B------:R-:W-:Y:S02]  /*ba60*/  VIADD R8, R0, 0xf6 ;  /* 0x000000f600087836 */ /* 0x000fe40000000000 */
[----:B------:R-:W-:Y:S01]  /*ba70*/  @!P4 IMAD.MOV R240, RZ, RZ, -R240 ;  /* 0x000000fffff0c224 */ /* 0x000fe200078e0af0 */
[----:B------:R-:W-:Y:S01]  /*ba80*/  ISETP.GT.U32.AND P4, PT, R5, R243, PT ;  /* 0x000000f30500720c */ /* 0x000fe20003f84070 */
[----:B------:R-:W-:Y:S01]  /*ba90*/  IMAD.MOV R246, RZ, RZ, -R244 ;  /* 0x000000fffff67224 */ /* 0x000fe200078e0af4 */
[----:B------:R-:W-:Y:S01]  /*baa0*/  IABS R244, R8 ;  /* 0x0000000800f47213 */ /* 0x000fe20000000000 */
[----:B-1----:R-:W-:Y:S02]  /*bab0*/  IMAD R3, R7, 0x2, R3 ;  /* 0x0000000207037824 */ /* 0x002fe400078e0203 */
[----:B------:R-:W-:Y:S01]  /*bac0*/  @!P0 IMAD.IADD R241, R241, 0x1, -R5 ;  /* 0x00000001f1f18824 */ /* 0x000fe200078e0a05 */
[----:B------:R-:W-:Y:S01]  /*bad0*/  ISETP.GE.AND P0, PT, R8, RZ, PT ;  /* 0x000000ff0800720c */ /* 0x000fe20003f06270 */
[----:B------:R-:W-:Y:S01]  /*bae0*/  @!P6 IMAD.MOV R239, RZ, RZ, -R239 ;  /* 0x000000ffffefe224 */ /* 0x000fe200078e0aef */
[----:B------:R1:W-:Y:S01]  /*baf0*/  STL [R1+0x700], R3 ;  /* 0x0007000301007387 */ /* 0x0003e20000100800 */
[----:B------:R-:W-:Y:S01]  /*bb00*/  IMAD.HI.U32 R8, R6, R244, RZ ;  /* 0x000000f406087227 */ /* 0x000fe200078e00ff */
[----:B------:R-:W-:-:S03]  /*bb10*/  ISETP.GT.U32.AND P6, PT, R5, R241, PT ;  /* 0x000000f10500720c */ /* 0x000fc60003fc4070 */
[----:B------:R-:W-:Y:S02]  /*bb20*/  IMAD.MOV R8, RZ, RZ, -R8 ;  /* 0x000000ffff087224 */ /* 0x000fe400078e0a08 */
[----:B------:R-:W-:Y:S02]  /*bb30*/  @!P4 IMAD.IADD R243, R243, 0x1, -R5 ;  /* 0x00000001f3f3c824 */ /* 0x000fe400078e0a05 */
[----:B------:R-:W-:Y:S02]  /*bb40*/  IMAD R244, R5, R8, R244 ;  /* 0x0000000805f47224 */ /* 0x000fe400078e02f4 */
[----:B-1----:R-:W-:Y:S01]  /*bb50*/  IMAD R3, R7, 0x2, R3 ;  /* 0x0000000207037824 */ /* 0x002fe200078e0203 */
[----:B------:R-:W-:Y:S01]  /*bb60*/  ISETP.GT.U32.AND P4, PT, R5, R243, PT ;  /* 0x000000f30500720c */ /* 0x000fe20003f84070 */
[C---:B------:R-:W-:Y:S02]  /*bb70*/  VIADD R8, R0.reuse, 0xf7 ;  /* 0x000000f700087836 */ /* 0x040fe40000000000 */
[----:B------:R-:W-:Y:S01]  /*bb80*/  @!P6 IMAD.IADD R241, R241, 0x1, -R5 ;  /* 0x00000001f1f1e824 */ /* 0x000fe200078e0a05 */
[----:B------:R1:W-:Y:S01]  /*bb90*/  STL [R1+0x70c], R3 ;  /* 0x00070c0301007387 */ /* 0x0003e20000100800 */
[----:B------:R-:W-:Y:S01]  /*bba0*/  VIADD R245, R0, 0xf9 ;  /* 0x000000f900f57836 */ /* 0x000fe20000000000 */
[----:B------:R-:W-:Y:S01]  /*bbb0*/  ISETP.GE.AND P6, PT, R8, RZ, PT ;  /* 0x000000ff0800720c */ /* 0x000fe20003fc6270 */
[----:B------:R-:W-:Y:S01]  /*bbc0*/  @!P1 IMAD.MOV R241, RZ, RZ, -R241 ;  /* 0x000000fffff19224 */ /* 0x000fe200078e0af1 */
[----:B------:R-:W-:Y:S01]  /*bbd0*/  IABS R8, R8 ;  /* 0x0000000800087213 */ /* 0x000fe20000000000 */
[----:B------:R-:W-:Y:S01]  /*bbe0*/  @!P5 IMAD.IADD R242, R242, 0x1, -R5 ;  /* 0x00000001f2f2d824 */ /* 0x000fe200078e0a05 */
[----:B------:R-:W-:Y:S01]  /*bbf0*/  ISETP.GE.AND P1, PT, R245, RZ, PT ;  /* 0x000000fff500720c */ /* 0x000fe20003f26270 */
[C---:B------:R-:W-:Y:S01]  /*bc00*/  IMAD R251, R5.reuse, R246, R251 ;  /* 0x000000f605fb7224 */ /* 0x040fe200078e02fb */
[----:B------:R-:W-:Y:S01]  /*bc10*/  IABS R247, R245 ;  /* 0x000000f500f77213 */ /* 0x000fe20000000000 */
[----:B------:R-:W-:Y:S01]  /*bc20*/  IMAD.MOV.U32 R245, RZ, RZ, R8 ;  /* 0x000000fffff57224 */ /* 0x000fe200078e0008 */
[----:B------:R-:W-:Y:S01]  /*bc30*/  ISETP.GT.U32.AND P5, PT, R5, R242, PT ;  /* 0x000000f20500720c */ /* 0x000fe20003fa4070 */
[----:B-1----:R-:W-:-:S02]  /*bc40*/  IMAD R3, R7, 0x2, R3 ;  /* 0x0000000207037824 */ /* 0x002fc400078e0203 */
[----:B------:R-:W-:Y:S01]  /*bc50*/  @!P4 IMAD.IADD R243, R243, 0x1, -R5 ;  /* 0x00000001f3f3c824 */ /* 0x000fe200078e0a05 */
[C---:B------:R-:W-:Y:S01]  /*bc60*/  ISETP.GT.U32.AND P4, PT, R5.reuse, R244, PT ;  /* 0x000000f40500720c */ /* 0x040fe20003f84070 */
[----:B------:R-:W-:Y:S01]  /*bc70*/  IMAD.HI.U32 R8, R6, R245, RZ ;  /* 0x000000f506087227 */ /* 0x000fe200078e00ff */
[----:B------:R1:W-:Y:S03]  /*bc80*/  STL [R1+0x714], R3 ;  /* 0x0007140301007387 */ /* 0x0003e60000100800 */
[----:B------:R-:W-:Y:S02]  /*bc90*/  IMAD.MOV R8, RZ, RZ, -R8 ;  /* 0x000000ffff087224 */ /* 0x000fe400078e0a08 */
[----:B------:R-:W-:Y:S02]  /*bca0*/  VIADD R246, R0, 0xf8 ;  /* 0x000000f800f67836 */ /* 0x000fe40000000000 */
[----:B------:R-:W-:-:S02]  /*bcb0*/  IMAD R245, R5, R8, R245 ;  /* 0x0000000805f57224 */ /* 0x000fc400078e02f5 */
[----:B------:R-:W-:Y:S01]  /*bcc0*/  @!P5 IMAD.IADD R242, R242, 0x1, -R5 ;  /* 0x00000001f2f2d824 */ /* 0x000fe200078e0a05 */
[----:B------:R-:W-:Y:S01]  /*bcd0*/  ISETP.GE.AND P5, PT, R246, RZ, PT ;  /* 0x000000fff600720c */ /* 0x000fe20003fa6270 */
[----:B-1----:R-:W-:Y:S01]  /*bce0*/  IMAD R3, R7, 0x2, R3 ;  /* 0x0000000207037824 */ /* 0x002fe200078e0203 */
[----:B------:R-:W-:Y:S01]  /*bcf0*/  IABS R246, R246 ;  /* 0x000000f600f67213 */ /* 0x000fe20000000000 */
[----:B------:R-:W-:Y:S01]  /*bd00*/  @!P4 IMAD.IADD R244, R244, 0x1, -R5 ;  /* 0x00000001f4f4c824 */ /* 0x000fe200078e0a05 */
[----:B------:R-:W-:Y:S01]  /*bd10*/  ISETP.GT.U32.AND P4, PT, R5, R245, PT ;  /* 0x000000f50500720c */ /* 0x000fe20003f84070 */
[----:B------:R-:W-:Y:S01]  /*bd20*/  IMAD R21, R7, 0x2, R3 ;  /* 0x0000000207157824 */ /* 0x000fe200078e0203 */
[----:B------:R1:W-:Y:S01]  /*bd30*/  STL [R1+0x708], R3 ;  /* 0x0007080301007387 */ /* 0x0003e20000100800 */
[----:B------:R-:W-:Y:S01]  /*bd40*/  @!P2 IMAD.MOV R242, RZ, RZ, -R242 ;  /* 0x000000fffff2a224 */ /* 0x000fe200078e0af2 */
[----:B------:R-:W-:Y:S01]  /*bd50*/  ISETP.GT.U32.AND P2, PT, R5, R244, PT ;  /* 0x000000f40500720c */ /* 0x000fe20003f44070 */
[----:B------:R-:W-:-:S04]  /*bd60*/  IMAD.HI.U32 R248, R6, R246, RZ ;  /* 0x000000f606f87227 */ /* 0x000fc800078e00ff */
[----:B------:R-:W-:-:S04]  /*bd70*/  IMAD.HI.U32 R249, R6, R247, RZ ;  /* 0x000000f706f97227 */ /* 0x000fc800078e00ff */
[----:B-1----:R-:W-:Y:S02]  /*bd80*/  IMAD R3, R7, 0x2, R21 ;  /* 0x0000000207037824 */ /* 0x002fe400078e0215 */
[----:B------:R-:W-:Y:S02]  /*bd90*/  @!P4 IMAD.IADD R245, R245, 0x1, -R5 ;  /* 0x00000001f5f5c824 */ /* 0x000fe400078e0a05 */
[----:B------:R-:W-:Y:S01]  /*bda0*/  IMAD.MOV R248, RZ, RZ, -R248 ;  /* 0x000000fffff87224 */ /* 0x000fe200078e0af8 */
[----:B------:R1:W-:Y:S01]  /*bdb0*/  STL [R1+0x6fc], R3 ;  /* 0x0006fc0301007387 */ /* 0x0003e20000100800 */
[C---:B------:R-:W-:Y:S01]  /*bdc0*/  VIADD R14, R0.reuse, 0xfa ;  /* 0x000000fa000e7836 */ /* 0x040fe20000000000 */
[C---:B------:R-:W-:Y:S01]  /*bdd0*/  ISETP.GT.U32.AND P4, PT, R5.reuse, R245, PT ;  /* 0x000000f50500720c */ /* 0x040fe20003f84070 */
[----:B------:R-:W-:Y:S02]  /*bde0*/  IMAD.MOV R249, RZ, RZ, -R249 ;  /* 0x000000fffff97224 */ /* 0x000fe400078e0af9 */
[----:B------:R-:W-:Y:S01]  /*bdf0*/  IMAD R246, R5, R248, R246 ;  /* 0x000000f805f67224 */ /* 0x000fe200078e02f6 */
[----:B------:R-:W-:Y:S01]  /*be00*/  IABS R248, R14 ;  /* 0x0000000e00f87213 */ /* 0x000fe20000000000 */
[----:B------:R-:W-:-:S02]  /*be10*/  VIADD R13, R0, 0xfb ;  /* 0x000000fb000d7836 */ /* 0x000fc40000000000 */
[----:B------:R-:W-:Y:S02]  /*be20*/  IMAD R247, R5, R249, R247 ;  /* 0x000000f905f77224 */ /* 0x000fe400078e02f7 */
[----:B-1----:R-:W-:Y:S01]  /*be30*/  IMAD R3, R7, 0x2, R3 ;  /* 0x0000000207037824 */ /* 0x002fe200078e0203 */
[----:B------:R-:W-:Y:S01]  /*be40*/  IABS R249, R13 ;  /* 0x0000000d00f97213 */ /* 0x000fe20000000000 */
[--C-:B------:R-:W-:Y:S01]  /*be50*/  @!P2 IMAD.IADD R244, R244, 0x1, -R5.reuse ;  /* 0x00000001f4f4a824 */ /* 0x100fe200078e0a05 */
[----:B------:R-:W-:Y:S01]  /*be60*/  ISETP.GT.U32.AND P2, PT, R5, R246, PT ;  /* 0x000000f60500720c */ /* 0x000fe20003f44070 */
[C---:B------:R-:W-:Y:S01]  /*be70*/  IMAD.HI.U32 R8, R6.reuse, R248, RZ ;  /* 0x000000f806087227 */ /* 0x040fe200078e00ff */
[----:B------:R1:W-:Y:S03]  /*be80*/  STL [R1+0x6f8], R3 ;  /* 0x0006f80301007387 */ /* 0x0003e60000100800 */
[----:B------:R-:W-:Y:S01]  /*be90*/  @!P4 IMAD.IADD R245, R245, 0x1, -R5 ;  /* 0x00000001f5f5c824 */ /* 0x000fe200078e0a05 */
[----:B------:R-:W-:Y:S01]  /*bea0*/  ISETP.GT.U32.AND P4, PT, R5, R247, PT ;  /* 0x000000f70500720c */ /* 0x000fe20003f84070 */
[----:B------:R-:W-:-:S04]  /*beb0*/  IMAD.HI.U32 R250, R6, R249, RZ ;  /* 0x000000f906fa7227 */ /* 0x000fc800078e00ff */
[----:B------:R-:W-:Y:S02]  /*bec0*/  IMAD.MOV R8, RZ, RZ, -R8 ;  /* 0x000000ffff087224 */ /* 0x000fe400078e0a08 */
[----:B-1----:R-:W-:Y:S02]  /*bed0*/  IMAD R3, R7, 0x2, R3 ;  /* 0x0000000207037824 */ /* 0x002fe400078e0203 */
[----:B------:R-:W-:Y:S02]  /*bee0*/  IMAD.MOV R250, RZ, RZ, -R250 ;  /* 0x000000fffffa7224 */ /* 0x000fe400078e0afa */
[C---:B------:R-:W-:Y:S01]  /*bef0*/  IMAD R248, R5.reuse, R8, R248 ;  /* 0x0000000805f87224 */ /* 0x040fe200078e02f8 */
[----:B------:R1:W-:Y:S01]  /*bf00*/  STL [R1+0x6e0], R3 ;  /* 0x0006e00301007387 */ /* 0x0003e20000100800 */
[C---:B------:R-:W-:Y:S02]  /*bf10*/  IMAD R249, R5.reuse, R250, R249 ;  /* 0x000000fa05f97224 */ /* 0x040fe400078e02f9 */
[----:B------:R-:W-:Y:S01]  /*bf20*/  @!P2 IMAD.IADD R246, R246, 0x1, -R5 ;  /* 0x00000001f6f6a824 */ /* 0x000fe200078e0a05 */
[----:B------:R-:W-:Y:S01]  /*bf30*/  ISETP.GT.U32.AND P2, PT, R5, R248, PT ;  /* 0x000000f80500720c */ /* 0x000fe20003f44070 */
[----:B------:R-:W-:-:S02]  /*bf40*/  VIADD R12, R0, 0xfc ;  /* 0x000000fc000c7836 */ /* 0x000fc40000000000 */
[----:B------:R-:W-:Y:S01]  /*bf50*/  @!P4 IMAD.IADD R247, R247, 0x1, -R5 ;  /* 0x00000001f7f7c824 */ /* 0x000fe200078e0a05 */
[----:B------:R-:W-:Y:S01]  /*bf60*/  ISETP.GT.U32.AND P4, PT, R5, R249, PT ;  /* 0x000000f90500720c */ /* 0x000fe20003f84070 */
[C---:B------:R-:W-:Y:S01]  /*bf70*/  VIADD R10, R0.reuse, 0xfd ;  /* 0x000000fd000a7836 */ /* 0x040fe20000000000 */
[----:B------:R-:W-:Y:S01]  /*bf80*/  IABS R252, R12 ;  /* 0x0000000c00fc7213 */ /* 0x000fe20000000000 */
[----:B-1----:R-:W-:Y:S02]  /*bf90*/  IMAD R3, R7, 0x2, R3 ;  /* 0x0000000207037824 */ /* 0x002fe400078e0203 */
[----:B------:R-:W-:Y:S01]  /*bfa0*/  VIADD R9, R0, 0xfe ;  /* 0x000000fe00097836 */ /* 0x000fe20000000000 */
[----:B------:R-:W-:Y:S01]  /*bfb0*/  IABS R8, R10 ;  /* 0x0000000a00087213 */ /* 0x000fe20000000000 */
[----:B------:R-:W-:Y:S01]  /*bfc0*/  IMAD.HI.U32 R15, R6, R252, RZ ;  /* 0x000000fc060f7227 */ /* 0x000fe200078e00ff */
[----:B------:R1:W-:Y:S02]  /*bfd0*/  STL [R1+0x6dc], R3 ;  /* 0x0006dc0301007387 */ /* 0x0003e40000100800 */
[----:B------:R-:W-:Y:S01]  /*bfe0*/  IABS R250, R9 ;  /* 0x0000000900fa7213 */ /* 0x000fe20000000000 */
[----:B------:R-:W-:Y:S01]  /*bff0*/  @!P2 IMAD.IADD R248, R248, 0x1, -R5 ;  /* 0x00000001f8f8a824 */ /* 0x000fe200078e0a05 */
[----:B------:R-:W-:Y:S01]  /*c000*/  ISETP.GT.U32.AND P2, PT, R5, R246, PT ;  /* 0x000000f60500720c */ /* 0x000fe20003f44070 */
[----:B------:R-:W-:-:S02]  /*c010*/  IMAD.MOV R16, RZ, RZ, -R15 ;  /* 0x000000ffff107224 */ /* 0x000fc400078e0a0f */
[----:B------:R-:W-:Y:S02]  /*c020*/  @!P4 IMAD.IADD R249, R249, 0x1, -R5 ;  /* 0x00000001f9f9c824 */ /* 0x000fe400078e0a05 */
[----:B------:R-:W-:Y:S01]  /*c030*/  @!P0 IMAD.MOV R244, RZ, RZ, -R244 ;  /* 0x000000fffff48224 */ /* 0x000fe200078e0af4 */
[----:B------:R-:W-:Y:S01]  /*c040*/  ISETP.GT.U32.AND P0, PT, R5, R248, PT ;  /* 0x000000f80500720c */ /* 0x000fe20003f04070 */
[----:B-1----:R-:W-:Y:S01]  /*c050*/  IMAD R3, R7, 0x2, R3 ;  /* 0x0000000207037824 */ /* 0x002fe200078e0203 */
[C---:B------:R-:W-:Y:S01]  /*c060*/  ISETP.GT.U32.AND P4, PT, R5.reuse, R249, PT ;  /* 0x000000f90500720c */ /* 0x040fe20003f84070 */
[----:B------:R-:W-:Y:S01]  /*c070*/  @!P3 IMAD.MOV R243, RZ, RZ, -R243 ;  /* 0x000000fffff3b224 */ /* 0x000fe200078e0af3 */
[C---:B------:R-:W-:Y:S01]  /*c080*/  ISETP.GT.U32.AND P3, PT, R5.reuse, R247, PT ;  /* 0x000000f70500720c */ /* 0x040fe20003f64070 */
[----:B------:R-:W-:Y:S01]  /*c090*/  IMAD R252, R5, R16, R252 ;  /* 0x0000001005fc7224 */ /* 0x000fe200078e02fc */
[----:B------:R1:W-:Y:S01]  /*c0a0*/  STL [R1+0x6d8], R3 ;  /* 0x0006d80301007387 */ /* 0x0003e20000100800 */
[----:B------:R-:W-:-:S02]  /*c0b0*/  @!P2 IMAD.IADD R246, R246, 0x1, -R5 ;  /* 0x00000001f6f6a824 */ /* 0x000fc400078e0a05 */
[----:B------:R-:W-:Y:S01]  /*c0c0*/  @!P6 IMAD.MOV R245, RZ, RZ, -R245 ;  /* 0x000000fffff5e224 */ /* 0x000fe200078e0af5 */
[----:B------:R-:W-:Y:S01]  /*c0d0*/  ISETP.GT.U32.AND P2, PT, R5, R252, PT ;  /* 0x000000fc0500720c */ /* 0x000fe20003f44070 */
[----:B------:R-:W-:Y:S01]  /*c0e0*/  @!P5 IMAD.MOV R246, RZ, RZ, -R246 ;  /* 0x000000fffff6d224 */ /* 0x000fe200078e0af6 */
[----:B------:R-:W-:Y:S01]  /*c0f0*/  ISETP.GE.AND P5, PT, R13, RZ, PT ;  /* 0x000000ff0d00720c */ /* 0x000fe20003fa6270 */
[--C-:B------:R-:W-:Y:S02]  /*c100*/  @!P0 IMAD.IADD R248, R248, 0x1, -R5.reuse ;  /* 0x00000001f8f88824 */ /* 0x100fe400078e0a05 */
[----:B------:R-:W-:Y:S01]  /*c110*/  @!P4 IMAD.IADD R249, R249, 0x1, -R5 ;  /* 0x00000001f9f9c824 */ /* 0x000fe200078e0a05 */
[----:B------:R-:W-:Y:S01]  /*c120*/  ISETP.GT.U32.AND P4, PT, R5, R251, PT ;  /* 0x000000fb0500720c */ /* 0x000fe20003f84070 */
[----:B-1----:R-:W-:Y:S02]  /*c130*/  IMAD R3, R7, 0x2, R3 ;  /* 0x0000000207037824 */ /* 0x002fe400078e0203 */
[----:B------:R-:W-:-:S02]  /*c140*/  @!P3 IMAD.IADD R247, R247, 0x1, -R5 ;  /* 0x00000001f7f7b824 */ /* 0x000fc400078e0a05 */
[C---:B------:R-:W-:Y:S02]  /*c150*/  IMAD R4, R7.reuse, 0x2, R3 ;  /* 0x0000000207047824 */ /* 0x040fe400078e0203 */
[----:B------:R-:W-:Y:S01]  /*c160*/  @!P2 IMAD.IADD R252, R252, 0x1, -R5 ;  /* 0x00000001fcfca824 */ /* 0x000fe200078e0a05 */
[----:B------:R-:W-:Y:S01]  /*c170*/  ISETP.GE.AND P2, PT, R14, RZ, PT ;  /* 0x000000ff0e00720c */ /* 0x000fe20003f46270 */
[----:B------:R-:W-:-:S04]  /*c180*/  IMAD R4, R7, 0x2, R4 ;  /* 0x0000000207047824 */ /* 0x000fc800078e0204 */
[----:B------:R-:W-:Y:S02]  /*c190*/  IMAD R4, R7, 0x2, R4 ;  /* 0x0000000207047824 */ /* 0x000fe400078e0204 */
[----:B------:R-:W-:Y:S02]  /*c1a0*/  @!P4 IMAD.IADD R251, R251, 0x1, -R5 ;  /* 0x00000001fbfbc824 */ /* 0x000fe400078e0a05 */
[----:B------:R-:W-:-:S03]  /*c1b0*/  IMAD R4, R7, 0x2, R4 ;  /* 0x0000000207047824 */ /* 0x000fc600078e0204 */
[----:B------:R-:W-:Y:S01]  /*c1c0*/  ISETP.GT.U32.AND P6, PT, R5, R251, PT ;  /* 0x000000fb0500720c */ /* 0x000fe20003fc4070 */
[----:B------:R-:W-:-:S05]  /*c1d0*/  IMAD R4, R7, 0x2, R4 ;  /* 0x0000000207047824 */ /* 0x000fca00078e0204 */
[----:B------:R1:W-:Y:S01]  /*c1e0*/  STL [R1+0x6b4], R4 ;  /* 0x0006b40401007387 */ /* 0x0003e20000100800 */
[----:B------:R-:W-:-:S06]  /*c1f0*/  @!P2 IMAD.MOV R248, RZ, RZ, -R248 ;  /* 0x000000fffff8a224 */ /* 0x000fcc00078e0af8 */
[----:B------:R-:W-:Y:S02]  /*c200*/  @!P6 IMAD.IADD R251, R251, 0x1, -R5 ;  /* 0x00000001fbfbe824 */ /* 0x000fe400078e0a05 */
[----:B-1----:R-:W-:-:S05]  /*c210*/  IMAD R4, R7, 0x2, R4 ;  /* 0x0000000207047824 */ /* 0x002fca00078e0204 */
[----:B------:R1:W-:Y:S02]  /*c220*/  STL [R1+0x6b0], R4 ;  /* 0x0006b00401007387 */ /* 0x0003e40000100800 */
[----:B-1----:R-:W-:-:S05]  /*c230*/  IMAD R4, R7, 0x2, R4 ;  /* 0x0000000207047824 */ /* 0x002fca00078e0204 */
[----:B------:R1:W-:Y:S04]  /*c240*/  STL [R1+0x690], R4 ;  /* 0x0006900401007387 */ /* 0x0003e80000100800 */
[----:B------:R-:W-:Y:S01]  /*c250*/  STL [R1+0xc34], R3 ;  /* 0x000c340301007387 */ /* 0x000fe20000100800 */
[----:B-1----:R-:W-:-:S05]  /*c260*/  IMAD R4, R7, 0x2, R4 ;  /* 0x0000000207047824 */ /* 0x002fca00078e0204 */
[----:B------:R1:W-:Y:S02]  /*c270*/  STL [R1+0x654], R4 ;  /* 0x0006540401007387 */ /* 0x0003e40000100800 */
[----:B-1----:R-:W-:-:S04]  /*c280*/  IMAD R4, R7, 0x2, R4 ;  /* 0x0000000207047824 */ /* 0x002fc800078e0204 */
[----:B------:R-:W-:Y:S01]  /*c290*/  IMAD R3, R7, 0x2, R4 ;  /* 0x0000000207037824 */ /* 0x000fe200078e0204 */
[----:B------:R1:W-:Y:S04]  /*c2a0*/  STL [R1+0x6a4], R4 ;  /* 0x0006a40401007387 */ /* 0x0003e80000100800 */
[----:B------:R2:W-:Y:S01]  /*c2b0*/  STL [R1+0x680], R3 ;  /* 0x0006800301007387 */ /* 0x0005e20000100800 */
[----:B-1----:R-:W-:-:S04]  /*c2c0*/  IMAD.HI.U32 R4, R6, R8, RZ ;  /* 0x0000000806047227 */ /* 0x002fc800078e00ff */
[----:B--2---:R-:W-:Y:S02]  /*c2d0*/  IMAD R3, R7, 0x2, R3 ;  /* 0x0000000207037824 */ /* 0x004fe400078e0203 */
[----:B------:R-:W-:Y:S02]  /*c2e0*/  IMAD.MOV R15, RZ, RZ, -R4 ;  /* 0x000000ffff0f7224 */ /* 0x000fe400078e0a04 */
[----:B------:R-:W-:Y:S01]  /*c2f0*/  IMAD.HI.U32 R4, R6, R250, RZ ;  /* 0x000000fa06047227 */ /* 0x000fe200078e00ff */
[----:B------:R1:W-:Y:S03]  /*c300*/  STL [R1+0x668], R3 ;  /* 0x0006680301007387 */ /* 0x0003e60000100800 */
[----:B------:R-:W-:Y:S02]  /*c310*/  IMAD R6, R5, R15, R8 ;  /* 0x0000000f05067224 */ /* 0x000fe400078e0208 */
[----:B------:R-:W-:-:S03]  /*c320*/  IMAD.MOV R8, RZ, RZ, -R4 ;  /* 0x000000ffff087224 */ /* 0x000fc600078e0a04 */
[C---:B------:R-:W-:Y:S01]  /*c330*/  ISETP.GT.U32.AND P3, PT, R5.reuse, R6, PT ;  /* 0x000000060500720c */ /* 0x040fe20003f64070 */
[----:B------:R-:W-:Y:S02]  /*c340*/  IMAD R8, R5, R8, R250 ;  /* 0x0000000805087224 */ /* 0x000fe400078e02fa */
[----:B-1----:R-:W-:-:S03]  /*c350*/  IMAD R3, R7, 0x2, R3 ;  /* 0x0000000207037824 */ /* 0x002fc600078e0203 */
[C---:B------:R-:W-:Y:S02]  /*c360*/  ISETP.GT.U32.AND P0, PT, R5.reuse, R8, PT ;  /* 0x000000080500720c */ /* 0x040fe40003f04070 */
[----:B------:R1:W-:Y:S05]  /*c370*/  STL [R1+0x67c], R3 ;  /* 0x00067c0301007387 */ /* 0x0003ea0000100800 */
[----:B------:R-:W-:Y:S01]  /*c380*/  @!P3 IMAD.IADD R6, R6, 0x1, -R5 ;  /* 0x000000010606b824 */ /* 0x000fe200078e0a05 */
[----:B------:R-:W-:Y:S01]  /*c390*/  ISETP.GT.U32.AND P3, PT, R5, R252, PT ;  /* 0x000000fc0500720c */ /* 0x000fe20003f64070 */
[----:B-1----:R-:W-:-:S04]  /*c3a0*/  IMAD R3, R7, 0x2, R3 ;  /* 0x0000000207037824 */ /* 0x002fc800078e0203 */
[--C-:B------:R-:W-:Y:S01]  /*c3b0*/  @!P0 IMAD.IADD R8, R8, 0x1, -R5.reuse ;  /* 0x0000000108088824 */ /* 0x100fe200078e0a05 */
[C---:B------:R-:W-:Y:S01]  /*c3c0*/  ISETP.GT.U32.AND P0, PT, R5.reuse, R6, PT ;  /* 0x000000060500720c */ /* 0x040fe20003f04070 */
[----:B------:R1:W-:Y:S03]  /*c3d0*/  STL [R1+0x6a0], R3 ;  /* 0x0006a00301007387 */ /* 0x0003e60000100800 */
[----:B------:R-:W-:Y:S02]  /*c3e0*/  ISETP.GT.U32.AND P4, PT, R5, R8, PT ;  /* 0x000000080500720c */ /* 0x000fe40003f84070 */
[----:B------:R-:W-:Y:S01]  /*c3f0*/  ISETP.GE.AND P2, PT, R0, RZ, PT ;  /* 0x000000ff0000720c */ /* 0x000fe20003f46270 */
[----:B------:R-:W-:Y:S01]  /*c400*/  @!P3 IMAD.IADD R252, R252, 0x1, -R5 ;  /* 0x00000001fcfcb824 */ /* 0x000fe200078e0a05 */
[----:B------:R-:W-:Y:S01]  /*c410*/  ISETP.GE.AND P3, PT, R12, RZ, PT ;  /* 0x000000ff0c00720c */ /* 0x000fe20003f66270 */
[----:B-1----:R-:W-:-:S04]  /*c420*/  IMAD R3, R7, 0x2, R3 ;  /* 0x0000000207037824 */ /* 0x002fc800078e0203 */
[--C-:B------:R-:W-:Y:S01]  /*c430*/  @!P0 IMAD.IADD R6, R6, 0x1, -R5.reuse ;  /* 0x0000000106068824 */ /* 0x100fe200078e0a05 */
[----:B------:R-:W-:Y:S01]  /*c440*/  ISETP.GE.AND P0, PT, R10, RZ, PT ;  /* 0x000000ff0a00720c */ /* 0x000fe20003f06270 */
[----:B------:R1:W-:Y:S02]  /*c450*/  STL [R1+0x69c], R3 ;  /* 0x00069c0301007387 */ /* 0x0003e40000100800 */
[----:B------:R-:W-:Y:S01]  /*c460*/  @!P4 IMAD.IADD R8, R8, 0x1, -R5 ;  /* 0x000000010808c824 */ /* 0x000fe200078e0a05 */
[----:B------:R-:W-:Y:S01]  /*c470*/  ISETP.GE.AND P4, PT, R9, RZ, PT ;  /* 0x000000ff0900720c */ /* 0x000fe20003f86270 */
[----:B-1----:R-:W-:-:S05]  /*c480*/  IMAD R3, R7, 0x2, R3 ;  /* 0x0000000207037824 */ /* 0x002fca00078e0203 */
[----:B------:R1:W-:Y:S02]  /*c490*/  STL [R1+0x68c], R3 ;  /* 0x00068c0301007387 */ /* 0x0003e40000100800 */
        /* <DEDUP_REMOVED lines=14> */
[----:B-1----:R-:W-:-:S04]  /*c580*/  IMAD R3, R7, 0x2, R3 ;  /* 0x0000000207037824 */ /* 0x002fc800078e0203 */
[----:B------:R-:W-:-:S04]  /*c590*/  IMAD R4, R7, 0x2, R3 ;  /* 0x0000000207047824 */ /* 0x000fc800078e0203 */
[----:B------:R-:W-:-:S05]  /*c5a0*/  IMAD R4, R7, 0x2, R4 ;  /* 0x0000000207047824 */ /* 0x000fca00078e0204 */
[----:B------:R1:W-:Y:S02]  /*c5b0*/  STL [R1+0x688], R4 ;  /* 0x0006880401007387 */ /* 0x0003e40000100800 */
[----:B-1----:R-:W-:-:S05]  /*c5c0*/  IMAD R4, R7, 0x2, R4 ;  /* 0x0000000207047824 */ /* 0x002fca00078e0204 */
[----:B------:R1:W-:Y:S02]  /*c5d0*/  STL [R1+0x674], R4 ;  /* 0x0006740401007387 */ /* 0x0003e40000100800 */
[----:B-1----:R-:W-:-:S05]  /*c5e0*/  IMAD R4, R7, 0x2, R4 ;  /* 0x0000000207047824 */ /* 0x002fca00078e0204 */
[----:B------:R1:W-:Y:S02]  /*c5f0*/  STL [R1+0x684], R4 ;  /* 0x0006840401007387 */ /* 0x0003e40000100800 */
[----:B-1----:R-:W-:-:S04]  /*c600*/  IMAD R4, R7, 0x2, R4 ;  /* 0x0000000207047824 */ /* 0x002fc800078e0204 */
[----:B------:R-:W-:Y:S01]  /*c610*/  IMAD R9, R7, 0x2, R4 ;  /* 0x0000000207097824 */ /* 0x000fe200078e0204 */
[----:B------:R1:W-:Y:S04]  /*c620*/  STL [R1+0x698], R4 ;  /* 0x0006980401007387 */ /* 0x0003e80000100800 */
[----:B-1----:R-:W2:Y:S01]  /*c630*/  LDL R4, [R1+0xb04] ;  /* 0x000b040001047983 */ /* 0x002ea20000100800 */
[----:B------:R-:W-:Y:S01]  /*c640*/  LOP3.LUT R5, R11, 0x7f, RZ, 0xc0, !PT ;  /* 0x0000007f0b057812 */ /* 0x000fe200078ec0ff */
[----:B------:R-:W-:Y:S01]  /*c650*/  @!P1 IMAD.MOV R247, RZ, RZ, -R247 ;  /* 0x000000fffff79224 */ /* 0x000fe200078e0af7 */
[----:B------:R-:W-:Y:S01]  /*c660*/  ISETP.NE.AND P1, PT, RZ, UR9, PT ;  /* 0x00000009ff007c0c */ /* 0x000fe2000bf25270 */
[----:B------:R1:W-:Y:S02]  /*c670*/  STL [R1+0x694], R9 ;  /* 0x0006940901007387 */ /* 0x0003e40000100800 */
[----:B-1----:R-:W-:-:S04]  /*c680*/  IMAD R9, R7, 0x2, R9 ;  /* 0x0000000207097824 */ /* 0x002fc800078e0209 */
[----:B------:R-:W-:-:S05]  /*c690*/  IMAD R10, R7, 0x2, R9 ;  /* 0x00000002070a7824 */ /* 0x000fca00078e0209 */
[----:B------:R-:W-:Y:S04]  /*c6a0*/  STL [R1+0x6a8], R10 ;  /* 0x0006a80a01007387 */ /* 0x000fe80000100800 */
[----:B------:R1:W-:Y:S04]  /*c6b0*/  STL [R1+0xc30], R0 ;  /* 0x000c300001007387 */ /* 0x0003e80000100800 */
[----:B------:R-:W3:Y:S04]  /*c6c0*/  LDL.LU R20, [R1+0x28] ;  /* 0x0000280001147983 */ /* 0x000ee80000300800 */
[----:B------:R-:W4:Y:S01]  /*c6d0*/  LDL.LU R19, [R1+0x24] ;  /* 0x0000240001137983 */ /* 0x000f220000300800 */
[----:B-1----:R-:W-:-:S03]  /*c6e0*/  IMAD R0, R7, 0x2, R10 ;  /* 0x0000000207007824 */ /* 0x002fc600078e020a */
[----:B------:R-:W4:Y:S04]  /*c6f0*/  LDL.LU R18, [R1+0x20] ;  /* 0x0000200001127983 */ /* 0x000f280000300800 */
[----:B------:R1:W-:Y:S04]  /*c700*/  STL [R1+0x6bc], R0 ;  /* 0x0006bc0001007387 */ /* 0x0003e80000100800 */
[----:B------:R-:W4:Y:S04]  /*c710*/  LDL.LU R17, [R1+0x1c] ;  /* 0x00001c0001117983 */ /* 0x000f280000300800 */
[----:B------:R-:W4:Y:S04]  /*c720*/  LDL.LU R16, [R1+0x18] ;  /* 0x0000180001107983 */ /* 0x000f280000300800 */
[----:B------:R-:W4:Y:S04]  /*c730*/  LDL.LU R15, [R1+0x14] ;  /* 0x00001400010f7983 */ /* 0x000f280000300800 */
[----:B------:R-:W4:Y:S04]  /*c740*/  LDL.LU R14, [R1+0x10] ;  /* 0x00001000010e7983 */ /* 0x000f280000300800 */
[----:B------:R-:W4:Y:S04]  /*c750*/  LDL.LU R13, [R1+0xc] ;  /* 0x00000c00010d7983 */ /* 0x000f280000300800 */
[----:B------:R-:W4:Y:S04]  /*c760*/  LDL.LU R12, [R1+0x8] ;  /* 0x00000800010c7983 */ /* 0x000f280000300800 */
[----:B------:R-:W4:Y:S04]  /*c770*/  LDL.LU R11, [R1+0x4] ;  /* 0x00000400010b7983 */ /* 0x000f280000300800 */
[----:B------:R-:W4:Y:S01]  /*c780*/  LDL.LU R10, [R1] ;  /* 0x00000000010a7983 */ /* 0x000f220000300800 */
[----:B--2---:R-:W-:-:S03]  /*c790*/  ISETP.GE.AND P6, PT, R4, RZ, PT ;  /* 0x000000ff0400720c */ /* 0x004fc60003fc6270 */
[----:B------:R-:W2:Y:S01]  /*c7a0*/  LDL.LU R4, [R1+0xca4] ;  /* 0x000ca40001047983 */ /* 0x000ea20000300800 */
[C---:B-1----:R-:W-:Y:S01]  /*c7b0*/  IMAD R0, R7.reuse, 0x2, R0 ;  /* 0x0000000207007824 */ /* 0x042fe200078e0200 */
[----:B------:R-:W-:Y:S01]  /*c7c0*/  LOP3.LUT R250, RZ, UR9, RZ, 0x33, !PT ;  /* 0x00000009fffa7c12 */ /* 0x000fe2000f8e33ff */
[----:B------:R-:W-:Y:S01]  /*c7d0*/  @!P2 IMAD.MOV R251, RZ, RZ, -R251 ;  /* 0x000000fffffba224 */ /* 0x000fe200078e0afb */
[----:B------:R-:W1:Y:S02]  /*c7e0*/  LDCU UR9, c[0x0][0x3b0] ;  /* 0x00007600ff0977ac */ /* 0x000e640008000800 */
[----:B------:R1:W-:Y:S02]  /*c7f0*/  STL [R1+0x6c4], R0 ;  /* 0x0006c40001007387 */ /* 0x0003e40000100800 */
[----:B------:R-:W-:Y:S01]  /*c800*/  SEL R251, R250, R251, !P1 ;  /* 0x000000fbfafb7207 */ /* 0x000fe20004800000 */
[----:B-1----:R-:W-:-:S05]  /*c810*/  IMAD R0, R7, 0x2, R0 ;  /* 0x0000000207007824 */ /* 0x002fca00078e0200 */
[----:B------:R-:W-:Y:S04]  /*c820*/  STL [R1+0x6c8], R0 ;  /* 0x0006c80001007387 */ /* 0x000fe80000100800 */
[----:B------:R2:W-:Y:S01]  /*c830*/  STL [R1+0xdc], R251 ;  /* 0x0000dcfb01007387 */ /* 0x0005e20000100800 */
[C---:B---3--:R-:W-:Y:S02]  /*c840*/  SEL R20, R250.reuse, R20, !P1 ;  /* 0x00000014fa147207 */ /* 0x048fe40004800000 */
[C---:B----4-:R-:W-:Y:S02]  /*c850*/  SEL R19, R250.reuse, R19, !P1 ;  /* 0x00000013fa137207 */ /* 0x050fe40004800000 */
[C---:B------:R-:W-:Y:S02]  /*c860*/  SEL R18, R250.reuse, R18, !P1 ;  /* 0x00000012fa127207 */ /* 0x040fe40004800000 */
[----:B------:R-:W-:-:S02]  /*c870*/  SEL R17, R250, R17, !P1 ;  /* 0x00000011fa117207 */ /* 0x000fc40004800000 */
[C---:B------:R-:W-:Y:S02]  /*c880*/  SEL R16, R250.reuse, R16, !P1 ;  /* 0x00000010fa107207 */ /* 0x040fe40004800000 */
[C---:B------:R-:W-:Y:S02]  /*c890*/  SEL R15, R250.reuse, R15, !P1 ;  /* 0x0000000ffa0f7207 */ /* 0x040fe40004800000 */
[C---:B------:R-:W-:Y:S02]  /*c8a0*/  SEL R14, R250.reuse, R14, !P1 ;  /* 0x0000000efa0e7207 */ /* 0x040fe40004800000 */
[C---:B------:R-:W-:Y:S02]  /*c8b0*/  SEL R13, R250.reuse, R13, !P1 ;  /* 0x0000000dfa0d7207 */ /* 0x040fe40004800000 */
[C---:B------:R-:W-:Y:S02]  /*c8c0*/  SEL R12, R250.reuse, R12, !P1 ;  /* 0x0000000cfa0c7207 */ /* 0x040fe40004800000 */
[----:B------:R-:W-:-:S02]  /*c8d0*/  SEL R11, R250, R11, !P1 ;  /* 0x0000000bfa0b7207 */ /* 0x000fc40004800000 */
[C---:B------:R-:W-:Y:S01]  /*c8e0*/  SEL R10, R250.reuse, R10, !P1 ;  /* 0x0000000afa0a7207 */ /* 0x040fe20004800000 */
[----:B--2---:R-:W-:Y:S02]  /*c8f0*/  IMAD.MOV.U32 R251, RZ, RZ, R4 ;  /* 0x000000fffffb7224 */ /* 0x004fe400078e0004 */
[----:B------:R-:W-:Y:S02]  /*c900*/  IMAD.MOV.U32 R4, RZ, RZ, R21 ;  /* 0x000000ffff047224 */ /* 0x000fe400078e0015 */
[----:B------:R-:W2:Y:S04]  /*c910*/  LDL.LU R21, [R1+0xca0] ;  /* 0x000ca00001157983 */ /* 0x000ea80000300800 */
[----:B------:R1:W-:Y:S04]  /*c920*/  STL [R1+0xd8], R20 ;  /* 0x0000d81401007387 */ /* 0x0003e80000100800 */
[----:B-1----:R-:W3:Y:S04]  /*c930*/  LDL.LU R20, [R1+0xc9c] ;  /* 0x000c9c0001147983 */ /* 0x002ee80000300800 */
[----:B------:R1:W-:Y:S04]  /*c940*/  STL [R1+0xd4], R19 ;  /* 0x0000d41301007387 */ /* 0x0003e80000100800 */
[----:B-1----:R-:W4:Y:S04]  /*c950*/  LDL.LU R19, [R1+0xc98] ;  /* 0x000c980001137983 */ /* 0x002f280000300800 */
[----:B------:R1:W-:Y:S04]  /*c960*/  STL [R1+0xd0], R18 ;  /* 0x0000d01201007387 */ /* 0x0003e80000100800 */
[----:B-1----:R-:W2:Y:S04]  /*c970*/  LDL.LU R18, [R1+0xc94] ;  /* 0x000c940001127983 */ /* 0x002ea80000300800 */
        /* <DEDUP_REMOVED lines=15> */
[----:B-1----:R-:W3:Y:S01]  /*ca70*/  LDL.LU R10, [R1+0xc74] ;  /* 0x000c7400010a7983 */ /* 0x002ee20000300800 */
[----:B--2---:R-:W-:-:S02]  /*ca80*/  SEL R11, R250, R11, !P1 ;  /* 0x0000000bfa0b7207 */ /* 0x004fc40004800000 */
[----:B---3--:R-:W-:-:S05]  /*ca90*/  SEL R10, R250, R10, !P1 ;  /* 0x0000000afa0a7207 */ /* 0x008fca0004800000 */
[----:B------:R1:W-:Y:S02]  /*caa0*/  STL [R1+0xac], R10 ;  /* 0x0000ac0a01007387 */ /* 0x0003e40000100800 */
[----:B-1----:R-:W-:Y:S02]  /*cab0*/  IMAD.MOV.U32 R10, RZ, RZ, R9 ;  /* 0x000000ffff0a7224 */ /* 0x002fe400078e0009 */
[----:B------:R-:W2:Y:S04]  /*cac0*/  LDL.LU R9, [R1+0xc70] ;  /* 0x000c700001097983 */ /* 0x000ea80000300800 */
[----:B------:R1:W-:Y:S02]  /*cad0*/  STL [R1+0xa8], R11 ;  /* 0x0000a80b01007387 */ /* 0x0003e40000100800 */
[----:B-1----:R-:W-:-:S02]  /*cae0*/  SEL R11, R250, R12, !P1 ;  /* 0x0000000cfa0b7207 */ /* 0x002fc40004800000 */
[C---:B------:R-:W-:Y:S02]  /*caf0*/  SEL R12, R250.reuse, R13, !P1 ;  /* 0x0000000dfa0c7207 */ /* 0x040fe40004800000 */
[C---:B------:R-:W-:Y:S01]  /*cb00*/  SEL R13, R250.reuse, R14, !P1 ;  /* 0x0000000efa0d7207 */ /* 0x040fe20004800000 */
[----:B------:R1:W-:Y:S04]  /*cb10*/  STL [R1+0xa4], R11 ;  /* 0x0000a40b01007387 */ /* 0x0003e80000100800 */
[----:B------:R3:W-:Y:S01]  /*cb20*/  STL [R1+0xa0], R12 ;  /* 0x0000a00c01007387 */ /* 0x0007e20000100800 */
[----:B-1----:R-:W-:-:S03]  /*cb30*/  SEL R11, R250, R15, !P1 ;  /* 0x0000000ffa0b7207 */ /* 0x002fc60004800000 */
[----:B------:R1:W-:Y:S01]  /*cb40*/  STL [R1+0x9c], R13 ;  /* 0x00009c0d01007387 */ /* 0x0003e20000100800 */
[----:B---3--:R-:W-:-:S03]  /*cb50*/  SEL R12, R250, R16, !P1 ;  /* 0x00000010fa0c7207 */ /* 0x008fc60004800000 */
[----:B------:R3:W-:Y:S04]  /*cb60*/  STL [R1+0x98], R11 ;  /* 0x0000980b01007387 */ /* 0x0007e80000100800 */
[----:B------:R4:W-:Y:S01]  /*cb70*/  STL [R1+0x94], R12 ;  /* 0x0000940c01007387 */ /* 0x0009e20000100800 */
[C---:B-1----:R-:W-:Y:S02]  /*cb80*/  SEL R13, R250.reuse, R17, !P1 ;  /* 0x00000011fa0d7207 */ /* 0x042fe40004800000 */
[----:B---3--:R-:W-:-:S03]  /*cb90*/  SEL R11, R250, R18, !P1 ;  /* 0x00000012fa0b7207 */ /* 0x008fc60004800000 */
[----:B------:R1:W-:Y:S01]  /*cba0*/  STL [R1+0x90], R13 ;  /* 0x0000900d01007387 */ /* 0x0003e20000100800 */
[----:B----4-:R-:W-:-:S03]  /*cbb0*/  SEL R12, R250, R19, !P1 ;  /* 0x00000013fa0c7207 */ /* 0x010fc60004800000 */
        /* <DEDUP_REMOVED lines=33> */
[C---:B---3--:R-:W-:Y:S02]  /*cdd0*/  SEL R11, R250.reuse, R36, !P1 ;  /* 0x00000024fa0b7207 */ /* 0x048fe40004800000 */
[C---:B------:R-:W-:Y:S02]  /*cde0*/  SEL R36, R250.reuse, R40, !P1 ;  /* 0x00000028fa247207 */ /* 0x040fe40004800000 */
[----:B----4-:R-:W-:-:S02]  /*cdf0*/  SEL R12, R250, R37, !P1 ;  /* 0x00000025fa0c7207 */ /* 0x010fc40004800000 */
[C---:B------:R-:W-:Y:S02]  /*ce00*/  SEL R37, R250.reuse, R39, !P1 ;  /* 0x00000027fa257207 */ /* 0x040fe40004800000 */
[C---:B------:R-:W-:Y:S01]  /*ce10*/  SEL R39, R250.reuse, R66, !P1 ;  /* 0x00000042fa277207 */ /* 0x040fe20004800000 */
[----:B------:R-:W-:Y:S01]  /*ce20*/  STL [R1+0x48], R13 ;  /* 0x0000480d01007387 */ /* 0x000fe20000100800 */
[C---:B------:R-:W-:Y:S02]  /*ce30*/  SEL R35, R250.reuse, R41, !P1 ;  /* 0x00000029fa237207 */ /* 0x040fe40004800000 */
[C---:B------:R-:W-:Y:S01]  /*ce40*/  SEL R40, R250.reuse, R67, !P1 ;  /* 0x00000043fa287207 */ /* 0x040fe20004800000 */
[----:B------:R-:W-:Y:S01]  /*ce50*/  STL [R1+0x44], R11 ;  /* 0x0000440b01007387 */ /* 0x000fe20000100800 */
[----:B------:R-:W-:-:S03]  /*ce60*/  SEL R41, R250, R68, !P1 ;  /* 0x00000044fa297207 */ /* 0x000fc60004800000 */
[----:B------:R-:W-:Y:S04]  /*ce70*/  STL [R1+0x40], R12 ;  /* 0x0000400c01007387 */ /* 0x000fe80000100800 */
[----:B------:R1:W-:Y:S04]  /*ce80*/  STL [R1+0x3c], R39 ;  /* 0x00003c2701007387 */ /* 0x0003e80000100800 */
[----:B------:R3:W-:Y:S04]  /*ce90*/  STL [R1+0x38], R40 ;  /* 0x0000382801007387 */ /* 0x0007e80000100800 */
[----:B------:R4:W-:Y:S01]  /*cea0*/  STL [R1+0x34], R41 ;  /* 0x0000342901007387 */ /* 0x0009e20000100800 */
[----:B-1----:R-:W-:-:S02]  /*ceb0*/  SEL R39, R250, R69, !P1 ;  /* 0x00000045fa277207 */ /* 0x002fc40004800000 */
[----:B---3--:R-:W-:-:S03]  /*cec0*/  SEL R40, R250, R70, !P1 ;  /* 0x00000046fa287207 */ /* 0x008fc60004800000 */
[----:B------:R1:W-:Y:S01]  /*ced0*/  STL [R1+0x30], R39 ;  /* 0x0000302701007387 */ /* 0x0003e20000100800 */
[----:B----4-:R-:W-:-:S03]  /*cee0*/  SEL R41, R250, R71, !P1 ;  /* 0x00000047fa297207 */ /* 0x010fc60004800000 */
[----:B------:R3:W-:Y:S04]  /*cef0*/  STL [R1], R40 ;  /* 0x0000002801007387 */ /* 0x0007e80000100800 */
        /* <DEDUP_REMOVED lines=15> */
[----:B------:R-:W-:Y:S01]  /*cff0*/  STL [R1+0x10], R39 ;  /* 0x0000102701007387 */ /* 0x000fe20000100800 */
[----:B----4-:R-:W-:-:S03]  /*d000*/  SEL R41, R250, R80, !P1 ;  /* 0x00000050fa297207 */ /* 0x010fc60004800000 */
[----:B------:R-:W-:Y:S01]  /*d010*/  STL [R1+0x8], R40 ;  /* 0x0000082801007387 */ /* 0x000fe20000100800 */
[C---:B------:R-:W-:Y:S02]  /*d020*/  SEL R25, R250.reuse, R51, !P1 ;  /* 0x00000033fa197207 */ /* 0x040fe40004800000 */
[C---:B------:R-:W-:Y:S01]  /*d030*/  SEL R26, R250.reuse, R50, !P1 ;  /* 0x00000032fa1a7207 */ /* 0x040fe20004800000 */
[----:B------:R1:W-:Y:S01]  /*d040*/  STL [R1+0x4], R41 ;  /* 0x0000042901007387 */ /* 0x0003e20000100800 */
[----:B------:R-:W-:-:S03]  /*d050*/  SEL R27, R250, R49, !P1 ;  /* 0x00000031fa1b7207 */ /* 0x000fc60004800000 */
[----:B------:R-:W3:Y:S01]  /*d060*/  LDL.LU R51, [R1+0xdc] ;  /* 0x0000dc0001337983 */ /* 0x000ee20000300800 */
[----:B------:R-:W-:-:S03]  /*d070*/  SEL R28, R250, R48, !P1 ;  /* 0x00000030fa1c7207 */ /* 0x000fc60004800000 */
[----:B------:R-:W4:Y:S01]  /*d080*/  LDL.LU R50, [R1+0xd8] ;  /* 0x0000d80001327983 */ /* 0x000f220000300800 */
[----:B------:R-:W-:-:S03]  /*d090*/  SEL R29, R250, R47, !P1 ;  /* 0x0000002ffa1d7207 */ /* 0x000fc60004800000 */
[----:B------:R-:W2:Y:S01]  /*d0a0*/  LDL.LU R49, [R1+0xd4] ;  /* 0x0000d40001317983 */ /* 0x000ea20000300800 */
        /* <DEDUP_REMOVED lines=9> */
[----:B------:R-:W2:Y:S04]  /*d140*/  LDL.LU R44, [R1+0xc0] ;  /* 0x0000c000012c7983 */ /* 0x000ea80000300800 */
[----:B------:R-:W2:Y:S04]  /*d150*/  LDL.LU R43, [R1+0xbc] ;  /* 0x0000bc00012b7983 */ /* 0x000ea80000300800 */
[----:B------:R-:W2:Y:S04]  /*d160*/  LDL.LU R42, [R1+0xb8] ;  /* 0x0000b800012a7983 */ /* 0x000ea80000300800 */
[----:B-1----:R-:W2:Y:S01]  /*d170*/  LDL.LU R41, [R1+0xb4] ;  /* 0x0000b40001297983 */ /* 0x002ea20000300800 */
[----:B------:R-:W-:Y:S01]  /*d180*/  @!P5 IMAD.MOV R249, RZ, RZ, -R249 ;  /* 0x000000fffff9d224 */ /* 0x000fe200078e0af9 */
[----:B------:R-:W-:Y:S01]  /*d190*/  ISETP.NE.AND P5, PT, R2, RZ, PT ;  /* 0x000000ff0200720c */ /* 0x000fe20003fa5270 */
[----:B------:R-:W-:-:S02]  /*d1a0*/  @!P6 IMAD.MOV R251, RZ, RZ, -R251 ;  /* 0x000000fffffbe224 */ /* 0x000fc400078e0afb */
[----:B------:R-:W-:-:S10]  /*d1b0*/  IMAD R0, R7, 0x2, R0 ;  /* 0x0000000207007824 */ /* 0x000fd400078e0200 */
[----:B------:R-:W-:-:S05]  /*d1c0*/  @!P5 LOP3.LUT R251, RZ, R2, RZ, 0x33, !PT ;  /* 0x00000002fffbd212 */ /* 0x000fca00078e33ff */
[----:B------:R-:W-:Y:S04]  /*d1d0*/  STL [R1+0xc38], R251 ;  /* 0x000c38fb01007387 */ /* 0x000fe80000100800 */
[----:B------:R1:W-:Y:S01]  /*d1e0*/  STL [R1+0x63c], R0 ;  /* 0x00063c0001007387 */ /* 0x0003e20000100800 */
[----:B------:R-:W-:Y:S01]  /*d1f0*/  IMAD.MOV.U32 R11, RZ, RZ, R10 ;  /* 0x000000ffff0b7224 */ /* 0x000fe200078e000a */
[C---:B------:R-:W-:Y:S01]  /*d200*/  SEL R10, R250.reuse, R65, !P1 ;  /* 0x00000041fa0a7207 */ /* 0x040fe20004800000 */
[----:B-1----:R-:W-:Y:S01]  /*d210*/  IMAD R0, R7, 0x2, R0 ;  /* 0x0000000207007824 */ /* 0x002fe200078e0200 */
[----:B------:R-:W-:-:S04]  /*d220*/  SEL R12, R250, R64, !P1 ;  /* 0x00000040fa0c7207 */ /* 0x000fc80004800000 */
[----:B------:R-:W-:Y:S01]  /*d230*/  STL [R1+0x624], R0 ;  /* 0x0006240001007387 */ /* 0x000fe20000100800 */
        /* <DEDUP_REMOVED lines=26> */
[----:B------:R-:W2:Y:S04]  /*d3e0*/  LDL.LU R53, [R1+0x78] ;  /* 0x0000780001357983 */ /* 0x000ea80000300800 */
[----:B------:R-:W2:Y:S01]  /*d3f0*/  LDL.LU R52, [R1+0x74] ;  /* 0x0000740001347983 */ /* 0x000ea20000300800 */
[----:B------:R-:W-:-:S02]  /*d400*/  @!P0 IMAD.MOV R6, RZ, RZ, -R6 ;  /* 0x000000ffff068224 */ /* 0x000fc400078e0a06 */
[----:B------:R-:W-:Y:S02]  /*d410*/  IMAD.MOV.U32 R40, RZ, RZ, R4 ;  /* 0x000000ffff287224 */ /* 0x000fe400078e0004 */
[----:B------:R-:W-:Y:S01]  /*d420*/  IMAD.MOV.U32 R39, RZ, RZ, R11 ;  /* 0x000000ffff277224 */ /* 0x000fe200078e000b */
[----:B------:R-:W-:Y:S01]  /*d430*/  SEL R11, R250, R6, !P1 ;  /* 0x00000006fa0b7207 */ /* 0x000fe20004800000 */
[----:B------:R-:W-:Y:S02]  /*d440*/  IMAD.MOV.U32 R6, RZ, RZ, R40 ;  /* 0x000000ffff067224 */ /* 0x000fe400078e0028 */
[----:B------:R-:W-:Y:S02]  /*d450*/  IMAD.MOV.U32 R79, RZ, RZ, R39 ;  /* 0x000000ffff4f7224 */ /* 0x000fe400078e0027 */
[----:B---3--:R-:W-:Y:S02]  /*d460*/  IMAD R80, R51, UR6, RZ ;  /* 0x0000000633507c24 */ /* 0x008fe4000f8e02ff */
[----:B------:R-:W3:Y:S01]  /*d470*/  LDL.LU R51, [R1+0x70] ;  /* 0x0000700001337983 */ /* 0x000ee20000300800 */
[----:B----4-:R-:W-:-:S03]  /*d480*/  IMAD R77, R50, UR6, RZ ;  /* 0x00000006324d7c24 */ /* 0x010fc6000f8e02ff */
[----:B------:R-:W4:Y:S01]  /*d490*/  LDL.LU R50, [R1+0x6c] ;  /* 0x00006c0001327983 */ /* 0x000f220000300800 */
[----:B--2---:R-:W-:-:S03]  /*d4a0*/  IMAD R76, R49, UR6, RZ ;  /* 0x00000006314c7c24 */ /* 0x004fc6000f8e02ff */
[----:B------:R-:W2:Y:S01]  /*d4b0*/  LDL.LU R49, [R1+0x68] ;  /* 0x0000680001317983 */ /* 0x000ea20000300800 */
[----:B------:R-:W-:-:S03]  /*d4c0*/  IMAD R75, R48, UR6, RZ ;  /* 0x00000006304b7c24 */ /* 0x000fc6000f8e02ff */
[----:B------:R-:W3:Y:S01]  /*d4d0*/  LDL.LU R48, [R1+0x64] ;  /* 0x0000640001307983 */ /* 0x000ee20000300800 */
        /* <DEDUP_REMOVED lines=13> */
[----:B------:R-:W3:Y:S04]  /*d5b0*/  LDL.LU R41, [R1+0x48] ;  /* 0x0000480001297983 */ /* 0x000ee80000300800 */
[----:B------:R-:W3:Y:S04]  /*d5c0*/  LDL.LU R40, [R1+0x44] ;  /* 0x0000440001287983 */ /* 0x000ee80000300800 */
[----:B------:R-:W3:Y:S01]  /*d5d0*/  LDL.LU R39, [R1+0x40] ;  /* 0x0000400001277983 */ /* 0x000ee20000300800 */
[----:B------:R-:W-:Y:S02]  /*d5e0*/  @!P3 IMAD.MOV R252, RZ, RZ, -R252 ;  /* 0x000000fffffcb224 */ /* 0x000fe400078e0afc */
[----:B------:R-:W-:Y:S01]  /*d5f0*/  @!P4 IMAD.MOV R8, RZ, RZ, -R8 ;  /* 0x000000ffff08c224 */ /* 0x000fe200078e0a08 */
[----:B------:R-:W-:-:S02]  /*d600*/  SEL R38, R250, R38, !P1 ;  /* 0x00000026fa267207 */ /* 0x000fc40004800000 */
[C---:B------:R-:W-:Y:S02]  /*d610*/  SEL R81, R250.reuse, R81, !P1 ;  /* 0x00000051fa517207 */ /* 0x040fe40004800000 */
[C---:B------:R-:W-:Y:S02]  /*d620*/  SEL R82, R250.reuse, R82, !P1 ;  /* 0x00000052fa527207 */ /* 0x040fe40004800000 */
[C---:B------:R-:W-:Y:S02]  /*d630*/  SEL R83, R250.reuse, R83, !P1 ;  /* 0x00000053fa537207 */ /* 0x040fe40004800000 */
[C---:B------:R-:W-:Y:S02]  /*d640*/  SEL R84, R250.reuse, R84, !P1 ;  /* 0x00000054fa547207 */ /* 0x040fe40004800000 */
        /* <DEDUP_REMOVED lines=123> */
[C---:B------:R-:W-:Y:S01]  /*de00*/  SEL R208, R250.reuse, R208, !P1 ;  /* 0x000000d0fad07207 */ /* 0x040fe20004800000 */
[----:B--2---:R-:W-:Y:S01]  /*de10*/  IMAD R49, R49, UR6, RZ ;  /* 0x0000000631317c24 */ /* 0x004fe2000f8e02ff */
        /* <DEDUP_REMOVED lines=43> */
[----:B------:R-:W-:Y:S01]  /*e0d0*/  SEL R250, R250, R9, !P1 ;  /* 0x00000009fafa7207 */ /* 0x000fe20004800000 */
[----:B------:R-:W-:Y:S01]  /*e0e0*/  IMAD R4, R5, UR13, RZ ;  /* 0x0000000d05047c24 */ /* 0x000fe2000f8e02ff */
[----:B------:R-:W2:Y:S01]  /*e0f0*/  LDL.LU R9, [R1+0x3c] ;  /* 0x00003c0001097983 */ /* 0x000ea20000300800 */
[----:B---3--:R-:W-:Y:S02]  /*e100*/  IMAD R48, R48, UR6, RZ ;  /* 0x0000000630307c24 */ /* 0x008fe4000f8e02ff */
[----:B------:R-:W-:Y:S01]  /*e110*/  IMAD.MOV.U32 R251, RZ, RZ, R6 ;  /* 0x000000fffffb7224 */ /* 0x000fe200078e0006 */
[----:B------:R-:W3:Y:S01]  /*e120*/  LDL.LU R8, [R1+0x38] ;  /* 0x0000380001087983 */ /* 0x000ee20000300800 */
[----:B------:R-:W-:-:S02]  /*e130*/  IMAD.MOV.U32 R5, RZ, RZ, R79 ;  /* 0x000000ffff057224 */ /* 0x000fc400078e004f */
[----:B------:R-:W-:Y:S01]  /*e140*/  IMAD R47, R47, UR6, RZ ;  /* 0x000000062f2f7c24 */ /* 0x000fe2000f8e02ff */
[----:B------:R-:W2:Y:S01]  /*e150*/  LDL.LU R6, [R1+0x34] ;  /* 0x0000340001067983 */ /* 0x000ea20000300800 */
[----:B------:R-:W-:-:S03]  /*e160*/  IMAD R46, R46, UR6, RZ ;  /* 0x000000062e2e7c24 */ /* 0x000fc6000f8e02ff */
[----:B------:R-:W2:Y:S01]  /*e170*/  LDL.LU R79, [R1+0x30] ;  /* 0x00003000014f7983 */ /* 0x000ea20000300800 */
[----:B------:R-:W-:-:S03]  /*e180*/  IMAD R45, R45, UR6, RZ ;  /* 0x000000062d2d7c24 */ /* 0x000fc6000f8e02ff */
[----:B------:R1:W-:Y:S01]  /*e190*/  STL [R1+0xc6c], R49 ;  /* 0x000c6c3101007387 */ /* 0x0003e20000100800 */
[----:B------:R-:W-:Y:S02]  /*e1a0*/  IMAD R44, R44, UR6, RZ ;  /* 0x000000062c2c7c24 */ /* 0x000fe4000f8e02ff */
[----:B------:R-:W-:Y:S01]  /*e1b0*/  IMAD R43, R43, UR6, RZ ;  /* 0x000000062b2b7c24 */ /* 0x000fe2000f8e02ff */
[----:B-1----:R-:W2:Y:S04]  /*e1c0*/  LDL.LU R49, [R1] ;  /* 0x0000000001317983 */ /* 0x002ea80000300800 */
[----:B------:R1:W-:Y:S01]  /*e1d0*/  STL [R1+0xc68], R48 ;  /* 0x000c683001007387 */ /* 0x0003e20000100800 */
[----:B------:R-:W-:-:S03]  /*e1e0*/  IMAD R42, R42, UR6, RZ ;  /* 0x000000062a2a7c24 */ /* 0x000fc6000f8e02ff */
[----:B-1----:R-:W3:Y:S04]  /*e1f0*/  LDL.LU R48, [R1+0xc] ;  /* 0x00000c0001307983 */ /* 0x002ee80000300800 */
[----:B------:R1:W-:Y:S01]  /*e200*/  STL [R1+0xc64], R47 ;  /* 0x000c642f01007387 */ /* 0x0003e20000100800 */
[----:B------:R-:W-:-:S03]  /*e210*/  IMAD R41, R41, UR6, RZ ;  /* 0x0000000629297c24 */ /* 0x000fc6000f8e02ff */
[----:B-1----:R-:W4:Y:S04]  /*e220*/  LDL.LU R47, [R1+0x18] ;  /* 0x00001800012f7983 */ /* 0x002f280000300800 */
[----:B------:R1:W-:Y:S01]  /*e230*/  STL [R1+0xc60], R46 ;  /* 0x000c602e01007387 */ /* 0x0003e20000100800 */
[----:B------:R-:W-:-:S03]  /*e240*/  IMAD R40, R40, UR6, RZ ;  /* 0x0000000628287c24 */ /* 0x000fc6000f8e02ff */
[----:B-1----:R-:W4:Y:S04]  /*e250*/  LDL.LU R46, [R1+0x28] ;  /* 0x00002800012e7983 */ /* 0x002f280000300800 */
[----:B------:R1:W-:Y:S01]  /*e260*/  STL [R1+0xc5c], R45 ;  /* 0x000c5c2d01007387 */ /* 0x0003e20000100800 */
[----:B------:R-:W-:-:S03]  /*e270*/  IMAD R39, R39, UR6, RZ ;  /* 0x0000000627277c24 */ /* 0x000fc6000f8e02ff */
[----:B-1----:R-:W4:Y:S04]  /*e280*/  LDL.LU R45, [R1+0x24] ;  /* 0x00002400012d7983 */ /* 0x002f280000300800 */
[----:B------:R1:W-:Y:S04]  /*e290*/  STL [R1+0xc58], R44 ;  /* 0x000c582c01007387 */ /* 0x0003e80000100800 */
        /* <DEDUP_REMOVED lines=10> */
[----:B-1----:R-:W4:Y:S01]  /*e340*/  LDL.LU R39, [R1+0x4] ;  /* 0x0000040001277983 */ /* 0x002f220000300800 */
[----:B------:R-:W-:-:S02]  /*e350*/  IMAD R86, R86, UR6, RZ ;  /* 0x0000000656567c24 */ /* 0x000fc4000f8e02ff */
[----:B------:R-:W-:Y:S02]  /*e360*/  IMAD R88, R88, UR6, RZ ;  /* 0x0000000658587c24 */ /* 0x000fe4000f8e02ff */
[----:B--2---:R-:W-:-:S05]  /*e370*/  IMAD R49, R49, UR6, RZ ;  /* 0x0000000631317c24 */ /* 0x004fca000f8e02ff */
[----:B------:R1:W-:Y:S01]  /*e380*/  STL [R1], R49 ;  /* 0x0000003101007387 */ /* 0x0003e20000100800 */
[----:B---3--:R-:W-:-:S03]  /*e390*/  IMAD R48, R48, UR6, RZ ;  /* 0x0000000630307c24 */ /* 0x008fc6000f8e02ff */
[----:B-1----:R-:W2:Y:S04]  /*e3a0*/  LDL.LU R49, [R1+0xc6c] ;  /* 0x000c6c0001317983 */ /* 0x002ea80000300800 */
[----:B------:R1:W-:Y:S01]  /*e3b0*/  STL [R1+0xc], R48 ;  /* 0x00000c3001007387 */ /* 0x0003e20000100800 */
[----:B----4-:R-:W-:-:S03]  /*e3c0*/  IMAD R47, R47, UR6, RZ ;  /* 0x000000062f2f7c24 */ /* 0x010fc6000f8e02ff */
[----:B-1----:R-:W3:Y:S04]  /*e3d0*/  LDL.LU R48, [R1+0xc68] ;  /* 0x000c680001307983 */ /* 0x002ee80000300800 */
[----:B------:R1:W-:Y:S01]  /*e3e0*/  STL [R1+0x18], R47 ;  /* 0x0000182f01007387 */ /* 0x0003e20000100800 */
[----:B------:R-:W-:-:S03]  /*e3f0*/  IMAD R46, R46, UR6, RZ ;  /* 0x000000062e2e7c24 */ /* 0x000fc6000f8e02ff */
[----:B-1----:R-:W4:Y:S04]  /*e400*/  LDL.LU R47, [R1+0xc64] ;  /* 0x000c6400012f7983 */ /* 0x002f280000300800 */
[----:B------:R1:W-:Y:S01]  /*e410*/  STL [R1+0x28], R46 ;  /* 0x0000282e01007387 */ /* 0x0003e20000100800 */
[----:B------:R-:W-:-:S03]  /*e420*/  IMAD R45, R45, UR6, RZ ;  /* 0x000000062d2d7c24 */ /* 0x000fc6000f8e02ff */
[----:B-1----:R-:W2:Y:S04]  /*e430*/  LDL.LU R46, [R1+0xc60] ;  /* 0x000c6000012e7983 */ /* 0x002ea80000300800 */
        /* <DEDUP_REMOVED lines=18> */
[----:B------:R1:W-:Y:S04]  /*e560*/  STL [R1+0x4], R39 ;  /* 0x0000042701007387 */ /* 0x0003e80000100800 */
[----:B-1----:R-:W2:Y:S04]  /*e570*/  LDL.LU R39, [R1+0xc44] ;  /* 0x000c440001277983 */ /* 0x002ea80000300800 */
[----:B------:R1:W-:Y:S04]  /*e580*/  STL [R1+0x2c], R86 ;  /* 0x00002c5601007387 */ /* 0x0003e80000100800 */
[----:B------:R1:W-:Y:S02]  /*e590*/  STL [R1+0x30], R88 ;  /* 0x0000305801007387 */ /* 0x0003e40000100800 */
[----:B-1----:R-:W-:-:S02]  /*e5a0*/  IMAD R86, R90, UR6, RZ ;  /* 0x000000065a567c24 */ /* 0x002fc4000f8e02ff */
[----:B------:R-:W-:Y:S02]  /*e5b0*/  IMAD R90, R91, UR6, RZ ;  /* 0x000000065b5a7c24 */ /* 0x000fe4000f8e02ff */
[----:B------:R-:W-:Y:S01]  /*e5c0*/  IMAD R88, R92, UR6, RZ ;  /* 0x000000065c587c24 */ /* 0x000fe2000f8e02ff */
[----:B------:R1:W-:Y:S04]  /*e5d0*/  STL [R1+0x34], R86 ;  /* 0x0000345601007387 */ /* 0x0003e80000100800 */
[----:B------:R1:W-:Y:S02]  /*e5e0*/  STL [R1+0x38], R90 ;  /* 0x0000385a01007387 */ /* 0x0003e40000100800 */
[----:B-1----:R-:W-:Y:S02]  /*e5f0*/  IMAD R86, R93, UR6, RZ ;  /* 0x000000065d567c24 */ /* 0x002fe4000f8e02ff */
[----:B------:R1:W-:Y:S04]  /*e600*/  STL [R1+0x3c], R88 ;  /* 0x00003c5801007387 */ /* 0x0003e80000100800 */
[----:B------:R1:W-:Y:S01]  /*e610*/  STL [R1+0x40], R86 ;  /* 0x0000405601007387 */ /* 0x0003e20000100800 */
[----:B------:R-:W-:-:S02]  /*e620*/  IMAD R90, R96, UR6, RZ ;  /* 0x00000006605a7c24 */ /* 0x000fc4000f8e02ff */
[----:B-1----:R-:W-:Y:S02]  /*e630*/  IMAD R88, R94, UR6, RZ ;  /* 0x000000065e587c24 */ /* 0x002fe4000f8e02ff */
[----:B------:R-:W-:-:S03]  /*e640*/  IMAD R86, R95, UR6, RZ ;  /* 0x000000065f567c24 */ /* 0x000fc6000f8e02ff */
[----:B------:R1:W-:Y:S04]  /*e650*/  STL [R1+0x44], R88 ;  /* 0x0000445801007387 */ /* 0x0003e80000100800 */
[----:B------:R1:W-:Y:S02]  /*e660*/  STL [R1+0x48], R86 ;  /* 0x0000485601007387 */ /* 0x0003e40000100800 */
[----:B-1----:R-:W-:Y:S02]  /*e670*/  IMAD R88, R97, UR6, RZ ;  /* 0x0000000661587c24 */ /* 0x002fe4000f8e02ff */
[----:B------:R1:W-:Y:S01]  /*e680*/  STL [R1+0x4c], R90 ;  /* 0x00004c5a01007387 */ /* 0x0003e20000100800 */
[----:B------:R-:W-:-:S03]  /*e690*/  IMAD R86, R98, UR6, RZ ;  /* 0x0000000662567c24 */ /* 0x000fc6000f8e02ff */
[----:B------:R1:W-:Y:S04]  /*e6a0*/  STL [R1+0x50], R88 ;  /* 0x0000505801007387 */ /* 0x0003e80000100800 */
[----:B------:R1:W-:Y:S02]  /*e6b0*/  STL [R1+0x54], R86 ;  /* 0x0000545601007387 */ /* 0x0003e40000100800 */
[----:B-1----:R-:W-:Y:S02]  /*e6c0*/  IMAD R90, R99, UR6, RZ ;  /* 0x00000006635a7c24 */ /* 0x002fe4000f8e02ff */
[----:B------:R-:W-:-:S03]  /*e6d0*/  IMAD R88, R100, UR6, RZ ;  /* 0x0000000664587c24 */ /* 0x000fc6000f8e02ff */
        /* <DEDUP_REMOVED lines=33> */
[----:B------:R3:W-:Y:S01]  /*e8f0*/  STL [R1+0x9c], R86 ;  /* 0x00009c5601007387 */ /* 0x0007e20000100800 */
[----:B-1----:R-:W-:Y:S02]  /*e900*/  IMAD R90, R117, UR6, RZ ;  /* 0x00000006755a7c24 */ /* 0x002fe4000f8e02ff */
[----:B---3--:R-:W-:-:S03]  /*e910*/  IMAD R88, R118, UR6, RZ ;  /* 0x0000000676587c24 */ /* 0x008fc6000f8e02ff */
[----:B------:R1:W-:Y:S01]  /*e920*/  STL [R1+0xa0], R90 ;  /* 0x0000a05a01007387 */ /* 0x0003e20000100800 */
[----:B------:R-:W-:-:S03]  /*e930*/  IMAD R86, R119, UR6, RZ ;  /* 0x0000000677567c24 */ /* 0x000fc6000f8e02ff */
[----:B------:R3:W-:Y:S04]  /*e940*/  STL [R1+0xa4], R88 ;  /* 0x0000a45801007387 */ /* 0x0007e80000100800 */
[----:B------:R4:W-:Y:S01]  /*e950*/  STL [R1+0xa8], R86 ;  /* 0x0000a85601007387 */ /* 0x0009e20000100800 */
[----:B-1----:R-:W-:Y:S02]  /*e960*/  IMAD R90, R120, UR6, RZ ;  /* 0x00000006785a7c24 */ /* 0x002fe4000f8e02ff */
[----:B---3--:R-:W-:-:S03]  /*e970*/  IMAD R88, R121, UR6, RZ ;  /* 0x0000000679587c24 */ /* 0x008fc6000f8e02ff */
[----:B------:R-:W-:Y:S01]  /*e980*/  STL [R1+0xac], R90 ;  /* 0x0000ac5a01007387 */ /* 0x000fe20000100800 */
[----:B----4-:R-:W-:-:S03]  /*e990*/  IMAD R86, R122, UR6, RZ ;  /* 0x000000067a567c24 */ /* 0x010fc6000f8e02ff */
[----:B------:R1:W-:Y:S04]  /*e9a0*/  STL [R1+0xb0], R88 ;  /* 0x0000b05801007387 */ /* 0x0003e80000100800 */
[----:B------:R3:W-:Y:S01]  /*e9b0*/  STL [R1+0xb4], R86 ;  /* 0x0000b45601007387 */ /* 0x0007e20000100800 */
[----:B-1----:R-:W-:Y:S02]  /*e9c0*/  IMAD R88, R123, UR6, RZ ;  /* 0x000000067b587c24 */ /* 0x002fe4000f8e02ff */
[----:B---3--:R-:W-:-:S03]  /*e9d0*/  IMAD R86, R124, UR6, RZ ;  /* 0x000000067c567c24 */ /* 0x008fc6000f8e02ff */
[----:B------:R1:W-:Y:S01]  /*e9e0*/  STL [R1+0xb8], R88 ;  /* 0x0000b85801007387 */ /* 0x0003e20000100800 */
[----:B------:R-:W-:-:S03]  /*e9f0*/  IMAD R90, R125, UR6, RZ ;  /* 0x000000067d5a7c24 */ /* 0x000fc6000f8e02ff */
[----:B------:R3:W-:Y:S01]  /*ea00*/  STL [R1+0xbc], R86 ;  /* 0x0000bc5601007387 */ /* 0x0007e20000100800 */
[----:B-1----:R-:W-:-:S03]  /*ea10*/  IMAD R88, R126, UR6, RZ ;  /* 0x000000067e587c24 */ /* 0x002fc6000f8e02ff */
[----:B------:R1:W-:Y:S01]  /*ea20*/  STL [R1+0xc0], R90 ;  /* 0x0000c05a01007387 */ /* 0x0003e20000100800 */
[----:B---3--:R-:W-:-:S03]  /*ea30*/  IMAD R86, R127, UR6, RZ ;  /* 0x000000067f567c24 */ /* 0x008fc6000f8e02ff */
[----:B------:R3:W-:Y:S04]  /*ea40*/  STL [R1+0xc4], R88 ;  /* 0x0000c45801007387 */ /* 0x0007e80000100800 */
[----:B------:R4:W-:Y:S01]  /*ea50*/  STL [R1+0xc8], R86 ;  /* 0x0000c85601007387 */ /* 0x0009e20000100800 */
[----:B-1----:R-:W-:Y:S02]  /*ea60*/  IMAD R90, R128, UR6, RZ ;  /* 0x00000006805a7c24 */ /* 0x002fe4000f8e02ff */
[----:B---3--:R-:W-:-:S03]  /*ea70*/  IMAD R88, R129, UR6, RZ ;  /* 0x0000000681587c24 */ /* 0x008fc6000f8e02ff */
[----:B------:R1:W-:Y:S01]  /*ea80*/  STL [R1+0xcc], R90 ;  /* 0x0000cc5a01007387 */ /* 0x0003e20000100800 */
[----:B----4-:R-:W-:-:S03]  /*ea90*/  IMAD R86, R130, UR6, RZ ;  /* 0x0000000682567c24 */ /* 0x010fc6000f8e02ff */
        /* <DEDUP_REMOVED lines=94> */
[----:B------:R3:W-:Y:S01]  /*f080*/  STL [R1+0x3cc], R88 ;  /* 0x0003cc5801007387 */ /* 0x0007e20000100800 */
[----:B------:R-:W-:-:S03]  /*f090*/  IMAD R92, R196, UR6, RZ ;  /* 0x00000006c45c7c24 */ /* 0x000fc6000f8e02ff */
[----:B------:R4:W-:Y:S01]  /*f0a0*/  STL [R1+0x3d4], R86 ;  /* 0x0003d45601007387 */ /* 0x0009e20000100800 */
[----:B-1----:R-:W-:Y:S02]  /*f0b0*/  IMAD R90, R178, UR6, RZ ;  /* 0x00000006b25a7c24 */ /* 0x002fe4000f8e02ff */
[----:B---3--:R-:W-:-:S03]  /*f0c0*/  IMAD R88, R179, UR6, RZ ;  /* 0x00000006b3587c24 */ /* 0x008fc6000f8e02ff */
[----:B------:R1:W-:Y:S01]  /*f0d0*/  STL [R1+0x3dc], R90 ;  /* 0x0003dc5a01007387 */ /* 0x0003e20000100800 */
[----:B----4-:R-:W-:-:S03]  /*f0e0*/  IMAD R86, R180, UR6, RZ ;  /* 0x00000006b4567c24 */ /* 0x010fc6000f8e02ff */
[----:B------:R-:W-:Y:S04]  /*f0f0*/  STL [R1+0x3e4], R88 ;  /* 0x0003e45801007387 */ /* 0x000fe80000100800 */
[----:B------:R3:W-:Y:S01]  /*f100*/  STL [R1+0x3ec], R86 ;  /* 0x0003ec5601007387 */ /* 0x0007e20000100800 */
[----:B-1----:R-:W-:-:S03]  /*f110*/  IMAD R90, R198, UR6, RZ ;  /* 0x00000006c65a7c24 */ /* 0x002fc6000f8e02ff */
[----:B------:R1:W-:Y:S01]  /*f120*/  STL [R1+0x46c], R92 ;  /* 0x00046c5c01007387 */ /* 0x0003e20000100800 */
[----:B---3--:R-:W-:Y:S02]  /*f130*/  IMAD R86, R197, UR6, RZ ;  /* 0x00000006c5567c24 */ /* 0x008fe4000f8e02ff */
[----:B-1----:R-:W-:-:S03]  /*f140*/  IMAD R92, R199, UR6, RZ ;  /* 0x00000006c75c7c24 */ /* 0x002fc6000f8e02ff */
[----:B------:R1:W-:Y:S04]  /*f150*/  STL [R1+0x474], R86 ;  /* 0x0004745601007387 */ /* 0x0003e80000100800 */
        /* <DEDUP_REMOVED lines=18> */
[----:B------:R-:W-:Y:S04]  /*f280*/  STL [R1+0x4c4], R90 ;  /* 0x0004c45a01007387 */ /* 0x000fe80000100800 */
[----:B------:R3:W-:Y:S01]  /*f290*/  STL [R1+0x4cc], R92 ;  /* 0x0004cc5c01007387 */ /* 0x0007e20000100800 */
[----:B-1----:R-:W-:Y:S02]  /*f2a0*/  IMAD R86, R209, UR21, RZ ;  /* 0x00000015d1567c24 */ /* 0x002fe4000f8e02ff */
[----:B------:R-:W-:-:S03]  /*f2b0*/  IMAD R95, R212, UR25, RZ ;  /* 0x00000019d45f7c24 */ /* 0x000fc6000f8e02ff */
[----:B------:R1:W-:Y:S01]  /*f2c0*/  STL [R1+0x4d4], R86 ;  /* 0x0004d45601007387 */ /* 0x0003e20000100800 */
[----:B---3--:R-:W-:-:S05]  /*f2d0*/  IMAD R92, R210, UR23, RZ ;  /* 0x00000017d25c7c24 */ /* 0x008fca000f8e02ff */
[----:B------:R3:W-:Y:S01]  /*f2e0*/  STL [R1+0x4dc], R92 ;  /* 0x0004dc5c01007387 */ /* 0x0007e20000100800 */
[----:B-1----:R-:W-:-:S05]  /*f2f0*/  IMAD R86, R211, UR24, RZ ;  /* 0x00000018d3567c24 */ /* 0x002fca000f8e02ff */
[----:B------:R-:W-:Y:S01]  /*f300*/  STL [R1+0x4e4], R86 ;  /* 0x0004e45601007387 */ /* 0x000fe20000100800 */
[----:B---3--:R-:W-:-:S03]  /*f310*/  IMAD R92, R213, UR26, RZ ;  /* 0x0000001ad55c7c24 */ /* 0x008fc6000f8e02ff */
[----:B------:R1:W-:Y:S04]  /*f320*/  STL [R1+0x4ec], R95 ;  /* 0x0004ec5f01007387 */ /* 0x0003e80000100800 */
[----:B------:R3:W-:Y:S01]  /*f330*/  STL [R1+0x4f4], R92 ;  /* 0x0004f45c01007387 */ /* 0x0007e20000100800 */
[----:B------:R-:W-:Y:S02]  /*f340*/  IMAD R99, R226, UR39, RZ ;  /* 0x00000027e2637c24 */ /* 0x000fe4000f8e02ff */
[----:B-1----:R-:W-:Y:S02]  /*f350*/  IMAD R95, R223, UR36, RZ ;  /* 0x00000024df5f7c24 */ /* 0x002fe4000f8e02ff */
[----:B---3--:R-:W-:Y:S02]  /*f360*/  IMAD R92, R222, UR35, RZ ;  /* 0x00000023de5c7c24 */ /* 0x008fe4000f8e02ff */
[----:B------:R-:W-:-:S03]  /*f370*/  IMAD R97, R227, UR40, RZ ;  /* 0x00000028e3617c24 */ /* 0x000fc6000f8e02ff */
[----:B------:R-:W-:Y:S04]  /*f380*/  STL [R1+0x53c], R92 ;  /* 0x00053c5c01007387 */ /* 0x000fe80000100800 */
[----:B------:R1:W-:Y:S01]  /*f390*/  STL [R1+0x544], R95 ;  /* 0x0005445f01007387 */ /* 0x0003e20000100800 */
[----:B------:R-:W-:Y:S01]  /*f3a0*/  LEA R2, P0, R4, UR18, 0x2 ;  /* 0x0000001204027c11 */ /* 0x000fe2000f8010ff */
[----:B------:R-:W3:Y:S02]  /*f3b0*/  LDCU UR18, c[0x0][0x3b0] ;  /* 0x00007600ff1277ac */ /* 0x000ee40008000800 */
[----:B------:R4:W-:Y:S01]  /*f3c0*/  STL [R1+0x55c], R99 ;  /* 0x00055c6301007387 */ /* 0x0009e20000100800 */
[----:B-1----:R-:W-:-:S03]  /*f3d0*/  IMAD R95, R228, UR41, RZ ;  /* 0x00000029e45f7c24 */ /* 0x002fc6000f8e02ff */
[----:B------:R1:W-:Y:S01]  /*f3e0*/  STL [R1+0x564], R97 ;  /* 0x0005646101007387 */ /* 0x0003e20000100800 */
[----:B----4-:R-:W-:-:S03]  /*f3f0*/  IMAD R99, R229, UR42, RZ ;  /* 0x0000002ae5637c24 */ /* 0x010fc6000f8e02ff */
[----:B------:R4:W-:Y:S01]  /*f400*/  STL [R1+0x56c], R95 ;  /* 0x00056c5f01007387 */ /* 0x0009e20000100800 */
[----:B------:R-:W-:Y:S02]  /*f410*/  IMAD.MOV.U32 R90, RZ, RZ, R5 ;  /* 0x000000ffff5a7224 */ /* 0x000fe400078e0005 */
[----:B-1----:R-:W-:Y:S01]  /*f420*/  IMAD R97, R230, UR43, RZ ;  /* 0x0000002be6617c24 */ /* 0x002fe2000f8e02ff */
[----:B------:R1:W-:Y:S01]  /*f430*/  STL [R1+0x574], R99 ;  /* 0x0005746301007387 */ /* 0x0003e20000100800 */
[----:B----4-:R-:W-:-:S03]  /*f440*/  IMAD R95, R231, UR44, RZ ;  /* 0x0000002ce75f7c24 */ /* 0x010fc6000f8e02ff */
[----:B------:R4:W-:Y:S01]  /*f450*/  STL [R1+0x57c], R97 ;  /* 0x00057c6101007387 */ /* 0x0009e20000100800 */
[----:B------:R-:W-:Y:S02]  /*f460*/  IMAD.MOV.U32 R5, RZ, RZ, R251 ;  /* 0x000000ffff057224 */ /* 0x000fe400078e00fb */
[----:B------:R-:W-:Y:S01]  /*f470*/  IMAD R251, R235, UR48, RZ ;  /* 0x00000030ebfb7c24 */ /* 0x000fe2000f8e02ff */
[----:B------:R2:W-:Y:S01]  /*f480*/  STL [R1+0x584], R95 ;  /* 0x0005845f01007387 */ /* 0x0005e20000100800 */
[----:B-1----:R-:W-:Y:S02]  /*f490*/  IMAD R99, R232, UR45, RZ ;  /* 0x0000002de8637c24 */ /* 0x002fe4000f8e02ff */
[----:B----4-:R-:W-:-:S03]  /*f4a0*/  IMAD R97, R233, UR46, RZ ;  /* 0x0000002ee9617c24 */ /* 0x010fc6000f8e02ff */
[----:B------:R-:W-:Y:S01]  /*f4b0*/  STL [R1+0x58c], R99 ;  /* 0x00058c6301007387 */ /* 0x000fe20000100800 */
[----:B--2---:R-:W-:-:S03]  /*f4c0*/  IMAD R95, R234, UR47, RZ ;  /* 0x0000002fea5f7c24 */ /* 0x004fc6000f8e02ff */
[----:B------:R1:W-:Y:S04]  /*f4d0*/  STL [R1+0x594], R97 ;  /* 0x0005946101007387 */ /* 0x0003e80000100800 */
[----:B------:R-:W-:Y:S04]  /*f4e0*/  STL [R1+0xc3c], R251 ;  /* 0x000c3cfb01007387 */ /* 0x000fe80000100800 */
[----:B------:R2:W-:Y:S01]  /*f4f0*/  STL [R1+0x59c], R95 ;  /* 0x00059c5f01007387 */ /* 0x0005e20000100800 */
[----:B------:R-:W-:Y:S01]  /*f500*/  LEA.HI.X.SX32 R4, R4, UR19, 0x2, P0 ;  /* 0x0000001304047c11 */ /* 0x000fe200080f16ff */
[----:B---3--:R-:W-:Y:S01]  /*f510*/  IMAD R250, R250, UR18, RZ ;  /* 0x00000012fafa7c24 */ /* 0x008fe2000f8e02ff */
[----:B------:R-:W-:Y:S01]  /*f520*/  LEA R118, P0, R80, R2, 0x2 ;  /* 0x0000000250767211 */ /* 0x000fe200078010ff */
[----:B-1----:R-:W-:-:S02]  /*f530*/  IMAD R97, R237, UR50, RZ ;  /* 0x00000032ed617c24 */ /* 0x002fc4000f8e02ff */
[----:B--2---:R-:W-:Y:S01]  /*f540*/  IMAD R95, R236, UR49, RZ ;  /* 0x00000031ec5f7c24 */ /* 0x004fe2000f8e02ff */
[----:B------:R-:W-:-:S04]  /*f550*/  LEA.HI.X.SX32 R119, R80, R4, 0x2, P0 ;  /* 0x0000000450777211 */ /* 0x000fc800000f16ff */
[----:B------:R1:W-:Y:S01]  /*f560*/  STL [R1+0x5ac], R95 ;  /* 0x0005ac5f01007387 */ /* 0x0003e20000100800 */
[-C--:B------:R-:W-:Y:S02]  /*f570*/  LEA R128, P2, R250, R2.reuse, 0x2 ;  /* 0x00000002fa807211 */ /* 0x080fe400078410ff */
[-C--:B------:R-:W-:Y:S01]  /*f580*/  LEA R126, P1, R77, R2.reuse, 0x2 ;  /* 0x000000024d7e7211 */ /* 0x080fe200078210ff */
[----:B------:R-:W-:Y:S01]  /*f590*/  STL [R1+0x5b4], R97 ;  /* 0x0005b46101007387 */ /* 0x000fe20000100800 */
[-C--:B------:R-:W-:Y:S01]  /*f5a0*/  LEA R124, P0, R76, R2.reuse, 0x2 ;  /* 0x000000024c7c7211 */ /* 0x080fe200078010ff */
[----:B-1----:R-:W-:Y:S02]  /*f5b0*/  IMAD.MOV.U32 R95, RZ, RZ, R5 ;  /* 0x000000ffff5f7224 */ /* 0x002fe400078e0005 */
[----:B------:R-:W-:Y:S01]  /*f5c0*/  IMAD R5, R239, UR52, RZ ;  /* 0x00000034ef057c24 */ /* 0x000fe2000f8e02ff */
[-C--:B------:R-:W-:Y:S02]  /*f5d0*/  LEA R122, P4, R75, R2.reuse, 0x2 ;  /* 0x000000024b7a7211 */ /* 0x080fe400078810ff */
[----:B------:R-:W-:-:S02]  /*f5e0*/  LEA R120, P3, R74, R2, 0x2 ;  /* 0x000000024a787211 */ /* 0x000fc400078610ff */
[----:B------:R-:W-:Y:S01]  /*f5f0*/  STL [R1+0xc40], R5 ;  /* 0x000c400501007387 */ /* 0x000fe20000100800 */
[-C--:B------:R-:W-:Y:S02]  /*f600*/  LEA.HI.X.SX32 R129, R250, R4.reuse, 0x2, P2 ;  /* 0x00000004fa817211 */ /* 0x080fe400010f16ff */
[-C--:B------:R-:W-:Y:S01]  /*f610*/  LEA.HI.X.SX32 R127, R77, R4.reuse, 0x2, P1 ;  /* 0x000000044d7f7211 */ /* 0x080fe200008f16ff */
[----:B------:R1:W-:Y:S01]  /*f620*/  STL.64 [R1+0x150], R118 ;  /* 0x0001507601007387 */ /* 0x0003e20000100a00 */
[-C--:B------:R-:W-:Y:S02]  /*f630*/  LEA.HI.X.SX32 R125, R76, R4.reuse, 0x2, P0 ;  /* 0x000000044c7d7211 */ /* 0x080fe400000f16ff */
[-C--:B------:R-:W-:Y:S01]  /*f640*/  LEA.HI.X.SX32 R123, R75, R4.reuse, 0x2, P4 ;  /* 0x000000044b7b7211 */ /* 0x080fe200020f16ff */
[----:B------:R-:W-:Y:S01]  /*f650*/  IMAD R67, R67, UR6, RZ ;  /* 0x0000000643437c24 */ /* 0x000fe2000f8e02ff */
[----:B------:R-:W-:Y:S01]  /*f660*/  LEA.HI.X.SX32 R121, R74, R4, 0x2, P3 ;  /* 0x000000044a797211 */ /* 0x000fe200018f16ff */
[----:B------:R2:W-:Y:S01]  /*f670*/  STL.64 [R1+0x658], R128 ;  /* 0x0006588001007387 */ /* 0x0005e20000100a00 */
[----:B------:R-:W-:-:S02]  /*f680*/  LEA R130, P5, R72, R2, 0x2 ;  /* 0x0000000248827211 */ /* 0x000fc400078a10ff */
[C---:B-1----:R-:W-:Y:S01]  /*f690*/  LEA R118, P6, R73.reuse, R2, 0x2 ;  /* 0x0000000249767211 */ /* 0x042fe200078c10ff */
[----:B------:R-:W-:Y:S01]  /*f6a0*/  IMAD R66, R66, UR6, RZ ;  /* 0x0000000642427c24 */ /* 0x000fe2000f8e02ff */
[----:B------:R1:W-:Y:S02]  /*f6b0*/  STL.64 [R1+0x148], R126 ;  /* 0x0001487e01007387 */ /* 0x0003e40000100a00 */
[----:B------:R-:W-:Y:S01]  /*f6c0*/  LEA.HI.X.SX32 R119, R73, R4, 0x2, P6 ;  /* 0x0000000449777211 */ /* 0x000fe200030f16ff */
[----:B------:R-:W-:Y:S01]  /*f6d0*/  IMAD R65, R65, UR6, RZ ;  /* 0x0000000641417c24 */ /* 0x000fe2000f8e02ff */
[----:B--2---:R-:W-:Y:S01]  /*f6e0*/  LEA R128, P2, R71, R2, 0x2 ;  /* 0x0000000247807211 */ /* 0x004fe200078410ff */
[----:B------:R2:W-:Y:S01]  /*f6f0*/  STL.64 [R1+0x140], R124 ;  /* 0x0001407c01007387 */ /* 0x0005e20000100a00 */
[----:B------:R-:W-:Y:S01]  /*f700*/  IMAD R64, R64, UR6, RZ ;  /* 0x0000000640407c24 */ /* 0x000fe2000f8e02ff */
[----:B------:R-:W-:Y:S01]  /*f710*/  LEA.HI.X.SX32 R131, R72, R4, 0x2, P5 ;  /* 0x0000000448837211 */ /* 0x000fe200028f16ff */
[----:B------:R-:W-:Y:S01]  /*f720*/  IMAD R63, R63, UR6, RZ ;  /* 0x000000063f3f7c24 */ /* 0x000fe2000f8e02ff */
[----:B------:R3:W-:Y:S01]  /*f730*/  STL.64 [R1+0x138], R122 ;  /* 0x0001387a01007387 */ /* 0x0007e20000100a00 */
[----:B-1----:R-:W-:-:S03]  /*f740*/  LEA R126, P1, R70, R2, 0x2 ;  /* 0x00000002467e7211 */ /* 0x002fc600078210ff */
[----:B------:R1:W-:Y:S01]  /*f750*/  STL.64 [R1+0x130], R120 ;  /* 0x0001307801007387 */ /* 0x0003e20000100a00 */
[----:B------:R-:W-:Y:S02]  /*f760*/  LEA.HI.X.SX32 R129, R71, R4, 0x2, P2 ;  /* 0x0000000447817211 */ /* 0x000fe400010f16ff */
[----:B--2---:R-:W-:Y:S01]  /*f770*/  LEA R124, P0, R69, R2, 0x2 ;  /* 0x00000002457c7211 */ /* 0x004fe200078010ff */
[----:B------:R2:W-:Y:S01]  /*f780*/  STL.64 [R1+0x128], R118 ;  /* 0x0001287601007387 */ /* 0x0005e20000100a00 */
[----:B------:R-:W-:Y:S02]  /*f790*/  LEA.HI.X.SX32 R127, R70, R4, 0x2, P1 ;  /* 0x00000004467f7211 */ /* 0x000fe400008f16ff */
[-C--:B---3--:R-:W-:Y:S02]  /*f7a0*/  LEA R122, P4, R68, R2.reuse, 0x2 ;  /* 0x00000002447a7211 */ /* 0x088fe400078810ff */
[-C--:B------:R-:W-:Y:S02]  /*f7b0*/  LEA R76, P5, R65, R2.reuse, 0x2 ;  /* 0x00000002414c7211 */ /* 0x080fe400078a10ff */
[----:B-1----:R-:W-:-:S02]  /*f7c0*/  LEA R120, P3, R67, R2, 0x2 ;  /* 0x0000000243787211 */ /* 0x002fc400078610ff */
[----:B------:R-:W-:Y:S02]  /*f7d0*/  LEA.HI.X.SX32 R125, R69, R4, 0x2, P0 ;  /* 0x00000004457d7211 */ /* 0x000fe400000f16ff */
[-C--:B--2---:R-:W-:Y:S01]  /*f7e0*/  LEA R118, P6, R66, R2.reuse, 0x2 ;  /* 0x0000000242767211 */ /* 0x084fe200078c10ff */
[----:B------:R-:W-:Y:S01]  /*f7f0*/  STL.64 [R1+0x120], R130 ;  /* 0x0001208201007387 */ /* 0x000fe20000100a00 */
[----:B------:R-:W-:Y:S02]  /*f800*/  LEA R74, P2, R64, R2, 0x2 ;  /* 0x00000002404a7211 */ /* 0x000fe400078410ff */
[----:B------:R-:W-:Y:S01]  /*f810*/  LEA.HI.X.SX32 R123, R68, R4, 0x2, P4 ;  /* 0x00000004447b7211 */ /* 0x000fe200020f16ff */
[----:B------:R-:W-:Y:S01]  /*f820*/  STL.64 [R1+0x118], R128 ;  /* 0x0001188001007387 */ /* 0x000fe20000100a00 */
[----:B------:R-:W-:Y:S02]  /*f830*/  LEA R72, P1, R63, R2, 0x2 ;  /* 0x000000023f487211 */ /* 0x000fe400078210ff */
[-C--:B------:R-:W-:Y:S01]  /*f840*/  LEA.HI.X.SX32 R121, R67, R4.reuse, 0x2, P3 ;  /* 0x0000000443797211 */ /* 0x080fe200018f16ff */
[----:B------:R-:W-:Y:S01]  /*f850*/  STL.64 [R1+0x110], R126 ;  /* 0x0001107e01007387 */ /* 0x000fe20000100a00 */
[----:B------:R-:W-:-:S02]  /*f860*/  LEA.HI.X.SX32 R119, R66, R4, 0x2, P6 ;  /* 0x0000000442777211 */ /* 0x000fc400030f16ff */
[-C--:B------:R-:W-:Y:S01]  /*f870*/  LEA.HI.X.SX32 R77, R65, R4.reuse, 0x2, P5 ;  /* 0x00000004414d7211 */ /* 0x080fe200028f16ff */
[----:B------:R-:W-:Y:S01]  /*f880*/  STL.64 [R1+0x108], R124 ;  /* 0x0001087c01007387 */ /* 0x000fe20000100a00 */
[-C--:B------:R-:W-:Y:S01]  /*f890*/  LEA.HI.X.SX32 R75, R64, R4.reuse, 0x2, P2 ;  /* 0x00000004404b7211 */ /* 0x080fe200010f16ff */
[----:B------:R-:W-:Y:S01]  /*f8a0*/  IMAD R112, R220, UR33, RZ ;  /* 0x00000021dc707c24 */ /* 0x000fe2000f8e02ff */
[----:B------:R-:W-:Y:S01]  /*f8b0*/  LEA.HI.X.SX32 R73, R63, R4, 0x2, P1 ;  /* 0x000000043f497211 */ /* 0x000fe200008f16ff */
[----:B------:R-:W-:Y:S01]  /*f8c0*/  STL.64 [R1+0x100], R122 ;  /* 0x0001007a01007387 */ /* 0x000fe20000100a00 */
[----:B------:R-:W-:-:S03]  /*f8d0*/  IMAD R111, R189, UR6, RZ ;  /* 0x00000006bd6f7c24 */ /* 0x000fc6000f8e02ff */
[----:B------:R-:W-:Y:S01]  /*f8e0*/  STL.64 [R1+0xf8], R120 ;  /* 0x0000f87801007387 */ /* 0x000fe20000100a00 */
[----:B------:R-:W-:-:S03]  /*f8f0*/  IMAD R110, R221, UR34, RZ ;  /* 0x00000022dd6e7c24 */ /* 0x000fc6000f8e02ff */
[----:B------:R-:W-:Y:S01]  /*f900*/  STL.64 [R1+0xf0], R118 ;  /* 0x0000f07601007387 */ /* 0x000fe20000100a00 */
[----:B------:R-:W-:-:S03]  /*f910*/  IMAD R62, R62, UR6, RZ ;  /* 0x000000063e3e7c24 */ /* 0x000fc6000f8e02ff */
[----:B------:R-:W-:Y:S01]  /*f920*/  STL.64 [R1+0xe8], R76 ;  /* 0x0000e84c01007387 */ /* 0x000fe20000100a00 */
[----:B------:R-:W-:-:S03]  /*f930*/  IMAD R61, R61, UR6, RZ ;  /* 0x000000063d3d7c24 */ /* 0x000fc6000f8e02ff */
[----:B------:R-:W-:Y:S01]  /*f940*/  STL.64 [R1+0xe0], R74 ;  /* 0x0000e04a01007387 */ /* 0x000fe20000100a00 */
[----:B------:R-:W-:-:S03]  /*f950*/  IMAD.MOV.U32 R71, RZ, RZ, R111 ;  /* 0x000000ffff477224 */ /* 0x000fc600078e006f */
[----:B------:R1:W-:Y:S01]  /*f960*/  STL.64 [R1+0xd8], R72 ;  /* 0x0000d84801007387 */ /* 0x0003e20000100a00 */
[----:B------:R-:W-:Y:S02]  /*f970*/  IMAD R104, R190, UR6, RZ ;  /* 0x00000006be687c24 */ /* 0x000fe4000f8e02ff */
[----:B------:R-:W-:Y:S02]  /*f980*/  IMAD.MOV.U32 R70, RZ, RZ, R110 ;  /* 0x000000ffff467224 */ /* 0x000fe400078e006e */
[----:B------:R-:W-:Y:S02]  /*f990*/  IMAD R103, R238, UR51, RZ ;  /* 0x00000033ee677c24 */ /* 0x000fe4000f8e02ff */
[----:B------:R-:W-:Y:S02]  /*f9a0*/  IMAD R102, R191, UR6, RZ ;  /* 0x00000006bf667c24 */ /* 0x000fe4000f8e02ff */
[----:B-1----:R-:W-:Y:S02]  /*f9b0*/  IMAD.MOV.U32 R72, RZ, RZ, R112 ;  /* 0x000000ffff487224 */ /* 0x002fe400078e0070 */
[----:B------:R-:W2:Y:S01]  /*f9c0*/  LDL.LU R112, [R1] ;  /* 0x0000000001707983 */ /* 0x000ea20000300800 */
[----:B------:R-:W-:-:S03]  /*f9d0*/  IMAD R97, R240, UR53, RZ ;  /* 0x00000035f0617c24 */ /* 0x000fc6000f8e02ff */
[----:B------:R-:W3:Y:S01]  /*f9e0*/  LDL.LU R111, [R1+0xc] ;  /* 0x00000c00016f7983 */ /* 0x000ee20000300800 */
[----:B------:R-:W-:-:S03]  /*f9f0*/  LEA R240, P0, R62, R2, 0x2 ;  /* 0x000000023ef07211 */ /* 0x000fc600078010ff */
[----:B------:R-:W4:Y:S01]  /*fa00*/  LDL.LU R110, [R1+0x18] ;  /* 0x00001800016e7983 */ /* 0x000f220000300800 */
[----:B------:R-:W-:Y:S01]  /*fa10*/  IMAD R59, R59, UR6, RZ ;  /* 0x000000063b3b7c24 */ /* 0x000fe2000f8e02ff */
[----:B------:R-:W-:Y:S02]  /*fa20*/  LEA R238, P4, R61, R2, 0x2 ;  /* 0x000000023dee7211 */ /* 0x000fe400078810ff */
[----:B------:R-:W4:Y:S01]  /*fa30*/  LDL.LU R67, [R1+0x28] ;  /* 0x0000280001437983 */ /* 0x000f220000300800 */
[----:B------:R-:W-:Y:S02]  /*fa40*/  IMAD R96, R183, UR6, RZ ;  /* 0x00000006b7607c24 */ /* 0x000fe4000f8e02ff */
[----:B------:R-:W-:Y:S02]  /*fa50*/  IMAD R54, R54, UR6, RZ ;  /* 0x0000000636367c24 */ /* 0x000fe4000f8e02ff */
[----:B------:R-:W-:Y:S02]  /*fa60*/  IMAD.MOV.U32 R69, RZ, RZ, R104 ;  /* 0x000000ffff457224 */ /* 0x000fe400078e0068 */
[----:B------:R-:W-:Y:S01]  /*fa70*/  IMAD R60, R60, UR6, RZ ;  /* 0x000000063c3c7c24 */ /* 0x000fe2000f8e02ff */
[----:B------:R-:W4:Y:S01]  /*fa80*/  LDL.LU R104, [R1+0x24] ;  /* 0x0000240001687983 */ /* 0x000f220000300800 */
[----:B------:R-:W-:Y:S01]  /*fa90*/  IMAD R99, R241, UR54, RZ ;  /* 0x00000036f1637c24 */ /* 0x000fe2000f8e02ff */
[-C--:B------:R-:W-:Y:S01]  /*faa0*/  LEA.HI.X.SX32 R241, R62, R4.reuse, 0x2, P0 ;  /* 0x000000043ef17211 */ /* 0x080fe200000f16ff */
[----:B------:R-:W-:Y:S01]  /*fab0*/  IMAD.MOV.U32 R68, RZ, RZ, R103 ;  /* 0x000000ffff447224 */ /* 0x000fe200078e0067 */
[----:B------:R-:W-:Y:S01]  /*fac0*/  LEA.HI.X.SX32 R239, R61, R4, 0x2, P4 ;  /* 0x000000043def7211 */ /* 0x000fe200020f16ff */
[----:B------:R-:W-:Y:S01]  /*fad0*/  IMAD R5, R242, UR55, RZ ;  /* 0x00000037f2057c24 */ /* 0x000fe2000f8e02ff */
[----:B------:R-:W4:Y:S01]  /*fae0*/  LDL.LU R103, [R1+0x20] ;  /* 0x0000200001677983 */ /* 0x000f220000300800 */
[----:B------:R-:W-:Y:S01]  /*faf0*/  IMAD.MOV.U32 R80, RZ, RZ, R102 ;  /* 0x000000ffff507224 */ /* 0x000fe200078e0066 */
[----:B------:R-:W-:Y:S01]  /*fb00*/  LEA R234, P6, R59, R2, 0x2 ;  /* 0x000000023bea7211 */ /* 0x000fe200078c10ff */
[----:B------:R-:W-:Y:S01]  /*fb10*/  IMAD R242, R78, UR9, RZ ;  /* 0x000000094ef27c24 */ /* 0x000fe2000f8e02ff */
[----:B------:R-:W4:Y:S01]  /*fb20*/  LDL.LU R102, [R1+0x1c] ;  /* 0x00001c0001667983 */ /* 0x000f220000300800 */
[----:B------:R-:W-:-:S02]  /*fb30*/  IMAD.MOV.U32 R250, RZ, RZ, R97 ;  /* 0x000000fffffa7224 */ /* 0x000fc400078e0061 */
[----:B------:R-:W-:Y:S01]  /*fb40*/  IMAD R52, R52, UR6, RZ ;  /* 0x0000000634347c24 */ /* 0x000fe2000f8e02ff */
[----:B------:R-:W4:Y:S01]  /*fb50*/  LDL.LU R97, [R1+0x10] ;  /* 0x0000100001617983 */ /* 0x000f220000300800 */
[----:B------:R-:W-:Y:S01]  /*fb60*/  IMAD R101, R224, UR37, RZ ;  /* 0x00000025e0657c24 */ /* 0x000fe2000f8e02ff */
[-C--:B------:R-:W-:Y:S01]  /*fb70*/  LEA R224, P4, R54, R2.reuse, 0x2 ;  /* 0x0000000236e07211 */ /* 0x080fe200078810ff */
[----:B------:R-:W-:Y:S01]  /*fb80*/  IMAD.MOV.U32 R78, RZ, RZ, R96 ;  /* 0x000000ffff4e7224 */ /* 0x000fe200078e0060 */
[----:B------:R-:W-:Y:S01]  /*fb90*/  LEA R236, P3, R60, R2, 0x2 ;  /* 0x000000023cec7211 */ /* 0x000fe200078610ff */
[----:B------:R-:W4:Y:S01]  /*fba0*/  LDL.LU R96, [R1+0x8] ;  /* 0x0000080001607983 */ /* 0x000f220000300800 */
[----:B------:R-:W-:Y:S01]  /*fbb0*/  IMAD R53, R53, UR6, RZ ;  /* 0x0000000635357c24 */ /* 0x000fe2000f8e02ff */
[----:B------:R-:W-:Y:S02]  /*fbc0*/  LEA.HI.X.SX32 R235, R59, R4, 0x2, P6 ;  /* 0x000000043beb7211 */ /* 0x000fe400030f16ff */
[----:B------:R-:W4:Y:S01]  /*fbd0*/  LDL.LU R62, [R1+0x14] ;  /* 0x00001400013e7983 */ /* 0x000f220000300800 */
[----:B------:R-:W-:Y:S01]  /*fbe0*/  IMAD R57, R57, UR6, RZ ;  /* 0x0000000639397c24 */ /* 0x000fe2000f8e02ff */
[----:B------:R-:W-:Y:S01]  /*fbf0*/  LEA R220, P6, R52, R2, 0x2 ;  /* 0x0000000234dc7211 */ /* 0x000fe200078c10ff */
[----:B------:R-:W-:Y:S01]  /*fc00*/  IMAD R92, R225, UR38, RZ ;  /* 0x00000026e15c7c24 */ /* 0x000fe2000f8e02ff */
[----:B------:R-:W-:Y:S01]  /*fc10*/  STL.64 [R1+0xc20], R240 ;  /* 0x000c20f001007387 */ /* 0x000fe20000100a00 */
[----:B------:R-:W-:Y:S01]  /*fc20*/  LEA.HI.X.SX32 R225, R54, R4, 0x2, P4 ;  /* 0x0000000436e17211 */ /* 0x000fe200020f16ff */
[----:B------:R-:W-:-:S02]  /*fc30*/  IMAD R55, R55, UR6, RZ ;  /* 0x0000000637377c24 */ /* 0x000fc4000f8e02ff */
[----:B------:R1:W-:Y:S01]  /*fc40*/  STL.64 [R1+0xc28], R238 ;  /* 0x000c28ee01007387 */ /* 0x0003e20000100a00 */
[----:B------:R-:W-:Y:S01]  /*fc50*/  LEA.HI.X.SX32 R237, R60, R4, 0x2, P3 ;  /* 0x000000043ced7211 */ /* 0x000fe200018f16ff */
[----:B------:R-:W-:Y:S01]  /*fc60*/  IMAD R56, R56, UR6, RZ ;  /* 0x0000000638387c24 */ /* 0x000fe2000f8e02ff */
[-C--:B------:R-:W-:Y:S01]  /*fc70*/  LEA R222, P3, R53, R2.reuse, 0x2 ;  /* 0x0000000235de7211 */ /* 0x080fe200078610ff */
[----:B------:R-:W-:Y:S01]  /*fc80*/  IMAD R50, R50, UR6, RZ ;  /* 0x0000000632327c24 */ /* 0x000fe2000f8e02ff */
[----:B------:R-:W-:Y:S01]  /*fc90*/  LEA R230, P2, R57, R2, 0x2 ;  /* 0x0000000239e67211 */ /* 0x000fe200078410ff */
[----:B------:R-:W-:Y:S01]  /*fca0*/  IMAD R38, R38, UR6, RZ ;  /* 0x0000000626267c24 */ /* 0x000fe2000f8e02ff */
[----:B------:R-:W-:Y:S01]  /*fcb0*/  LEA.HI.X.SX32 R221, R52, R4, 0x2, P6 ;  /* 0x0000000434dd7211 */ /* 0x000fe200030f16ff */
[----:B-1----:R-:W4:Y:S04]  /*fcc0*/  LDL.LU R239, [R1+0x4] ;  /* 0x0000040001ef7983 */ /* 0x002f280000300800 */
[----:B------:R-:W4:Y:S01]  /*fcd0*/  LDL.LU R54, [R1+0x2c] ;  /* 0x00002c0001367983 */ /* 0x000f220000300800 */
[----:B------:R-:W-:-:S02]  /*fce0*/  LEA R206, P6, R45, R2, 0x2 ;  /* 0x000000022dce7211 */ /* 0x000fc400078c10ff */
[----:B------:R-:W-:Y:S02]  /*fcf0*/  LEA R226, P0, R55, R2, 0x2 ;  /* 0x0000000237e27211 */ /* 0x000fe400078010ff */
[----:B------:R-:W-:Y:S01]  /*fd00*/  LEA.HI.X.SX32 R223, R53, R4, 0x2, P3 ;  /* 0x0000000435df7211 */ /* 0x000fe200018f16ff */
[----:B------:R-:W-:Y:S01]  /*fd10*/  IMAD R107, R216, UR29, RZ ;  /* 0x0000001dd86b7c24 */ /* 0x000fe2000f8e02ff */
[-C--:B------:R-:W-:Y:S01]  /*fd20*/  LEA R208, P3, R46, R2.reuse, 0x2 ;  /* 0x000000022ed07211 */ /* 0x080fe200078610ff */
[----:B------:R-:W-:Y:S01]  /*fd30*/  IMAD R98, R192, UR6, RZ ;  /* 0x00000006c0627c24 */ /* 0x000fe2000f8e02ff */
[----:B------:R-:W-:Y:S01]  /*fd40*/  LEA R228, P1, R56, R2, 0x2 ;  /* 0x0000000238e47211 */ /* 0x000fe200078210ff */
[----:B------:R-:W-:Y:S01]  /*fd50*/  IMAD R91, R194, UR6, RZ ;  /* 0x00000006c25b7c24 */ /* 0x000fe2000f8e02ff */
[----:B------:R-:W-:Y:S01]  /*fd60*/  LEA.HI.X.SX32 R231, R57, R4, 0x2, P2 ;  /* 0x0000000439e77211 */ /* 0x000fe200010f16ff */
[----:B------:R-:W-:Y:S01]  /*fd70*/  IMAD R86, R214, UR27, RZ ;  /* 0x0000001bd6567c24 */ /* 0x000fe2000f8e02ff */
[-C--:B------:R-:W-:Y:S01]  /*fd80*/  LEA R216, P2, R50, R2.reuse, 0x2 ;  /* 0x0000000232d87211 */ /* 0x080fe200078410ff */
[----:B------:R-:W-:Y:S01]  /*fd90*/  IMAD R109, R217, UR30, RZ ;  /* 0x0000001ed96d7c24 */ /* 0x000fe2000f8e02ff */
[----:B------:R-:W-:Y:S01]  /*fda0*/  LEA R210, P4, R47, R2, 0x2 ;  /* 0x000000022fd27211 */ /* 0x000fe200078810ff */
[----:B------:R-:W-:Y:S01]  /*fdb0*/  IMAD R100, R193, UR6, RZ ;  /* 0x00000006c1647c24 */ /* 0x000fe2000f8e02ff */
[-C--:B------:R-:W-:Y:S01]  /*fdc0*/  LEA.HI.X.SX32 R207, R45, R4.reuse, 0x2, P6 ;  /* 0x000000042dcf7211 */ /* 0x080fe200030f16ff */
[----:B------:R-:W4:Y:S01]  /*fdd0*/  LDL.LU R53, [R1+0x30] ;  /* 0x0000300001357983 */ /* 0x000f220000300800 */
[----:B------:R-:W-:-:S02]  /*fde0*/  LEA.HI.X.SX32 R227, R55, R4, 0x2, P0 ;  /* 0x0000000437e37211 */ /* 0x000fc400000f16ff */
[-C--:B------:R-:W-:Y:S02]  /*fdf0*/  LEA R192, P6, R38, R2.reuse, 0x2 ;  /* 0x0000000226c07211 */ /* 0x080fe400078c10ff */
[----:B------:R-:W-:Y:S02]  /*fe00*/  LEA R212, P0, R48, R2, 0x2 ;  /* 0x0000000230d47211 */ /* 0x000fe400078010ff */
[-C--:B------:R-:W-:Y:S02]  /*fe10*/  LEA.HI.X.SX32 R209, R46, R4.reuse, 0x2, P3 ;  /* 0x000000042ed17211 */ /* 0x080fe400018f16ff */
[----:B------:R-:W-:Y:S02]  /*fe20*/  LEA.HI.X.SX32 R229, R56, R4, 0x2, P1 ;  /* 0x0000000438e57211 */ /* 0x000fe400008f16ff */
[-C--:B------:R-:W-:Y:S02]  /*fe30*/  LEA R194, P3, R39, R2.reuse, 0x2 ;  /* 0x0000000227c27211 */ /* 0x080fe400078610ff */
[----:B------:R-:W-:-:S02]  /*fe40*/  LEA R214, P1, R49, R2, 0x2 ;  /* 0x0000000231d67211 */ /* 0x000fc400078210ff */
[-C--:B------:R-:W-:Y:S02]  /*fe50*/  LEA.HI.X.SX32 R217, R50, R4.reuse, 0x2, P2 ;  /* 0x0000000432d97211 */ /* 0x080fe400010f16ff */
[----:B------:R-:W-:Y:S01]  /*fe60*/  LEA.HI.X.SX32 R211, R47, R4, 0x2, P4 ;  /* 0x000000042fd37211 */ /* 0x000fe200020f16ff */
[----:B------:R-:W4:Y:S01]  /*fe70*/  LDL.LU R50, [R1+0x34] ;  /* 0x0000340001327983 */ /* 0x000f220000300800 */
[----:B------:R-:W-:Y:S01]  /*fe80*/  LEA R196, P4, R40, R2, 0x2 ;  /* 0x0000000228c47211 */ /* 0x000fe200078810ff */
[----:B------:R-:W-:Y:S01]  /*fe90*/  IMAD R93, R195, UR6, RZ ;  /* 0x00000006c35d7c24 */ /* 0x000fe2000f8e02ff */
[-C--:B------:R-:W-:Y:S01]  /*fea0*/  LEA.HI.X.SX32 R193, R38, R4.reuse, 0x2, P6 ;  /* 0x0000000426c17211 */ /* 0x080fe200030f16ff */
[----:B------:R-:W-:Y:S01]  /*feb0*/  IMAD R105, R215, UR28, RZ ;  /* 0x0000001cd7697c24 */ /* 0x000fe2000f8e02ff */
[----:B------:R-:W-:Y:S01]  /*fec0*/  LEA.HI.X.SX32 R213, R48, R4, 0x2, P0 ;  /* 0x0000000430d57211 */ /* 0x000fe200000f16ff */
[----:B------:R-:W4:Y:S01]  /*fed0*/  LDL.LU R38, [R1+0x38] ;  /* 0x0000380001267983 */ /* 0x000f220000300800 */
[----:B------:R-:W-:-:S02]  /*fee0*/  LEA R198, P0, R41, R2, 0x2 ;  /* 0x0000000229c67211 */ /* 0x000fc400078010ff */
[-C--:B------:R-:W-:Y:S02]  /*fef0*/  LEA.HI.X.SX32 R195, R39, R4.reuse, 0x2, P3 ;  /* 0x0000000427c37211 */ /* 0x080fe400018f16ff */
[----:B------:R-:W-:Y:S01]  /*ff00*/  LEA.HI.X.SX32 R215, R49, R4, 0x2, P1 ;  /* 0x0000000431d77211 */ /* 0x000fe200008f16ff */
[----:B------:R-:W4:Y:S01]  /*ff10*/  LDL.LU R39, [R1+0x3c] ;  /* 0x00003c0001277983 */ /* 0x000f220000300800 */
[----:B------:R-:W-:Y:S02]  /*ff20*/  LEA R200, P1, R42, R2, 0x2 ;  /* 0x000000022ac87211 */ /* 0x000fe400078210ff */
[----:B------:R-:W-:Y:S02]  /*ff30*/  LEA.HI.X.SX32 R197, R40, R4, 0x2, P4 ;  /* 0x0000000428c57211 */ /* 0x000fe400020f16ff */
[----:B------:R-:W4:Y:S01]  /*ff40*/  LDL.LU R40, [R1+0x40] ;  /* 0x0000400001287983 */ /* 0x000f220000300800 */
[----:B------:R-:W-:Y:S02]  /*ff50*/  LEA R202, P2, R43, R2, 0x2 ;  /* 0x000000022bca7211 */ /* 0x000fe400078410ff */
[----:B------:R-:W-:-:S02]  /*ff60*/  LEA.HI.X.SX32 R199, R41, R4, 0x2, P0 ;  /* 0x0000000429c77211 */ /* 0x000fc400000f16ff */
[----:B------:R-:W4:Y:S01]  /*ff70*/  LDL.LU R41, [R1+0x44] ;  /* 0x0000440001297983 */ /* 0x000f220000300800 */
[-C--:B------:R-:W-:Y:S02]  /*ff80*/  LEA.HI.X.SX32 R201, R42, R4.reuse, 0x2, P1 ;  /* 0x000000042ac97211 */ /* 0x080fe400008f16ff */
[----:B------:R-:W-:Y:S01]  /*ff90*/  LEA.HI.X.SX32 R203, R43, R4, 0x2, P2 ;  /* 0x000000042bcb7211 */ /* 0x000fe200010f16ff */
[----:B------:R-:W4:Y:S04]  /*ffa0*/  LDL.LU R42, [R1+0x48] ;  /* 0x00004800012a7983 */ /* 0x000f280000300800 */
[----:B------:R-:W4:Y:S01]  /*ffb0*/  LDL.LU R43, [R1+0x4c] ;  /* 0x00004c00012b7983 */ /* 0x000f220000300800 */
[----:B------:R-:W-:Y:S02]  /*ffc0*/  IMAD R58, R58, UR6, RZ ;  /* 0x000000063a3a7c24 */ /* 0x000fe4000f8e02ff */
[----:B------:R-:W-:-:S02]  /*ffd0*/  IMAD R31, R31, UR6, RZ ;  /* 0x000000061f1f7c24 */ /* 0x000fc4000f8e02ff */
[----:B------:R-:W-:Y:S01]  /*ffe0*/  IMAD R32, R32, UR6, RZ ;  /* 0x0000000620207c24 */ /* 0x000fe2000f8e02ff */
[-C--:B------:R-:W-:Y:S01]  /*fff0*/  LEA R232, P5, R58, R2.reuse, 0x2 ;  /* 0x000000023ae87211 */ /* 0x080fe200078a10ff */
[----:B------:R-:W-:Y:S01]  /*10000*/  IMAD R51, R51, UR6, RZ ;  /* 0x0000000633337c24 */ /* 0x000fe2000f8e02ff */
[-C--:B------:R-:W-:Y:S01]  /*10010*/  LEA R178, P6, R31, R2.reuse, 0x2 ;  /* 0x000000021fb27211 */ /* 0x080fe200078c10ff */
[----:B------:R-:W-:Y:S01]  /*10020*/  IMAD R24, R24, UR6, RZ ;  /* 0x0000000618187c24 */ /* 0x000fe2000f8e02ff */
[----:B------:R-:W-:Y:S01]  /*10030*/  LEA R180, P3, R32, R2, 0x2 ;  /* 0x0000000220b47211 */ /* 0x000fe200078610ff */
[----:B------:R-:W-:Y:S02]  /*10040*/  IMAD R34, R34, UR6, RZ ;  /* 0x0000000622227c24 */ /* 0x000fe4000f8e02ff */
[----:B------:R-:W-:Y:S01]  /*10050*/  IMAD R33, R33, UR6, RZ ;  /* 0x0000000621217c24 */ /* 0x000fe2000f8e02ff */
[-C--:B------:R-:W-:Y:S01]  /*10060*/  LEA.HI.X.SX32 R233, R58, R4.reuse, 0x2, P5 ;  /* 0x000000043ae97211 */ /* 0x080fe200028f16ff */
[----:B------:R-:W-:Y:S01]  /*10070*/  IMAD R25, R25, UR6, RZ ;  /* 0x0000000619197c24 */ /* 0x000fe2000f8e02ff */
        /* <DEDUP_REMOVED lines=10> */
[-C--:B------:R-:W-:Y:S01]  /*10120*/  LEA R184, P0, R34, R2.reuse, 0x2 ;  /* 0x0000000222b87211 */ /* 0x080fe200078010ff */
[----:B------:R-:W-:Y:S01]  /*10130*/  IMAD R27, R27, UR6, RZ ;  /* 0x000000061b1b7c24 */ /* 0x000fe2000f8e02ff */
[----:B------:R-:W-:Y:S01]  /*10140*/  LEA R166, P3, R25, R2, 0x2 ;  /* 0x0000000219a67211 */ /* 0x000fe200078610ff */
[----:B------:R-:W-:Y:S01]  /*10150*/  IMAD R26, R26, UR6, RZ ;  /* 0x000000061a1a7c24 */ /* 0x000fe2000f8e02ff */
[----:B------:R-:W-:Y:S01]  /*10160*/  LEA.HI.X.SX32 R165, R24, R4, 0x2, P6 ;  /* 0x0000000418a57211 */ /* 0x000fe200030f16ff */
[----:B------:R-:W-:-:S02]  /*10170*/  IMAD R18, R18, UR6, RZ ;  /* 0x0000000612127c24 */ /* 0x000fc4000f8e02ff */
        /* <DEDUP_REMOVED lines=15> */
[----:B------:R-:W-:-:S02]  /*10270*/  LEA.HI.X.SX32 R167, R25, R4, 0x2, P3 ;  /* 0x0000000419a77211 */ /* 0x000fc400018f16ff */
        /* <DEDUP_REMOVED lines=22> */
[----:B------:R-:W-:Y:S01]  /*103e0*/  LEA R138, P3, R10, R2, 0x2 ;  /* 0x000000020a8a7211 */ /* 0x000fe200078610ff */
[----:B------:R-:W-:Y:S01]  /*103f0*/  IMAD.MOV.U32 R74, RZ, RZ, R114 ;  /* 0x000000ffff4a7224 */ /* 0x000fe200078e0072 */
[-C--:B------:R-:W-:Y:S01]  /*10400*/  LEA.HI.X.SX32 R191, R37, R4.reuse, 0x2, P5 ;  /* 0x0000000425bf7211 */ /* 0x080fe200028f16ff */
[----:B------:R-:W-:Y:S01]  /*10410*/  IMAD.MOV.U32 R76, RZ, RZ, R116 ;  /* 0x000000ffff4c7224 */ /* 0x000fe200078e0074 */
[----:B------:R-:W-:Y:S01]  /*10420*/  LEA.HI.X.SX32 R137, R9, R4, 0x2, P6 ;  /* 0x0000000409897211 */ /* 0x000fe200030f16ff */
[----:B------:R-:W-:Y:S01]  /*10430*/  IMAD.MOV.U32 R73, RZ, RZ, R113 ;  /* 0x000000ffff497224 */ /* 0x000fe200078e0071 */
[-C--:B------:R-:W-:Y:S01]  /*10440*/  LEA R186, P1, R35, R2.reuse, 0x2 ;  /* 0x0000000223ba7211 */ /* 0x080fe200078210ff */
[----:B------:R-:W-:Y:S01]  /*10450*/  IMAD.MOV.U32 R65, RZ, RZ, R70 ;  /* 0x000000ffff417224 */ /* 0x000fe200078e0046 */
[----:B------:R-:W-:Y:S01]  /*10460*/  LEA R176, P5, R30, R2, 0x2 ;  /* 0x000000021eb07211 */ /* 0x000fe200078a10ff */
[----:B------:R-:W-:Y:S01]  /*10470*/  IMAD R21, R21, UR6, RZ ;  /* 0x0000000615157c24 */ /* 0x000fe2000f8e02ff */
[----:B------:R-:W-:Y:S01]  /*10480*/  LEA.HI.X.SX32 R189, R36, R4, 0x2, P2 ;  /* 0x0000000424bd7211 */ /* 0x000fe200010f16ff */
[----:B------:R-:W-:Y:S01]  /*10490*/  IMAD R16, R16, UR6, RZ ;  /* 0x0000000610107c24 */ /* 0x000fe2000f8e02ff */
[----:B------:R-:W-:Y:S01]  /*104a0*/  LEA R174, P2, R29, R2, 0x2 ;  /* 0x000000021dae7211 */ /* 0x000fe200078410ff */
[----:B------:R-:W-:Y:S01]  /*104b0*/  IMAD R15, R15, UR6, RZ ;  /* 0x000000060f0f7c24 */ /* 0x000fe2000f8e02ff */
[-C--:B------:R-:W-:Y:S01]  /*104c0*/  LEA.HI.X.SX32 R157, R20, R4.reuse, 0x2, P0 ;  /* 0x00000004149d7211 */ /* 0x080fe200000f16ff */
[----:B------:R-:W-:Y:S01]  /*104d0*/  IMAD.MOV.U32 R64, RZ, RZ, R68 ;  /* 0x000000ffff407224 */ /* 0x000fe200078e0044 */
[----:B------:R-:W-:Y:S01]  /*104e0*/  LEA.HI.X.SX32 R155, R19, R4, 0x2, P4 ;  /* 0x00000004139b7211 */ /* 0x000fe200020f16ff */
[----:B------:R-:W-:Y:S01]  /*104f0*/  IMAD.MOV.U32 R75, RZ, RZ, R115 ;  /* 0x000000ffff4b7224 */ /* 0x000fe200078e0073 */
[-C--:B------:R-:W-:Y:S01]  /*10500*/  LEA R142, P0, R13, R2.reuse, 0x2 ;  /* 0x000000020d8e7211 */ /* 0x080fe200078010ff */
[----:B------:R-:W-:Y:S01]  /*10510*/  IMAD.MOV.U32 R63, RZ, RZ, R69 ;  /* 0x000000ffff3f7224 */ /* 0x000fe200078e0045 */
[----:B------:R-:W-:Y:S01]  /*10520*/  LEA R140, P4, R12, R2, 0x2 ;  /* 0x000000020c8c7211 */ /* 0x000fe200078810ff */
[----:B------:R-:W-:Y:S01]  /*10530*/  IMAD.MOV.U32 R66, RZ, RZ, R71 ;  /* 0x000000ffff427224 */ /* 0x000fe200078e0047 */
[-C--:B------:R-:W-:Y:S01]  /*10540*/  LEA.HI.X.SX32 R139, R10, R4.reuse, 0x2, P3 ;  /* 0x000000040a8b7211 */ /* 0x080fe200018f16ff */
        /* <DEDUP_REMOVED lines=10> */
[----:B------:R-:W-:Y:S01]  /*105f0*/  IMAD.MOV.U32 R68, RZ, RZ, R75 ;  /* 0x000000ffff447224 */ /* 0x000fe200078e004b */
[----:B------:R-:W-:Y:S01]  /*10600*/  LEA R160, P2, R22, R2, 0x2 ;  /* 0x0000000216a07211 */ /* 0x000fe200078410ff */
[----:B------:R-:W-:Y:S01]  /*10610*/  IMAD.MOV.U32 R69, RZ, RZ, R76 ;  /* 0x000000ffff457224 */ /* 0x000fe200078e004c */
[-C--:B------:R-:W-:Y:S01]  /*10620*/  LEA.HI.X.SX32 R143, R13, R4.reuse, 0x2, P0 ;  /* 0x000000040d8f7211 */ /* 0x080fe200000f16ff */
[----:B------:R-:W-:Y:S01]  /*10630*/  IMAD R8, R8, UR6, RZ ;  /* 0x0000000608087c24 */ /* 0x000fe2000f8e02ff */
[-C--:B------:R-:W-:Y:S01]  /*10640*/  LEA.HI.X.SX32 R141, R12, R4.reuse, 0x2, P4 ;  /* 0x000000040c8d7211 */ /* 0x080fe200020f16ff */
[----:B------:R-:W-:Y:S01]  /*10650*/  IMAD.MOV.U32 R76, RZ, RZ, R106 ;  /* 0x000000ffff4c7224 */ /* 0x000fe200078e006a */
[-C--:B------:R-:W-:Y:S01]  /*10660*/  LEA.HI.X.SX32 R173, R28, R4.reuse, 0x2, P1 ;  /* 0x000000041cad7211 */ /* 0x080fe200008f16ff */
[----:B------:R-:W-:Y:S01]  /*10670*/  IMAD.MOV.U32 R71, RZ, RZ, R77 ;  /* 0x000000ffff477224 */ /* 0x000fe200078e004d */
[----:B------:R-:W-:Y:S01]  /*10680*/  LEA.HI.X.SX32 R163, R23, R4, 0x2, P5 ;  /* 0x0000000417a37211 */ /* 0x000fe200028f16ff */
[----:B------:R-:W-:Y:S01]  /*10690*/  IMAD R6, R6, UR6, RZ ;  /* 0x0000000606067c24 */ /* 0x000fe2000f8e02ff */
[-C--:B------:R-:W-:Y:S01]  /*106a0*/  LEA R158, P1, R21, R2.reuse, 0x2 ;  /* 0x00000002159e7211 */ /* 0x080fe200078210ff */
[----:B------:R-:W-:Y:S01]  /*106b0*/  IMAD.MOV.U32 R241, RZ, RZ, R68 ;  /* 0x000000fffff17224 */ /* 0x000fe200078e0044 */
[----:B------:R-:W-:Y:S01]  /*106c0*/  LEA R148, P5, R16, R2, 0x2 ;  /* 0x0000000210947211 */ /* 0x000fe200078a10ff */
[----:B------:R-:W4:Y:S01]  /*106d0*/  LDL.LU R44, [R1+0x50] ;  /* 0x00005000012c7983 */ /* 0x000f220000300800 */
[----:B------:R-:W-:Y:S01]  /*106e0*/  LEA.HI.X.SX32 R161, R22, R4, 0x2, P2 ;  /* 0x0000000416a17211 */ /* 0x000fe200010f16ff */
[----:B------:R-:W-:Y:S01]  /*106f0*/  IMAD.MOV.U32 R68, RZ, RZ, R76 ;  /* 0x000000ffff447224 */ /* 0x000fe200078e004c */
[----:B------:R-:W-:Y:S01]  /*10700*/  LEA R146, P2, R15, R2, 0x2 ;  /* 0x000000020f927211 */ /* 0x000fe200078410ff */
[----:B------:R-:W4:Y:S01]  /*10710*/  LDL.LU R45, [R1+0x54] ;  /* 0x00005400012d7983 */ /* 0x000f220000300800 */
[----:B------:R-:W-:Y:S01]  /*10720*/  IMAD.MOV.U32 R61, RZ, RZ, R66 ;  /* 0x000000ffff3d7224 */ /* 0x000fe200078e0042 */
[-C--:B------:R-:W-:Y:S01]  /*10730*/  LEA.HI.X.SX32 R159, R21, R4.reuse, 0x2, P1 ;  /* 0x00000004159f7211 */ /* 0x080fe200008f16ff */
[----:B------:R-:W-:Y:S01]  /*10740*/  IMAD.MOV.U32 R66, RZ, RZ, R71 ;  /* 0x000000ffff427224 */ /* 0x000fe200078e0047 */
[----:B------:R-:W-:Y:S01]  /*10750*/  LEA.HI.X.SX32 R149, R16, R4, 0x2, P5 ;  /* 0x0000000410957211 */ /* 0x000fe200028f16ff */
[----:B------:R-:W-:Y:S01]  /*10760*/  IMAD.MOV.U32 R55, RZ, RZ, R88 ;  /* 0x000000ffff377224 */ /* 0x000fe200078e0058 */
[----:B------:R-:W4:Y:S01]  /*10770*/  LDL.LU R48, [R1+0x58] ;  /* 0x0000580001307983 */ /* 0x000f220000300800 */
[----:B------:R-:W-:Y:S01]  /*10780*/  IMAD R79, R79, UR6, RZ ;  /* 0x000000064f4f7c24 */ /* 0x000fe2000f8e02ff */
[-C--:B------:R-:W-:Y:S01]  /*10790*/  LEA R144, P1, R14, R2.reuse, 0x2 ;  /* 0x000000020e907211 */ /* 0x080fe200078210ff */
[----:B------:R-:W-:Y:S01]  /*107a0*/  IMAD.MOV.U32 R77, RZ, RZ, R105 ;  /* 0x000000ffff4d7224 */ /* 0x000fe200078e0069 */
[----:B------:R-:W-:Y:S01]  /*107b0*/  LEA R134, P5, R8, R2, 0x2 ;  /* 0x0000000208867211 */ /* 0x000fe200078a10ff */
[----:B------:R-:W-:Y:S01]  /*107c0*/  IMAD.MOV.U32 R57, RZ, RZ, R68 ;  /* 0x000000ffff397224 */ /* 0x000fe200078e0044 */
[----:B------:R-:W-:Y:S01]  /*107d0*/  LEA.HI.X.SX32 R147, R15, R4, 0x2, P2 ;  /* 0x000000040f937211 */ /* 0x000fe200010f16ff */
[----:B------:R-:W4:Y:S01]  /*107e0*/  LDL.LU R47, [R1+0x5c] ;  /* 0x00005c00012f7983 */ /* 0x000f220000300800 */
[----:B------:R-:W-:Y:S01]  /*107f0*/  LEA R132, P2, R6, R2, 0x2 ;  /* 0x0000000206847211 */ /* 0x000fe200078410ff */
[----:B------:R-:W-:Y:S01]  /*10800*/  IMAD R84, R84, UR6, RZ ;  /* 0x0000000654547c24 */ /* 0x000fe2000f8e02ff */
[-C--:B------:R-:W-:Y:S01]  /*10810*/  LEA.HI.X.SX32 R145, R14, R4.reuse, 0x2, P1 ;  /* 0x000000040e917211 */ /* 0x080fe200008f16ff */
[----:B------:R-:W-:Y:S01]  /*10820*/  IMAD.MOV.U32 R75, RZ, RZ, R107 ;  /* 0x000000ffff4b7224 */ /* 0x000fe200078e006b */
[----:B------:R-:W4:Y:S01]  /*10830*/  LDL.LU R46, [R1+0x60] ;  /* 0x00006000012e7983 */ /* 0x000f220000300800 */
[----:B------:R-:W-:Y:S01]  /*10840*/  IMAD.MOV.U32 R59, RZ, RZ, R66 ;  /* 0x000000ffff3b7224 */ /* 0x000fe200078e0042 */
[----:B------:R-:W-:Y:S01]  /*10850*/  LEA.HI.X.SX32 R135, R8, R4, 0x2, P5 ;  /* 0x0000000408877211 */ /* 0x000fe200028f16ff */
[----:B------:R-:W-:Y:S01]  /*10860*/  IMAD R85, R85, UR6, RZ ;  /* 0x0000000655557c24 */ /* 0x000fe2000f8e02ff */
[----:B------:R-:W-:Y:S01]  /*10870*/  LEA R130, P1, R79, R2, 0x2 ;  /* 0x000000024f827211 */ /* 0x000fe200078210ff */
[----:B------:R-:W-:Y:S01]  /*10880*/  IMAD.MOV.U32 R60, RZ, RZ, R241 ;  /* 0x000000ffff3c7224 */ /* 0x000fe200078e00f1 */
[----:B------:R-:W-:Y:S01]  /*10890*/  LEA.HI.X.SX32 R133, R6, R4, 0x2, P2 ;  /* 0x0000000406857211 */ /* 0x000fe200010f16ff */
[----:B------:R-:W-:Y:S01]  /*108a0*/  IMAD R81, R81, UR6, RZ ;  /* 0x0000000651517c24 */ /* 0x000fe2000f8e02ff */
[----:B------:R-:W4:Y:S01]  /*108b0*/  LDL.LU R32, [R1+0x64] ;  /* 0x0000640001207983 */ /* 0x000f220000300800 */
[----:B------:R-:W-:-:S02]  /*108c0*/  IMAD R82, R82, UR6, RZ ;  /* 0x0000000652527c24 */ /* 0x000fc4000f8e02ff */
[----:B------:R-:W-:Y:S01]  /*108d0*/  IMAD R87, R87, UR6, RZ ;  /* 0x0000000657577c24 */ /* 0x000fe2000f8e02ff */
[----:B------:R-:W4:Y:S01]  /*108e0*/  LDL.LU R33, [R1+0x68] ;  /* 0x0000680001217983 */ /* 0x000f220000300800 */
[-C--:B--2---:R-:W-:Y:S02]  /*108f0*/  LEA R128, P0, R112, R2.reuse, 0x2 ;  /* 0x0000000270807211 */ /* 0x084fe400078010ff */
[-C--:B---3--:R-:W-:Y:S02]  /*10900*/  LEA R126, P4, R111, R2.reuse, 0x2 ;  /* 0x000000026f7e7211 */ /* 0x088fe400078810ff */
[CC--:B----4-:R-:W-:Y:S02]  /*10910*/  LEA R124, P3, R110.reuse, R2.reuse, 0x2 ;  /* 0x000000026e7c7211 */ /* 0x0d0fe400078610ff */
[----:B------:R-:W-:Y:S01]  /*10920*/  LEA R122, P6, R67, R2, 0x2 ;  /* 0x00000002437a7211 */ /* 0x000fe200078c10ff */
[----:B------:R-:W-:Y:S01]  /*10930*/  IMAD.MOV.U32 R71, RZ, RZ, R75 ;  /* 0x000000ffff477224 */ /* 0x000fe200078e004b */
[-C--:B------:R-:W-:Y:S01]  /*10940*/  LEA.HI.X.SX32 R131, R79, R4.reuse, 0x2, P1 ;  /* 0x000000044f837211 */ /* 0x080fe200008f16ff */
[----:B------:R-:W2:Y:S01]  /*10950*/  LDL.LU R34, [R1+0x6c] ;  /* 0x00006c0001227983 */ /* 0x000ea20000300800 */
[-C--:B------:R-:W-:Y:S01]  /*10960*/  LEA.HI.X.SX32 R123, R67, R4.reuse, 0x2, P6 ;  /* 0x00000004437b7211 */ /* 0x080fe200030f16ff */
[----:B------:R-:W-:Y:S01]  /*10970*/  IMAD.MOV.U32 R67, RZ, RZ, R73 ;  /* 0x000000ffff437224 */ /* 0x000fe200078e0049 */
[----:B------:R-:W-:-:S02]  /*10980*/  LEA.HI.X.SX32 R125, R110, R4, 0x2, P3 ;  /* 0x000000046e7d7211 */ /* 0x000fc400018f16ff */
[-C--:B------:R-:W-:Y:S01]  /*10990*/  LEA.HI.X.SX32 R129, R112, R4.reuse, 0x2, P0 ;  /* 0x0000000470817211 */ /* 0x080fe200000f16ff */
[----:B------:R-:W-:Y:S01]  /*109a0*/  IMAD.MOV.U32 R240, RZ, RZ, R67 ;  /* 0x000000fffff07224 */ /* 0x000fe200078e0043 */
[----:B------:R-:W-:Y:S01]  /*109b0*/  LEA.HI.X.SX32 R127, R111, R4, 0x2, P4 ;  /* 0x000000046f7f7211 */ /* 0x000fe200020f16ff */
[----:B------:R-:W-:Y:S01]  /*109c0*/  IMAD.MOV.U32 R67, RZ, RZ, R74 ;  /* 0x000000ffff437224 */ /* 0x000fe200078e004a */
[-C--:B------:R-:W-:Y:S01]  /*109d0*/  LEA R120, P5, R104, R2.reuse, 0x2 ;  /* 0x0000000268787211 */ /* 0x080fe200078a10ff */
[----:B------:R-:W-:Y:S01]  /*109e0*/  IMAD.MOV.U32 R74, RZ, RZ, R78 ;  /* 0x000000ffff4a7224 */ /* 0x000fe200078e004e */
[-C--:B------:R-:W-:Y:S01]  /*109f0*/  LEA R118, P2, R103, R2.reuse, 0x2 ;  /* 0x0000000267767211 */ /* 0x080fe200078410ff */
[----:B------:R-:W-:Y:S01]  /*10a00*/  IMAD.MOV.U32 R58, RZ, RZ, R67 ;  /* 0x000000ffff3a7224 */ /* 0x000fe200078e0043 */
[----:B------:R-:W3:Y:S01]  /*10a10*/  LDL.LU R35, [R1+0x70] ;  /* 0x0000700001237983 */ /* 0x000ee20000300800 */
[----:B------:R-:W-:Y:S01]  /*10a20*/  IMAD.MOV.U32 R56, RZ, RZ, R74 ;  /* 0x000000ffff387224 */ /* 0x000fe200078e004a */
[----:B------:R-:W-:-:S02]  /*10a30*/  LEA R112, P4, R97, R2, 0x2 ;  /* 0x0000000261707211 */ /* 0x000fc400078810ff */
[-C--:B------:R-:W-:Y:S02]  /*10a40*/  LEA R110, P3, R96, R2.reuse, 0x2 ;  /* 0x00000002606e7211 */ /* 0x080fe400078610ff */
[----:B------:R-:W-:Y:S01]  /*10a50*/  LEA R114, P0, R62, R2, 0x2 ;  /* 0x000000023e727211 */ /* 0x000fe200078010ff */
[----:B------:R-:W-:Y:S01]  /*10a60*/  IMAD.MOV.U32 R73, RZ, RZ, R109 ;  /* 0x000000ffff497224 */ /* 0x000fe200078e006d */
[-C--:B------:R-:W-:Y:S01]  /*10a70*/  LEA.HI.X.SX32 R111, R96, R4.reuse, 0x2, P3 ;  /* 0x00000004606f7211 */ /* 0x080fe200018f16ff */
        /* <DEDUP_REMOVED lines=13> */
[C---:B------:R-:W-:Y:S01]  /*10b50*/  LEA R96, P3, R54.reuse, R2, 0x2 ;  /* 0x0000000236607211 */ /* 0x040fe200078610ff */
[----:B------:R-:W-:Y:S01]  /*10b60*/  IMAD R89, R89, UR6, RZ ;  /* 0x0000000659597c24 */ /* 0x000fe2000f8e02ff */
[----:B------:R-:W4:Y:S02]  /*10b70*/  LDL.LU R36, [R1+0x74] ;  /* 0x0000740001247983 */ /* 0x000f240000300800 */
[-C--:B------:R-:W-:Y:S01]  /*10b80*/  LEA.HI.X.SX32 R97, R54, R4.reuse, 0x2, P3 ;  /* 0x0000000436617211 */ /* 0x080fe200018f16ff */
[----:B------:R-:W-:Y:S01]  /*10b90*/  IMAD.MOV.U32 R54, RZ, RZ, R55 ;  /* 0x000000ffff367224 */ /* 0x000fe200078e0037 */
[----:B------:R-:W-:Y:S01]  /*10ba0*/  LEA.HI.X.SX32 R109, R239, R4, 0x2, P6 ;  /* 0x00000004ef6d7211 */ /* 0x000fe200030f16ff */
[----:B------:R-:W-:-:S02]  /*10bb0*/  IMAD.MOV.U32 R55, RZ, RZ, R56 ;  /* 0x000000ffff377224 */ /* 0x000fc400078e0038 */
[----:B------:R-:W-:Y:S01]  /*10bc0*/  IMAD.MOV.U32 R77, RZ, RZ, R100 ;  /* 0x000000ffff4d7224 */ /* 0x000fe200078e0064 */
[-C--:B------:R-:W-:Y:S01]  /*10bd0*/  LEA R98, P4, R85, R2.reuse, 0x2 ;  /* 0x0000000255627211 */ /* 0x080fe200078810ff */
[----:B------:R-:W-:Y:S01]  /*10be0*/  IMAD.MOV.U32 R56, RZ, RZ, R57 ;  /* 0x000000ffff387224 */ /* 0x000fe200078e0039 */
[-C--:B------:R-:W-:Y:S01]  /*10bf0*/  LEA R100, P0, R84, R2.reuse, 0x2 ;  /* 0x0000000254647211 */ /* 0x080fe200078010ff */
[----:B------:R-:W-:Y:S01]  /*10c00*/  IMAD.MOV.U32 R239, RZ, RZ, R61 ;  /* 0x000000ffffef7224 */ /* 0x000fe200078e003d */
[-C--:B------:R-:W-:Y:S01]  /*10c10*/  LEA R106, P5, R81, R2.reuse, 0x2 ;  /* 0x00000002516a7211 */ /* 0x080fe200078a10ff */
[----:B------:R-:W-:Y:S01]  /*10c20*/  IMAD.MOV.U32 R57, RZ, RZ, R58 ;  /* 0x000000ffff397224 */ /* 0x000fe200078e003a */
[----:B------:R-:W-:Y:S01]  /*10c30*/  LEA R104, P2, R82, R2, 0x2 ;  /* 0x0000000252687211 */ /* 0x000fe200078410ff */
[----:B------:R-:W-:Y:S02]  /*10c40*/  IMAD.MOV.U32 R58, RZ, RZ, R59 ;  /* 0x000000ffff3a7224 */ /* 0x000fe400078e003b */
[----:B------:R-:W-:-:S02]  /*10c50*/  IMAD.MOV.U32 R241, RZ, RZ, R65 ;  /* 0x000000fffff17224 */ /* 0x000fc400078e0041 */
[----:B------:R-:W-:Y:S02]  /*10c60*/  IMAD.MOV.U32 R74, RZ, RZ, R94 ;  /* 0x000000ffff4a7224 */ /* 0x000fe400078e005e */
[----:B------:R-:W-:Y:S01]  /*10c70*/  IMAD.MOV.U32 R76, RZ, RZ, R99 ;  /* 0x000000ffff4c7224 */ /* 0x000fe200078e0063 */
[----:B------:R-:W-:Y:S01]  /*10c80*/  LEA.HI.X.SX32 R117, R102, R4, 0x2, P1 ;  /* 0x0000000466757211 */ /* 0x000fe200008f16ff */
[----:B------:R-:W-:Y:S01]  /*10c90*/  IMAD.MOV.U32 R59, RZ, RZ, R60 ;  /* 0x000000ffff3b7224 */ /* 0x000fe200078e003c */
[----:B------:R-:W4:Y:S01]  /*10ca0*/  LDL.LU R37, [R1+0x78] ;  /* 0x0000780001257983 */ /* 0x000f220000300800 */
[----:B------:R-:W-:Y:S01]  /*10cb0*/  IMAD.MOV.U32 R60, RZ, RZ, R238 ;  /* 0x000000ffff3c7224 */ /* 0x000fe200078e00ee */
[----:B------:R-:W-:Y:S01]  /*10cc0*/  LEA R94, P6, R87, R2, 0x2 ;  /* 0x00000002575e7211 */ /* 0x000fe200078c10ff */
[----:B------:R-:W-:Y:S01]  /*10cd0*/  IMAD.MOV.U32 R238, RZ, RZ, R239 ;  /* 0x000000ffffee7224 */ /* 0x000fe200078e00ef */
[----:B------:R-:W-:Y:S01]  /*10ce0*/  LEA.HI.X.SX32 R101, R84, R4, 0x2, P0 ;  /* 0x0000000454657211 */ /* 0x000fe200000f16ff */
[----:B------:R-:W-:-:S02]  /*10cf0*/  IMAD.MOV.U32 R65, RZ, RZ, R86 ;  /* 0x000000ffff417224 */ /* 0x000fc400078e0056 */
[----:B------:R-:W-:Y:S01]  /*10d00*/  IMAD.MOV.U32 R239, RZ, RZ, R63 ;  /* 0x000000ffffef7224 */ /* 0x000fe200078e003f */
[-C--:B------:R-:W-:Y:S01]  /*10d10*/  LEA.HI.X.SX32 R99, R85, R4.reuse, 0x2, P4 ;  /* 0x0000000455637211 */ /* 0x080fe200020f16ff */
[----:B------:R-:W-:Y:S01]  /*10d20*/  IMAD.MOV.U32 R63, RZ, RZ, R64 ;  /* 0x000000ffff3f7224 */ /* 0x000fe200078e0040 */
[----:B------:R-:W-:Y:S01]  /*10d30*/  LEA.HI.X.SX32 R107, R81, R4, 0x2, P5 ;  /* 0x00000004516b7211 */ /* 0x000fe200028f16ff */
[----:B------:R-:W-:Y:S02]  /*10d40*/  IMAD.MOV.U32 R67, RZ, RZ, R75 ;  /* 0x000000ffff437224 */ /* 0x000fe400078e004b */
[----:B------:R-:W-:Y:S01]  /*10d50*/  IMAD.MOV.U32 R64, RZ, RZ, R80 ;  /* 0x000000ffff407224 */ /* 0x000fe200078e0050 */
[-C--:B------:R-:W-:Y:S01]  /*10d60*/  LEA R86, P0, R38, R2.reuse, 0x2 ;  /* 0x0000000226567211 */ /* 0x080fe200078010ff */
[----:B------:R-:W-:Y:S01]  /*10d70*/  IMAD.MOV.U32 R66, RZ, RZ, R250 ;  /* 0x000000ffff427224 */ /* 0x000fe200078e00fa */
[----:B------:R-:W-:Y:S01]  /*10d80*/  LEA R102, P1, R83, R2, 0x2 ;  /* 0x0000000253667211 */ /* 0x000fe200078210ff */
[----:B------:R-:W-:Y:S01]  /*10d90*/  IMAD.MOV.U32 R75, RZ, RZ, R95 ;  /* 0x000000ffff4b7224 */ /* 0x000fe200078e005f */
[----:B------:R-:W-:Y:S01]  /*10da0*/  LEA.HI.X.SX32 R105, R82, R4, 0x2, P2 ;  /* 0x0000000452697211 */ /* 0x000fe200010f16ff */
[----:B------:R-:W-:Y:S01]  /*10db0*/  IMAD.MOV.U32 R68, RZ, RZ, R92 ;  /* 0x000000ffff447224 */ /* 0x000fe200078e005c */
[-C--:B------:R-:W-:Y:S01]  /*10dc0*/  LEA R84, P4, R39, R2.reuse, 0x2 ;  /* 0x0000000227547211 */ /* 0x080fe200078810ff */
[----:B------:R-:W-:Y:S01]  /*10dd0*/  IMAD.MOV.U32 R51, RZ, RZ, R54 ;  /* 0x000000ffff337224 */ /* 0x000fe200078e0036 */
[----:B------:R-:W-:Y:S01]  /*10de0*/  LEA R92, P5, R53, R2, 0x2 ;  /* 0x00000002355c7211 */ /* 0x000fe200078a10ff */
[----:B------:R-:W-:Y:S01]  /*10df0*/  IMAD.MOV.U32 R54, RZ, RZ, R57 ;  /* 0x000000ffff367224 */ /* 0x000fe200078e0039 */
[----:B------:R-:W-:Y:S01]  /*10e00*/  LEA.HI.X.SX32 R95, R87, R4, 0x2, P6 ;  /* 0x00000004575f7211 */ /* 0x000fe200030f16ff */
[----:B------:R-:W-:Y:S01]  /*10e10*/  IMAD.MOV.U32 R250, RZ, RZ, R90 ;  /* 0x000000fffffa7224 */ /* 0x000fe200078e005a */
[----:B------:R-:W-:Y:S01]  /*10e20*/  LEA R82, P3, R40, R2, 0x2 ;  /* 0x0000000228527211 */ /* 0x000fe200078610ff */
[----:B------:R-:W-:Y:S01]  /*10e30*/  IMAD.MOV.U32 R57, RZ, RZ, R60 ;  /* 0x000000ffff397224 */ /* 0x000fe200078e003c */
[----:B------:R-:W-:Y:S01]  /*10e40*/  LEA.HI.X.SX32 R87, R38, R4, 0x2, P0 ;  /* 0x0000000426577211 */ /* 0x000fe200000f16ff */
[----:B------:R-:W-:Y:S01]  /*10e50*/  IMAD.MOV.U32 R240, RZ, RZ, R69 ;  /* 0x000000fffff07224 */ /* 0x000fe200078e0045 */
[-C--:B------:R-:W-:Y:S01]  /*10e60*/  LEA R90, P2, R89, R2.reuse, 0x2 ;  /* 0x00000002595a7211 */ /* 0x080fe200078410ff */
[----:B------:R-:W-:Y:S01]  /*10e70*/  IMAD.MOV.U32 R52, RZ, RZ, R55 ;  /* 0x000000ffff347224 */ /* 0x000fe200078e0037 */
[----:B------:R-:W4:Y:S01]  /*10e80*/  LDL.LU R38, [R1+0x7c] ;  /* 0x00007c0001267983 */ /* 0x000f220000300800 */
        /* <DEDUP_REMOVED lines=9> */
[----:B------:R-:W4:Y:S01]  /*10f20*/  LDL.LU R39, [R1+0x80] ;  /* 0x0000800001277983 */ /* 0x000f220000300800 */
[----:B------:R-:W-:Y:S01]  /*10f30*/  IMAD.MOV.U32 R66, RZ, RZ, R78 ;  /* 0x000000ffff427224 */ /* 0x000fe200078e004e */
[----:B------:R-:W-:Y:S01]  /*10f40*/  LEA R78, P5, R42, R2, 0x2 ;  /* 0x000000022a4e7211 */ /* 0x000fe200078a10ff */
        /* <DEDUP_REMOVED lines=11> */
[----:B------:R-:W4:Y:S01]  /*11000*/  LDL.LU R41, [R1+0x88] ;  /* 0x0000880001297983 */ /* 0x000f220000300800 */
[-C--:B------:R-:W-:Y:S01]  /*11010*/  LEA.HI.X.SX32 R79, R42, R4.reuse, 0x2, P5 ;  /* 0x000000042a4f7211 */ /* 0x080fe200028f16ff */
[----:B------:R-:W-:Y:S01]  /*11020*/  IMAD.MOV.U32 R239, RZ, RZ, R77 ;  /* 0x000000ffffef7224 */ /* 0x000fe200078e004d */
[----:B------:R-:W-:Y:S01]  /*11030*/  LEA.HI.X.SX32 R77, R43, R4, 0x2, P2 ;  /* 0x000000042b4d7211 */ /* 0x000fe200010f16ff */
[----:B------:R-:W4:Y:S04]  /*11040*/  LDL.LU R42, [R1+0x8c] ;  /* 0x00008c00012a7983 */ /* 0x000f280000300800 */
[----:B------:R-:W4:Y:S01]  /*11050*/  LDL.LU R43, [R1+0x90] ;  /* 0x00009000012b7983 */ /* 0x000f220000300800 */
[----:B------:R-:W-:-:S04]  /*11060*/  LEA R88, P1, R50, R2, 0x2 ;  /* 0x0000000232587211 */ /* 0x000fc800078210ff */
[----:B------:R-:W-:Y:S01]  /*11070*/  LEA.HI.X.SX32 R89, R50, R4, 0x2, P1 ;  /* 0x0000000432597211 */ /* 0x000fe200008f16ff */
[----:B------:R-:W-:Y:S02]  /*11080*/  IMAD.MOV.U32 R50, RZ, RZ, R51 ;  /* 0x000000ffff327224 */ /* 0x000fe400078e0033 */
[----:B------:R-:W-:Y:S02]  /*11090*/  IMAD.MOV.U32 R51, RZ, RZ, R52 ;  /* 0x000000ffff337224 */ /* 0x000fe400078e0034 */
[----:B------:R-:W-:Y:S02]  /*110a0*/  IMAD.MOV.U32 R52, RZ, RZ, R53 ;  /* 0x000000ffff347224 */ /* 0x000fe400078e0035 */
[----:B------:R-:W-:Y:S02]  /*110b0*/  IMAD.MOV.U32 R53, RZ, RZ, R54 ;  /* 0x000000ffff357224 */ /* 0x000fe400078e0036 */
[----:B------:R-:W-:Y:S02]  /*110c0*/  IMAD.MOV.U32 R54, RZ, RZ, R55 ;  /* 0x000000ffff367224 */ /* 0x000fe400078e0037 */
[----:B------:R-:W-:-:S02]  /*110d0*/  IMAD.MOV.U32 R55, RZ, RZ, R56 ;  /* 0x000000ffff377224 */ /* 0x000fc400078e0038 */
        /* <DEDUP_REMOVED lines=9> */
[----:B------:R-:W-:Y:S01]  /*11170*/  IMAD.MOV.U32 R69, RZ, RZ, R75 ;  /* 0x000000ffff457224 */ /* 0x000fe200078e004b */
[-C--:B------:R-:W-:Y:S02]  /*11180*/  LEA R74, P1, R44, R2.reuse, 0x2 ;  /* 0x000000022c4a7211 */ /* 0x080fe400078210ff */
[----:B------:R-:W-:-:S04]  /*11190*/  LEA R8, P0, R45, R2, 0x2 ;  /* 0x000000022d087211 */ /* 0x000fc800078010ff */
[----:B------:R-:W-:Y:S02]  /*111a0*/  LEA.HI.X.SX32 R9, R45, R4, 0x2, P0 ;  /* 0x000000042d097211 */ /* 0x000fe400000f16ff */
[----:B------:R-:W-:Y:S02]  /*111b0*/  LEA R22, P4, R48, R2, 0x2 ;  /* 0x0000000230167211 */ /* 0x000fe400078810ff */
[-C--:B------:R-:W-:Y:S02]  /*111c0*/  LEA.HI.X.SX32 R75, R44, R4.reuse, 0x2, P1 ;  /* 0x000000042c4b7211 */ /* 0x080fe400008f16ff */
[----:B------:R-:W-:Y:S01]  /*111d0*/  LEA.HI.X.SX32 R23, R48, R4, 0x2, P4 ;  /* 0x0000000430177211 */ /* 0x000fe200020f16ff */
[----:B------:R-:W4:Y:S01]  /*111e0*/  LDL.LU R44, [R1+0x94] ;  /* 0x00009400012c7983 */ /* 0x000f220000300800 */
[----:B------:R-:W-:-:S03]  /*111f0*/  LEA R20, P3, R47, R2, 0x2 ;  /* 0x000000022f147211 */ /* 0x000fc600078610ff */
[----:B------:R3:W-:Y:S01]  /*11200*/  STL.64 [R1+0x158], R8 ;  /* 0x0001580801007387 */ /* 0x0007e20000100a00 */
[----:B------:R-:W-:-:S03]  /*11210*/  LEA R18, P6, R46, R2, 0x2 ;  /* 0x000000022e127211 */ /* 0x000fc600078c10ff */
[----:B------:R-:W4:Y:S01]  /*11220*/  LDL.LU R45, [R1+0x98] ;  /* 0x00009800012d7983 */ /* 0x000f220000300800 */
[-C--:B------:R-:W-:Y:S02]  /*11230*/  LEA.HI.X.SX32 R21, R47, R4.reuse, 0x2, P3 ;  /* 0x000000042f157211 */ /* 0x080fe400018f16ff */
[----:B------:R-:W-:Y:S01]  /*11240*/  LEA.HI.X.SX32 R19, R46, R4, 0x2, P6 ;  /* 0x000000042e137211 */ /* 0x000fe200030f16ff */
[----:B------:R4:W-:Y:S01]  /*11250*/  STL.64 [R1+0x160], R22 ;  /* 0x0001601601007387 */ /* 0x0009e20000100a00 */
[----:B------:R-:W-:-:S03]  /*11260*/  LEA R16, P5, R32, R2, 0x2 ;  /* 0x0000000220107211 */ /* 0x000fc600078a10ff */
[----:B------:R-:W4:Y:S01]  /*11270*/  LDL.LU R48, [R1+0x9c] ;  /* 0x00009c0001307983 */ /* 0x000f220000300800 */
[----:B------:R-:W-:-:S03]  /*11280*/  LEA R14, P2, R33, R2, 0x2 ;  /* 0x00000002210e7211 */ /* 0x000fc600078410ff */
[----:B------:R1:W-:Y:S01]  /*11290*/  STL.64 [R1+0x168], R20 ;  /* 0x0001681401007387 */ /* 0x0003e20000100a00 */
[-C--:B------:R-:W-:Y:S02]  /*112a0*/  LEA.HI.X.SX32 R17, R32, R4.reuse, 0x2, P5 ;  /* 0x0000000420117211 */ /* 0x080fe400028f16ff */
[----:B------:R-:W-:Y:S01]  /*112b0*/  LEA.HI.X.SX32 R15, R33, R4, 0x2, P2 ;  /* 0x00000004210f7211 */ /* 0x000fe200010f16ff */
[----:B------:R-:W4:Y:S04]  /*112c0*/  LDL.LU R47, [R1+0xa0] ;  /* 0x0000a000012f7983 */ /* 0x000f280000300800 */
[----:B------:R1:W-:Y:S04]  /*112d0*/  STL.64 [R1+0x170], R18 ;  /* 0x0001701201007387 */ /* 0x0003e80000100a00 */
[----:B------:R-:W4:Y:S04]  /*112e0*/  LDL.LU R46, [R1+0xa4] ;  /* 0x0000a400012e7983 */ /* 0x000f280000300800 */
[----:B------:R1:W-:Y:S04]  /*112f0*/  STL.64 [R1+0x178], R16 ;  /* 0x0001781001007387 */ /* 0x0003e80000100a00 */
[----:B------:R-:W4:Y:S01]  /*11300*/  LDL.LU R32, [R1+0xa8] ;  /* 0x0000a80001207983 */ /* 0x000f220000300800 */
[----:B--2---:R-:W-:-:S03]  /*11310*/  LEA R12, P1, R34, R2, 0x2 ;  /* 0x00000002220c7211 */ /* 0x004fc600078210ff */
[----:B------:R2:W-:Y:S01]  /*11320*/  STL.64 [R1+0x180], R14 ;  /* 0x0001800e01007387 */ /* 0x0005e20000100a00 */
[----:B------:R-:W-:-:S03]  /*11330*/  LEA.HI.X.SX32 R13, R34, R4, 0x2, P1 ;  /* 0x00000004220d7211 */ /* 0x000fc600008f16ff */
[----:B------:R-:W4:Y:S01]  /*11340*/  LDL.LU R33, [R1+0xac] ;  /* 0x0000ac0001217983 */ /* 0x000f220000300800 */
[----:B---3--:R-:W-:-:S03]  /*11350*/  LEA R8, P0, R35, R2, 0x2 ;  /* 0x0000000223087211 */ /* 0x008fc600078010ff */
[----:B------:R3:W-:Y:S01]  /*11360*/  STL.64 [R1+0x188], R12 ;  /* 0x0001880c01007387 */ /* 0x0007e20000100a00 */
[----:B------:R-:W-:-:S03]  /*11370*/  LEA.HI.X.SX32 R9, R35, R4, 0x2, P0 ;  /* 0x0000000423097211 */ /* 0x000fc600000f16ff */
[----:B------:R-:W4:Y:S04]  /*11380*/  LDL.LU R34, [R1+0xb0] ;  /* 0x0000b00001227983 */ /* 0x000f280000300800 */
[----:B------:R1:W-:Y:S04]  /*11390*/  STL.64 [R1+0x190], R8 ;  /* 0x0001900801007387 */ /* 0x0003e80000100a00 */
[----:B------:R-:W4:Y:S02]  /*113a0*/  LDL.LU R35, [R1+0xb4] ;  /* 0x0000b40001237983 */ /* 0x000f240000300800 */
[----:B----4-:R-:W-:-:S04]  /*113b0*/  LEA R22, P4, R36, R2, 0x2 ;  /* 0x0000000224167211 */ /* 0x010fc800078810ff */
[----:B------:R-:W-:-:S05]  /*113c0*/  LEA.HI.X.SX32 R23, R36, R4, 0x2, P4 ;  /* 0x0000000424177211 */ /* 0x000fca00020f16ff */
[----:B------:R4:W-:Y:S04]  /*113d0*/  STL.64 [R1+0x198], R22 ;  /* 0x0001981601007387 */ /* 0x0009e80000100a00 */
[----:B------:R-:W4:Y:S01]  /*113e0*/  LDL.LU R36, [R1+0xb8] ;  /* 0x0000b80001247983 */ /* 0x000f220000300800 */
[----:B-1----:R-:W-:-:S04]  /*113f0*/  LEA R20, P3, R37, R2, 0x2 ;  /* 0x0000000225147211 */ /* 0x002fc800078610ff */
[----:B------:R-:W-:-:S05]  /*11400*/  LEA.HI.X.SX32 R21, R37, R4, 0x2, P3 ;  /* 0x0000000425157211 */ /* 0x000fca00018f16ff */
[----:B------:R1:W-:Y:S04]  /*11410*/  STL.64 [R1+0x1a0], R20 ;  /* 0x0001a01401007387 */ /* 0x0003e80000100a00 */
[----:B------:R-:W4:Y:S01]  /*11420*/  LDL.LU R37, [R1+0xbc] ;  /* 0x0000bc0001257983 */ /* 0x000f220000300800 */
[----:B------:R-:W-:-:S04]  /*11430*/  LEA R18, P6, R38, R2, 0x2 ;  /* 0x0000000226127211 */ /* 0x000fc800078c10ff */
[----:B------:R-:W-:Y:S02]  /*11440*/  LEA.HI.X.SX32 R19, R38, R4, 0x2, P6 ;  /* 0x0000000426137211 */ /* 0x000fe400030f16ff */
[----:B------:R-:W-:-:S03]  /*11450*/  LEA R16, P5, R39, R2, 0x2 ;  /* 0x0000000227107211 */ /* 0x000fc600078a10ff */
[----:B------:R1:W-:Y:S01]  /*11460*/  STL.64 [R1+0x1a8], R18 ;  /* 0x0001a81201007387 */ /* 0x0003e20000100a00 */
[----:B------:R-:W-:-:S03]  /*11470*/  LEA.HI.X.SX32 R17, R39, R4, 0x2, P5 ;  /* 0x0000000427117211 */ /* 0x000fc600028f16ff */
[----:B------:R-:W4:Y:S01]  /*11480*/  LDL.LU R38, [R1+0xc0] ;  /* 0x0000c00001267983 */ /* 0x000f220000300800 */
[----:B--2---:R-:W-:-:S03]  /*11490*/  LEA R14, P2, R40, R2, 0x2 ;  /* 0x00000002280e7211 */ /* 0x004fc600078410ff */
[----:B------:R2:W-:Y:S01]  /*114a0*/  STL.64 [R1+0x1b0], R16 ;  /* 0x0001b01001007387 */ /* 0x0005e20000100a00 */
[----:B------:R-:W-:-:S03]  /*114b0*/  LEA.HI.X.SX32 R15, R40, R4, 0x2, P2 ;  /* 0x00000004280f7211 */ /* 0x000fc600010f16ff */
[----:B------:R-:W4:Y:S01]  /*114c0*/  LDL.LU R39, [R1+0xc4] ;  /* 0x0000c40001277983 */ /* 0x000f220000300800 */
[CC--:B---3--:R-:W-:Y:S02]  /*114d0*/  LEA R12, P1, R41.reuse, R2.reuse, 0x2 ;  /* 0x00000002290c7211 */ /* 0x0c8fe400078210ff */
[C---:B------:R-:W-:Y:S02]  /*114e0*/  LEA R8, P0, R42.reuse, R2, 0x2 ;  /* 0x000000022a087211 */ /* 0x040fe400078010ff */
[----:B------:R-:W-:Y:S02]  /*114f0*/  LEA.HI.X.SX32 R13, R41, R4, 0x2, P1 ;  /* 0x00000004290d7211 */ /* 0x000fe400008f16ff */
[C---:B----4-:R-:W-:Y:S01]  /*11500*/  LEA R22, P4, R43.reuse, R2, 0x2 ;  /* 0x000000022b167211 */ /* 0x050fe200078810ff */
[----:B------:R3:W-:Y:S01]  /*11510*/  STL.64 [R1+0x1b8], R14 ;  /* 0x0001b80e01007387 */ /* 0x0007e20000100a00 */
[-C--:B------:R-:W-:Y:S02]  /*11520*/  LEA.HI.X.SX32 R9, R42, R4.reuse, 0x2, P0 ;  /* 0x000000042a097211 */ /* 0x080fe400000f16ff */
[----:B------:R-:W-:Y:S01]  /*11530*/  LEA.HI.X.SX32 R23, R43, R4, 0x2, P4 ;  /* 0x000000042b177211 */ /* 0x000fe200020f16ff */
[----:B------:R-:W4:Y:S04]  /*11540*/  LDL.LU R40, [R1+0xc8] ;  /* 0x0000c80001287983 */ /* 0x000f280000300800 */
[----:B------:R1:W-:Y:S04]  /*11550*/  STL.64 [R1+0x1c0], R12 ;  /* 0x0001c00c01007387 */ /* 0x0003e80000100a00 */
[----:B------:R-:W4:Y:S04]  /*11560*/  LDL.LU R41, [R1+0xcc] ;  /* 0x0000cc0001297983 */ /* 0x000f280000300800 */
[----:B------:R1:W-:Y:S04]  /*11570*/  STL.64 [R1+0x1c8], R8 ;  /* 0x0001c80801007387 */ /* 0x0003e80000100a00 */
[----:B------:R-:W4:Y:S04]  /*11580*/  LDL.LU R42, [R1+0xd0] ;  /* 0x0000d000012a7983 */ /* 0x000f280000300800 */
[----:B------:R1:W-:Y:S04]  /*11590*/  STL.64 [R1+0x1d0], R22 ;  /* 0x0001d01601007387 */ /* 0x0003e80000100a00 */
[----:B------:R-:W4:Y:S01]  /*115a0*/  LDL.LU R43, [R1+0xd4] ;  /* 0x0000d400012b7983 */ /* 0x000f220000300800 */
[----:B-1----:R-:W-:-:S04]  /*115b0*/  LEA R20, P3, R44, R2, 0x2 ;  /* 0x000000022c147211 */ /* 0x002fc800078610ff */
        /* <DEDUP_REMOVED lines=12> */
[----:B------:R-:W4:Y:S01]  /*11680*/  LDL.LU R48, [R1+0x274] ;  /* 0x0002740001307983 */ /* 0x000f220000300800 */
[----:B------:R-:W-:-:S03]  /*11690*/  LEA R12, P1, R46, R2, 0x2 ;  /* 0x000000022e0c7211 */ /* 0x000fc600078210ff */
        /* <DEDUP_REMOVED lines=11> */
[----:B-1----:R-:W-:-:S03]  /*11750*/  LEA R20, P3, R34, R2, 0x2 ;  /* 0x0000000222147211 */ /* 0x002fc600078610ff */
[----:B------:R4:W-:Y:S01]  /*11760*/  STL.64 [R1+0x208], R22 ;  /* 0x0002081601007387 */ /* 0x0009e20000100a00 */
[----:B------:R-:W-:-:S03]  /*11770*/  LEA.HI.X.SX32 R21, R34, R4, 0x2, P3 ;  /* 0x0000000422157211 */ /* 0x000fc600018f16ff */
[----:B------:R-:W4:Y:S01]  /*11780*/  LDL.LU R33, [R1+0x294] ;  /* 0x0002940001217983 */ /* 0x000f220000300800 */
[----:B--2---:R-:W-:-:S03]  /*11790*/  LEA R18, P6, R35, R2, 0x2 ;  /* 0x0000000223127211 */ /* 0x004fc600078c10ff */
[----:B------:R1:W-:Y:S01]  /*117a0*/  STL.64 [R1+0x210], R20 ;  /* 0x0002101401007387 */ /* 0x0003e20000100a00 */
[----:B------:R-:W-:-:S03]  /*117b0*/  LEA.HI.X.SX32 R19, R35, R4, 0x2, P6 ;  /* 0x0000000423137211 */ /* 0x000fc600030f16ff */
[----:B------:R-:W2:Y:S04]  /*117c0*/  LDL.LU R34, [R1+0x29c] ;  /* 0x00029c0001227983 */ /* 0x000ea80000300800 */
[----:B------:R1:W-:Y:S04]  /*117d0*/  STL.64 [R1+0x218], R18 ;  /* 0x0002181201007387 */ /* 0x0003e80000100a00 */
[----:B------:R-:W2:Y:S01]  /*117e0*/  LDL.LU R35, [R1+0x2a4] ;  /* 0x0002a40001237983 */ /* 0x000ea20000300800 */
[----:B---3--:R-:W-:-:S04]  /*117f0*/  LEA R16, P5, R36, R2, 0x2 ;  /* 0x0000000224107211 */ /* 0x008fc800078a10ff */
[----:B------:R-:W-:-:S05]  /*11800*/  LEA.HI.X.SX32 R17, R36, R4, 0x2, P5 ;  /* 0x0000000424117211 */ /* 0x000fca00028f16ff */
[----:B------:R3:W-:Y:S04]  /*11810*/  STL.64 [R1+0x220], R16 ;  /* 0x0002201001007387 */ /* 0x0007e80000100a00 */
[----:B------:R-:W2:Y:S01]  /*11820*/  LDL.LU R36, [R1+0x2ac] ;  /* 0x0002ac0001247983 */ /* 0x000ea20000300800 */
[----:B------:R-:W-:-:S04]  /*11830*/  LEA R14, P2, R37, R2, 0x2 ;  /* 0x00000002250e7211 */ /* 0x000fc800078410ff */
[----:B------:R-:W-:-:S05]  /*11840*/  LEA.HI.X.SX32 R15, R37, R4, 0x2, P2 ;  /* 0x00000004250f7211 */ /* 0x000fca00010f16ff */
[----:B------:R1:W-:Y:S04]  /*11850*/  STL.64 [R1+0x228], R14 ;  /* 0x0002280e01007387 */ /* 0x0003e80000100a00 */
[----:B------:R-:W2:Y:S01]  /*11860*/  LDL.LU R37, [R1+0x2b4] ;  /* 0x0002b40001257983 */ /* 0x000ea20000300800 */
[----:B------:R-:W-:-:S04]  /*11870*/  LEA R12, P1, R38, R2, 0x2 ;  /* 0x00000002260c7211 */ /* 0x000fc800078210ff */
[----:B------:R-:W-:Y:S02]  /*11880*/  LEA.HI.X.SX32 R13, R38, R4, 0x2, P1 ;  /* 0x00000004260d7211 */ /* 0x000fe400008f16ff */
[----:B------:R-:W-:-:S03]  /*11890*/  LEA R8, P0, R39, R2, 0x2 ;  /* 0x0000000227087211 */ /* 0x000fc600078010ff */
[----:B------:R1:W-:Y:S01]  /*118a0*/  STL.64 [R1+0x230], R12 ;  /* 0x0002300c01007387 */ /* 0x0003e20000100a00 */
[----:B------:R-:W-:-:S03]  /*118b0*/  LEA.HI.X.SX32 R9, R39, R4, 0x2, P0 ;  /* 0x0000000427097211 */ /* 0x000fc600000f16ff */
[----:B------:R-:W2:Y:S01]  /*118c0*/  LDL.LU R38, [R1+0x2bc] ;  /* 0x0002bc0001267983 */ /* 0x000ea20000300800 */
[----:B----4-:R-:W-:-:S03]  /*118d0*/  LEA R22, P4, R40, R2, 0x2 ;  /* 0x0000000228167211 */ /* 0x010fc600078810ff */
[----:B------:R4:W-:Y:S01]  /*118e0*/  STL.64 [R1+0x238], R8 ;  /* 0x0002380801007387 */ /* 0x0009e20000100a00 */
[----:B------:R-:W-:-:S03]  /*118f0*/  LEA.HI.X.SX32 R23, R40, R4, 0x2, P4 ;  /* 0x0000000428177211 */ /* 0x000fc600020f16ff */
[----:B------:R-:W2:Y:S01]  /*11900*/  LDL.LU R39, [R1+0x2c4] ;  /* 0x0002c40001277983 */ /* 0x000ea20000300800 */
[----:B-1----:R-:W-:-:S03]  /*11910*/  LEA R20, P3, R41, R2, 0x2 ;  /* 0x0000000229147211 */ /* 0x002fc600078610ff */
[----:B------:R1:W-:Y:S01]  /*11920*/  STL.64 [R1+0x240], R22 ;  /* 0x0002401601007387 */ /* 0x0003e20000100a00 */
[----:B------:R-:W-:-:S03]  /*11930*/  LEA.HI.X.SX32 R21, R41, R4, 0x2, P3 ;  /* 0x0000000429157211 */ /* 0x000fc600018f16ff */
[----:B------:R-:W2:Y:S01]  /*11940*/  LDL.LU R40, [R1+0x2cc] ;  /* 0x0002cc0001287983 */ /* 0x000ea20000300800 */
[----:B------:R-:W-:-:S03]  /*11950*/  LEA R18, P6, R42, R2, 0x2 ;  /* 0x000000022a127211 */ /* 0x000fc600078c10ff */
[----:B------:R1:W-:Y:S01]  /*11960*/  STL.64 [R1+0x248], R20 ;  /* 0x0002481401007387 */ /* 0x0003e20000100a00 */
[----:B------:R-:W-:-:S03]  /*11970*/  LEA.HI.X.SX32 R19, R42, R4, 0x2, P6 ;  /* 0x000000042a137211 */ /* 0x000fc600030f16ff */
[----:B------:R-:W2:Y:S01]  /*11980*/  LDL.LU R41, [R1+0x2d4] ;  /* 0x0002d40001297983 */ /* 0x000ea20000300800 */
[----:B---3--:R-:W-:-:S03]  /*11990*/  LEA R16, P5, R43, R2, 0x2 ;  /* 0x000000022b107211 */ /* 0x008fc600078a10ff */
[----:B------:R3:W-:Y:S01]  /*119a0*/  STL.64 [R1+0x250], R18 ;  /* 0x0002501201007387 */ /* 0x0007e20000100a00 */
[----:B------:R-:W-:-:S03]  /*119b0*/  LEA.HI.X.SX32 R17, R43, R4, 0x2, P5 ;  /* 0x000000042b117211 */ /* 0x000fc600028f16ff */
[----:B------:R-:W2:Y:S04]  /*119c0*/  LDL.LU R42, [R1+0x2dc] ;  /* 0x0002dc00012a7983 */ /* 0x000ea80000300800 */
        /* <DEDUP_REMOVED lines=23> */
[----:B------:R-:W2:Y:S01]  /*11b40*/  LDL.LU R46, [R1+0x30c] ;  /* 0x00030c00012e7983 */ /* 0x000ea20000300800 */
[----:B------:R-:W-:-:S03]  /*11b50*/  LEA R16, P5, R33, R2, 0x2 ;  /* 0x0000000221107211 */ /* 0x000fc600078a10ff */
[----:B------:R1:W-:Y:S01]  /*11b60*/  STL.64 [R1+0x288], R18 ;  /* 0x0002881201007387 */ /* 0x0003e20000100a00 */
[----:B------:R-:W-:-:S03]  /*11b70*/  LEA.HI.X.SX32 R17, R33, R4, 0x2, P5 ;  /* 0x0000000421117211 */ /* 0x000fc600028f16ff */
[----:B------:R-:W2:Y:S02]  /*11b80*/  LDL.LU R32, [R1+0x314] ;  /* 0x0003140001207983 */ /* 0x000ea40000300800 */
[C---:B--2---:R-:W-:Y:S02]  /*11b90*/  LEA R14, P2, R34.reuse, R2, 0x2 ;  /* 0x00000002220e7211 */ /* 0x044fe400078410ff */
[----:B------:R2:W-:Y:S02]  /*11ba0*/  STL.64 [R1+0x290], R16 ;  /* 0x0002901001007387 */ /* 0x0005e40000100a00 */
[----:B------:R-:W-:Y:S02]  /*11bb0*/  LEA.HI.X.SX32 R15, R34, R4, 0x2, P2 ;  /* 0x00000004220f7211 */ /* 0x000fe400010f16ff */
[----:B------:R-:W2:Y:S01]  /*11bc0*/  LDL.LU R33, [R1+0x31c] ;  /* 0x00031c0001217983 */ /* 0x000ea20000300800 */
[----:B----4-:R-:W-:-:S03]  /*11bd0*/  LEA R12, P1, R35, R2, 0x2 ;  /* 0x00000002230c7211 */ /* 0x010fc600078210ff */
[----:B------:R4:W-:Y:S01]  /*11be0*/  STL.64 [R1+0x298], R14 ;  /* 0x0002980e01007387 */ /* 0x0009e20000100a00 */
[----:B------:R-:W-:-:S03]  /*11bf0*/  LEA.HI.X.SX32 R13, R35, R4, 0x2, P1 ;  /* 0x00000004230d7211 */ /* 0x000fc600008f16ff */
[----:B------:R-:W2:Y:S04]  /*11c00*/  LDL.LU R34, [R1+0x324] ;  /* 0x0003240001227983 */ /* 0x000ea80000300800 */
[----:B------:R1:W-:Y:S04]  /*11c10*/  STL.64 [R1+0x2a0], R12 ;  /* 0x0002a00c01007387 */ /* 0x0003e80000100a00 */
[----:B------:R-:W2:Y:S01]  /*11c20*/  LDL.LU R35, [R1+0x32c] ;  /* 0x00032c0001237983 */ /* 0x000ea20000300800 */
[----:B-1----:R-:W-:-:S04]  /*11c30*/  LEA R8, P0, R36, R2, 0x2 ;  /* 0x0000000224087211 */ /* 0x002fc800078010ff */
[----:B------:R-:W-:-:S05]  /*11c40*/  LEA.HI.X.SX32 R9, R36, R4, 0x2, P0 ;  /* 0x0000000424097211 */ /* 0x000fca00000f16ff */
[----:B------:R1:W-:Y:S04]  /*11c50*/  STL.64 [R1+0x2a8], R8 ;  /* 0x0002a80801007387 */ /* 0x0003e80000100a00 */
[----:B------:R-:W2:Y:S01]  /*11c60*/  LDL.LU R36, [R1+0x334] ;  /* 0x0003340001247983 */ /* 0x000ea20000300800 */
[----:B------:R-:W-:-:S04]  /*11c70*/  LEA R22, P4, R37, R2, 0x2 ;  /* 0x0000000225167211 */ /* 0x000fc800078810ff */
[----:B------:R-:W-:-:S05]  /*11c80*/  LEA.HI.X.SX32 R23, R37, R4, 0x2, P4 ;  /* 0x0000000425177211 */ /* 0x000fca00020f16ff */
[----:B------:R1:W-:Y:S04]  /*11c90*/  STL.64 [R1+0x2b0], R22 ;  /* 0x0002b01601007387 */ /* 0x0003e80000100a00 */
[----:B------:R-:W2:Y:S01]  /*11ca0*/  LDL.LU R37, [R1+0x33c] ;  /* 0x00033c0001257983 */ /* 0x000ea20000300800 */
[----:B---3--:R-:W-:-:S04]  /*11cb0*/  LEA R20, P3, R38, R2, 0x2 ;  /* 0x0000000226147211 */ /* 0x008fc800078610ff */
[----:B------:R-:W-:Y:S02]  /*11cc0*/  LEA.HI.X.SX32 R21, R38, R4, 0x2, P3 ;  /* 0x0000000426157211 */ /* 0x000fe400018f16ff */
        /* <DEDUP_REMOVED lines=11> */
[----:B------:R-:W2:Y:S01]  /*11d80*/  LDL.LU R40, [R1+0x354] ;  /* 0x0003540001287983 */ /* 0x000ea20000300800 */
[----:B------:R-:W-:-:S03]  /*11d90*/  LEA R12, P1, R42, R2, 0x2 ;  /* 0x000000022a0c7211 */ /* 0x000fc600078210ff */
[----:B------:R2:W-:Y:S01]  /*11da0*/  STL.64 [R1+0x2d0], R14 ;  /* 0x0002d00e01007387 */ /* 0x0005e20000100a00 */
[----:B------:R-:W-:-:S03]  /*11db0*/  LEA.HI.X.SX32 R13, R42, R4, 0x2, P1 ;  /* 0x000000042a0d7211 */ /* 0x000fc600008f16ff */
[----:B------:R-:W2:Y:S01]  /*11dc0*/  LDL.LU R41, [R1+0x35c] ;  /* 0x00035c0001297983 */ /* 0x000ea20000300800 */
[----:B-1----:R-:W-:-:S03]  /*11dd0*/  LEA R8, P0, R43, R2, 0x2 ;  /* 0x000000022b087211 */ /* 0x002fc600078010ff */
[----:B------:R1:W-:Y:S01]  /*11de0*/  STL.64 [R1+0x2d8], R12 ;  /* 0x0002d80c01007387 */ /* 0x0003e20000100a00 */
[----:B------:R-:W-:-:S03]  /*11df0*/  LEA.HI.X.SX32 R9, R43, R4, 0x2, P0 ;  /* 0x000000042b097211 */ /* 0x000fc600000f16ff */
[----:B------:R-:W2:Y:S04]  /*11e00*/  LDL.LU R42, [R1+0x364] ;  /* 0x00036400012a7983 */ /* 0x000ea80000300800 */
[----:B------:R1:W-:Y:S04]  /*11e10*/  STL.64 [R1+0x2e0], R8 ;  /* 0x0002e00801007387 */ /* 0x0003e80000100a00 */
[----:B------:R-:W2:Y:S01]  /*11e20*/  LDL.LU R43, [R1+0x36c] ;  /* 0x00036c00012b7983 */ /* 0x000ea20000300800 */
[----:B------:R-:W-:-:S04]  /*11e30*/  LEA R22, P4, R44, R2, 0x2 ;  /* 0x000000022c167211 */ /* 0x000fc800078810ff */
[----:B------:R-:W-:Y:S02]  /*11e40*/  LEA.HI.X.SX32 R23, R44, R4, 0x2, P4 ;  /* 0x000000042c177211 */ /* 0x000fe400020f16ff */
[----:B---3--:R-:W-:-:S03]  /*11e50*/  LEA R20, P3, R45, R2, 0x2 ;  /* 0x000000022d147211 */ /* 0x008fc600078610ff */
        /* <DEDUP_REMOVED lines=26> */
[----:B------:R-:W2:Y:S02]  /*12000*/  LDL.LU R33, [R1+0x3a4] ;  /* 0x0003a40001217983 */ /* 0x000ea40000300800 */
[C---:B--2---:R-:W-:Y:S02]  /*12010*/  LEA R20, P3, R35.reuse, R2, 0x2 ;  /* 0x0000000223147211 */ /* 0x044fe400078610ff */
[----:B------:R2:W-:Y:S02]  /*12020*/  STL.64 [R1+0x320], R22 ;  /* 0x0003201601007387 */ /* 0x0005e40000100a00 */
[----:B------:R-:W-:Y:S02]  /*12030*/  LEA.HI.X.SX32 R21, R35, R4, 0x2, P3 ;  /* 0x0000000423157211 */ /* 0x000fe400018f16ff */
[----:B------:R-:W2:Y:S04]  /*12040*/  LDL.LU R34, [R1+0x3ac] ;  /* 0x0003ac0001227983 */ /* 0x000ea80000300800 */
[----:B------:R1:W-:Y:S04]  /*12050*/  STL.64 [R1+0x328], R20 ;  /* 0x0003281401007387 */ /* 0x0003e80000100a00 */
[----:B------:R-:W2:Y:S01]  /*12060*/  LDL.LU R35, [R1+0x3b4] ;  /* 0x0003b40001237983 */ /* 0x000ea20000300800 */
[----:B----4-:R-:W-:-:S04]  /*12070*/  LEA R18, P6, R36, R2, 0x2 ;  /* 0x0000000224127211 */ /* 0x010fc800078c10ff */
[----:B------:R-:W-:-:S05]  /*12080*/  LEA.HI.X.SX32 R19, R36, R4, 0x2, P6 ;  /* 0x0000000424137211 */ /* 0x000fca00030f16ff */
[----:B------:R4:W-:Y:S04]  /*12090*/  STL.64 [R1+0x330], R18 ;  /* 0x0003301201007387 */ /* 0x0009e80000100a00 */
[----:B------:R-:W2:Y:S01]  /*120a0*/  LDL.LU R36, [R1+0x3bc] ;  /* 0x0003bc0001247983 */ /* 0x000ea20000300800 */
[----:B------:R-:W-:-:S04]  /*120b0*/  LEA R16, P5, R37, R2, 0x2 ;  /* 0x0000000225107211 */ /* 0x000fc800078a10ff */
[----:B------:R-:W-:-:S05]  /*120c0*/  LEA.HI.X.SX32 R17, R37, R4, 0x2, P5 ;  /* 0x0000000425117211 */ /* 0x000fca00028f16ff */
[----:B------:R1:W-:Y:S04]  /*120d0*/  STL.64 [R1+0x338], R16 ;  /* 0x0003381001007387 */ /* 0x0003e80000100a00 */
[----:B------:R-:W2:Y:S01]  /*120e0*/  LDL.LU R37, [R1+0x3c4] ;  /* 0x0003c40001257983 */ /* 0x000ea20000300800 */
[----:B-1----:R-:W-:-:S04]  /*120f0*/  LEA R14, P2, R38, R2, 0x2 ;  /* 0x00000002260e7211 */ /* 0x002fc800078410ff */
[----:B------:R-:W-:Y:S02]  /*12100*/  LEA.HI.X.SX32 R15, R38, R4, 0x2, P2 ;  /* 0x00000004260f7211 */ /* 0x000fe400010f16ff */
[----:B------:R-:W-:-:S03]  /*12110*/  LEA R12, P1, R39, R2, 0x2 ;  /* 0x00000002270c7211 */ /* 0x000fc600078210ff */
[----:B------:R1:W-:Y:S01]  /*12120*/  STL.64 [R1+0x340], R14 ;  /* 0x0003400e01007387 */ /* 0x0003e20000100a00 */
[----:B------:R-:W-:-:S03]  /*12130*/  LEA.HI.X.SX32 R13, R39, R4, 0x2, P1 ;  /* 0x00000004270d7211 */ /* 0x000fc600008f16ff */
[----:B------:R-:W2:Y:S01]  /*12140*/  LDL.LU R38, [R1+0x3cc] ;  /* 0x0003cc0001267983 */ /* 0x000ea20000300800 */
[----:B---3--:R-:W-:-:S03]  /*12150*/  LEA R8, P0, R40, R2, 0x2 ;  /* 0x0000000228087211 */ /* 0x008fc600078010ff */
[----:B------:R3:W-:Y:S01]  /*12160*/  STL.64 [R1+0x348], R12 ;  /* 0x0003480c01007387 */ /* 0x0007e20000100a00 */
[----:B------:R-:W-:-:S03]  /*12170*/  LEA.HI.X.SX32 R9, R40, R4, 0x2, P0 ;  /* 0x0000000428097211 */ /* 0x000fc600000f16ff */
[----:B------:R-:W3:Y:S01]  /*12180*/  LDL.LU R39, [R1+0x3d4] ;  /* 0x0003d40001277983 */ /* 0x000ee20000300800 */
[----:B--2---:R-:W-:-:S03]  /*12190*/  LEA R22, P4, R41, R2, 0x2 ;  /* 0x0000000229167211 */ /* 0x004fc600078810ff */
[----:B------:R2:W-:Y:S01]  /*121a0*/  STL.64 [R1+0x350], R8 ;  /* 0x0003500801007387 */ /* 0x0005e20000100a00 */
[----:B------:R-:W-:-:S03]  /*121b0*/  LEA.HI.X.SX32 R23, R41, R4, 0x2, P4 ;  /* 0x0000000429177211 */ /* 0x000fc600020f16ff */
[----:B------:R-:W2:Y:S01]  /*121c0*/  LDL.LU R40, [R1+0x3dc] ;  /* 0x0003dc0001287983 */ /* 0x000ea20000300800 */
[-C--:B------:R-:W-:Y:S02]  /*121d0*/  LEA R20, P3, R42, R2.reuse, 0x2 ;  /* 0x000000022a147211 */ /* 0x080fe400078610ff */
[----:B----4-:R-:W-:-:S04]  /*121e0*/  LEA R18, P6, R43, R2, 0x2 ;  /* 0x000000022b127211 */ /* 0x010fc800078c10ff */
[-C--:B------:R-:W-:Y:S01]  /*121f0*/  LEA.HI.X.SX32 R19, R43, R4.reuse, 0x2, P6 ;  /* 0x000000042b137211 */ /* 0x080fe200030f16ff */
[----:B------:R-:W-:Y:S02]  /*12200*/  IMAD.MOV.U32 R43, RZ, RZ, R49 ;  /* 0x000000ffff2b7224 */ /* 0x000fe400078e0031 */
[----:B------:R-:W-:Y:S02]  /*12210*/  IMAD.MOV.U32 R49, RZ, RZ, R50 ;  /* 0x000000ffff317224 */ /* 0x000fe400078e0032 */
[----:B------:R-:W-:Y:S02]  /*12220*/  IMAD.MOV.U32 R50, RZ, RZ, R51 ;  /* 0x000000ffff327224 */ /* 0x000fe400078e0033 */
[----:B------:R-:W-:Y:S02]  /*12230*/  IMAD.MOV.U32 R51, RZ, RZ, R52 ;  /* 0x000000ffff337224 */ /* 0x000fe400078e0034 */
[----:B------:R-:W-:Y:S02]  /*12240*/  IMAD.MOV.U32 R52, RZ, RZ, R53 ;  /* 0x000000ffff347224 */ /* 0x000fe400078e0035 */
[----:B------:R-:W-:Y:S01]  /*12250*/  IMAD.MOV.U32 R53, RZ, RZ, R54 ;  /* 0x000000ffff357224 */ /* 0x000fe200078e0036 */
[----:B------:R-:W-:Y:S01]  /*12260*/  LEA.HI.X.SX32 R21, R42, R4, 0x2, P3 ;  /* 0x000000042a157211 */ /* 0x000fe200018f16ff */
[----:B------:R-:W-:-:S02]  /*12270*/  IMAD.MOV.U32 R54, RZ, RZ, R55 ;  /* 0x000000ffff367224 */ /* 0x000fc400078e0037 */
[----:B------:R-:W-:Y:S02]  /*12280*/  IMAD.MOV.U32 R55, RZ, RZ, R56 ;  /* 0x000000ffff377224 */ /* 0x000fe400078e0038 */
[----:B------:R-:W-:Y:S01]  /*12290*/  IMAD.MOV.U32 R56, RZ, RZ, R57 ;  /* 0x000000ffff387224 */ /* 0x000fe200078e0039 */
[----:B------:R4:W-:Y:S01]  /*122a0*/  STL.64 [R1+0x358], R22 ;  /* 0x0003581601007387 */ /* 0x0009e20000100a00 */
[----:B------:R-:W-:Y:S02]  /*122b0*/  IMAD.MOV.U32 R57, RZ, RZ, R58 ;  /* 0x000000ffff397224 */ /* 0x000fe400078e003a */
[----:B------:R-:W-:Y:S01]  /*122c0*/  IMAD.MOV.U32 R58, RZ, RZ, R59 ;  /* 0x000000ffff3a7224 */ /* 0x000fe200078e003b */
[----:B------:R-:W2:Y:S01]  /*122d0*/  LDL.LU R41, [R1+0x3e4] ;  /* 0x0003e40001297983 */ /* 0x000ea20000300800 */
[----:B------:R-:W-:Y:S02]  /*122e0*/  IMAD.MOV.U32 R59, RZ, RZ, R60 ;  /* 0x000000ffff3b7224 */ /* 0x000fe400078e003c */
[----:B------:R-:W-:Y:S01]  /*122f0*/  IMAD.MOV.U32 R60, RZ, RZ, R238 ;  /* 0x000000ffff3c7224 */ /* 0x000fe200078e00ee */
[----:B------:R1:W-:Y:S01]  /*12300*/  STL.64 [R1+0x360], R20 ;  /* 0x0003601401007387 */ /* 0x0003e20000100a00 */
[----:B------:R-:W-:-:S02]  /*12310*/  IMAD.MOV.U32 R238, RZ, RZ, R239 ;  /* 0x000000ffffee7224 */ /* 0x000fc400078e00ef */
[----:B------:R-:W-:Y:S01]  /*12320*/  IMAD.MOV.U32 R239, RZ, RZ, R61 ;  /* 0x000000ffffef7224 */ /* 0x000fe200078e003d */
[----:B------:R-:W2:Y:S04]  /*12330*/  LDL.LU R42, [R1+0x3ec] ;  /* 0x0003ec00012a7983 */ /* 0x000ea80000300800 */
[----:B------:R1:W-:Y:S04]  /*12340*/  STL.64 [R1+0x368], R18 ;  /* 0x0003681201007387 */ /* 0x0003e80000100a00 */
[----:B------:R-:W2:Y:S01]  /*12350*/  LDL.LU R61, [R1+0x46c] ;  /* 0x00046c00013d7983 */ /* 0x000ea20000300800 */
        /* <DEDUP_REMOVED lines=14> */
[----:B------:R-:W-:Y:S01]  /*12440*/  IMAD.MOV.U32 R60, RZ, RZ, R238 ;  /* 0x000000ffff3c7224 */ /* 0x000fe200078e00ee */
[----:B------:R1:W-:Y:S01]  /*12450*/  STL.64 [R1+0x370], R16 ;  /* 0x0003701001007387 */ /* 0x0003e20000100a00 */
[----:B------:R-:W-:Y:S02]  /*12460*/  IMAD.MOV.U32 R238, RZ, RZ, R239 ;  /* 0x000000ffffee7224 */ /* 0x000fe400078e00ef */
[----:B--2---:R-:W-:Y:S02]  /*12470*/  IMAD.MOV.U32 R239, RZ, RZ, R61 ;  /* 0x000000ffffef7224 */ /* 0x004fe400078e003d */
[----:B------:R-:W2:Y:S01]  /*12480*/  LDL.LU R61, [R1+0x474] ;  /* 0x00047400013d7983 */ /* 0x000ea20000300800 */
[----:B-1----:R-:W-:-:S04]  /*12490*/  LEA R14, P2, R45, R2, 0x2 ;  /* 0x000000022d0e7211 */ /* 0x002fc800078410ff */
        /* <DEDUP_REMOVED lines=18> */
[----:B---3--:R-:W-:-:S04]  /*125c0*/  LEA R12, P1, R48, R2, 0x2 ;  /* 0x00000002300c7211 */ /* 0x008fc800078210ff */
        /* <DEDUP_REMOVED lines=37> */
[----:B----4-:R-:W-:-:S04]  /*12820*/  LEA R22, P4, R46, R2, 0x2 ;  /* 0x000000022e167211 */ /* 0x010fc800078810ff */
        /* <DEDUP_REMOVED lines=246> */
[CC--:B------:R-:W-:Y:S02]  /*13790*/  LEA R8, P0, R44.reuse, R2.reuse, 0x2 ;  /* 0x000000022c087211 */ /* 0x0c0fe400078010ff */
[----:B----4-:R-:W-:Y:S02]  /*137a0*/  LEA R22, P4, R45, R2, 0x2 ;  /* 0x000000022d167211 */ /* 0x010fe400078810ff */
[----:B------:R-:W-:Y:S01]  /*137b0*/  LEA.HI.X.SX32 R9, R44, R4, 0x2, P0 ;  /* 0x000000042c097211 */ /* 0x000fe200000f16ff */
[----:B------:R-:W-:-:S02]  /*137c0*/  IMAD.MOV.U32 R44, RZ, RZ, R49 ;  /* 0x000000ffff2c7224 */ /* 0x000fc400078e0031 */
[----:B------:R-:W-:Y:S02]  /*137d0*/  IMAD.MOV.U32 R49, RZ, RZ, R50 ;  /* 0x000000ffff317224 */ /* 0x000fe400078e0032 */
[----:B------:R-:W-:Y:S01]  /*137e0*/  IMAD.MOV.U32 R50, RZ, RZ, R51 ;  /* 0x000000ffff327224 */ /* 0x000fe200078e0033 */
[----:B------:R-:W-:Y:S01]  /*137f0*/  LEA.HI.X.SX32 R23, R45, R4, 0x2, P4 ;  /* 0x000000042d177211 */ /* 0x000fe200020f16ff */
        /* <DEDUP_REMOVED lines=26> */
[----:B------:R-:W-:Y:S02]  /*139a0*/  IMAD.MOV.U32 R61, RZ, RZ, R65 ;  /* 0x000000ffff3d7224 */ /* 0x000fe400078e0041 */
[----:B------:R-:W-:Y:S01]  /*139b0*/  IMAD.MOV.U32 R238, RZ, RZ, R239 ;  /* 0x000000ffffee7224 */ /* 0x000fe200078e00ef */
[----:B------:R-:W2:Y:S01]  /*139c0*/  LDL.LU R65, [R1+0x56c] ;  /* 0x00056c0001417983 */ /* 0x000ea20000300800 */
[----:B------:R-:W-:-:S02]  /*139d0*/  IMAD.MOV.U32 R239, RZ, RZ, R61 ;  /* 0x000000ffffef7224 */ /* 0x000fc400078e003d */
[----:B------:R-:W-:Y:S01]  /*139e0*/  IMAD.MOV.U32 R61, RZ, RZ, R240 ;  /* 0x000000ffff3d7224 */ /* 0x000fe200078e00f0 */
[----:B------:R1:W-:Y:S04]  /*139f0*/  STL.64 [R1+0x400], R22 ;  /* 0x0004001601007387 */ /* 0x0003e80000100a00 */
[----:B------:R-:W2:Y:S01]  /*13a00*/  LDL.LU R240, [R1+0x574] ;  /* 0x0005740001f07983 */ /* 0x000ea20000300800 */
[CC--:B------:R-:W-:Y:S02]  /*13a10*/  LEA R20, P3, R48.reuse, R2.reuse, 0x2 ;  /* 0x0000000230147211 */ /* 0x0c0fe400078610ff */
[----:B------:R-:W-:Y:S02]  /*13a20*/  LEA R18, P6, R47, R2, 0x2 ;  /* 0x000000022f127211 */ /* 0x000fe400078c10ff */
[----:B------:R-:W-:Y:S01]  /*13a30*/  LEA.HI.X.SX32 R21, R48, R4, 0x2, P3 ;  /* 0x0000000430157211 */ /* 0x000fe200018f16ff */
[----:B------:R-:W-:-:S02]  /*13a40*/  IMAD.MOV.U32 R48, RZ, RZ, R49 ;  /* 0x000000ffff307224 */ /* 0x000fc400078e0031 */
[----:B------:R-:W-:Y:S02]  /*13a50*/  IMAD.MOV.U32 R49, RZ, RZ, R50 ;  /* 0x000000ffff317224 */ /* 0x000fe400078e0032 */
[----:B------:R-:W-:Y:S01]  /*13a60*/  IMAD.MOV.U32 R50, RZ, RZ, R51 ;  /* 0x000000ffff327224 */ /* 0x000fe200078e0033 */
[----:B------:R-:W-:Y:S01]  /*13a70*/  LEA.HI.X.SX32 R19, R47, R4, 0x2, P6 ;  /* 0x000000042f137211 */ /* 0x000fe200030f16ff */
[----:B------:R-:W-:Y:S02]  /*13a80*/  IMAD.MOV.U32 R51, RZ, RZ, R52 ;  /* 0x000000ffff337224 */ /* 0x000fe400078e0034 */
[----:B------:R-:W-:Y:S01]  /*13a90*/  IMAD.MOV.U32 R52, RZ, RZ, R53 ;  /* 0x000000ffff347224 */ /* 0x000fe200078e0035 */
[----:B------:R-:W-:Y:S01]  /*13aa0*/  LEA R16, P5, R46, R2, 0x2 ;  /* 0x000000022e107211 */ /* 0x000fe200078a10ff */
[----:B------:R-:W-:Y:S02]  /*13ab0*/  IMAD.MOV.U32 R53, RZ, RZ, R54 ;  /* 0x000000ffff357224 */ /* 0x000fe400078e0036 */
[----:B------:R-:W-:-:S02]  /*13ac0*/  IMAD.MOV.U32 R47, RZ, RZ, R49 ;  /* 0x000000ffff2f7224 */ /* 0x000fc400078e0031 */
        /* <DEDUP_REMOVED lines=35> */
[----:B------:R-:W-:Y:S02]  /*13d00*/  IMAD.MOV.U32 R59, RZ, RZ, R60 ;  /* 0x000000ffff3b7224 */ /* 0x000fe400078e003c */
[----:B------:R-:W-:Y:S02]  /*13d10*/  IMAD.MOV.U32 R60, RZ, RZ, R238 ;  /* 0x000000ffff3c7224 */ /* 0x000fe400078e00ee */
[----:B--2---:R-:W-:Y:S02]  /*13d20*/  IMAD.MOV.U32 R61, RZ, RZ, R240 ;  /* 0x000000ffff3d7224 */ /* 0x004fe400078e00f0 */
[----:B------:R-:W-:-:S02]  /*13d30*/  IMAD.MOV.U32 R240, RZ, RZ, R71 ;  /* 0x000000fffff07224 */ /* 0x000fc400078e0047 */
[----:B------:R-:W-:Y:S01]  /*13d40*/  IMAD.MOV.U32 R239, RZ, RZ, R61 ;  /* 0x000000ffffef7224 */ /* 0x000fe200078e003d */
[----:B------:R-:W2:Y:S01]  /*13d50*/  LDL.LU R71, [R1+0x6f4] ;  /* 0x0006f40001477983 */ /* 0x000ea20000300800 */
[----:B------:R-:W-:Y:S02]  /*13d60*/  IMAD.MOV.U32 R61, RZ, RZ, R240 ;  /* 0x000000ffff3d7224 */ /* 0x000fe400078e00f0 */
[----:B------:R-:W-:Y:S01]  /*13d70*/  IMAD.MOV.U32 R240, RZ, RZ, R73 ;  /* 0x000000fffff07224 */ /* 0x000fe200078e0049 */
[----:B------:R1:W-:Y:S01]  /*13d80*/  STL.64 [R1+0x410], R18 ;  /* 0x0004101201007387 */ /* 0x0003e20000100a00 */
[----:B------:R-:W-:Y:S02]  /*13d90*/  IMAD.MOV.U32 R238, RZ, RZ, R61 ;  /* 0x000000ffffee7224 */ /* 0x000fe400078e003d */
[----:B------:R-:W-:Y:S01]  /*13da0*/  IMAD.MOV.U32 R61, RZ, RZ, R240 ;  /* 0x000000ffff3d7224 */ /* 0x000fe200078e00f0 */
[----:B------:R-:W2:Y:S01]  /*13db0*/  LDL.LU R73, [R1+0x58c] ;  /* 0x00058c0001497983 */ /* 0x000ea20000300800 */
[----:B------:R-:W-:-:S03]  /*13dc0*/  IMAD.MOV.U32 R240, RZ, RZ, R241 ;  /* 0x000000fffff07224 */ /* 0x000fc600078e00f1 */
[----:B------:R2:W-:Y:S04]  /*13dd0*/  STL.64 [R1+0x418], R16 ;  /* 0x0004181001007387 */ /* 0x0005e80000100a00 */
[----:B------:R-:W2:Y:S01]  /*13de0*/  LDL.LU R241, [R1+0x594] ;  /* 0x0005940001f17983 */ /* 0x000ea20000300800 */
[C---:B-1----:R-:W-:Y:S01]  /*13df0*/  LEA R14, P2, R32.reuse, R2, 0x2 ;  /* 0x00000002200e7211 */ /* 0x042fe200078410ff */
[----:B------:R-:W-:Y:S02]  /*13e00*/  IMAD.MOV.U32 R31, RZ, RZ, R49 ;  /* 0x000000ffff1f7224 */ /* 0x000fe400078e0031 */
[----:B------:R-:W-:Y:S02]  /*13e10*/  IMAD.MOV.U32 R49, RZ, RZ, R50 ;  /* 0x000000ffff317224 */ /* 0x000fe400078e0032 */
[----:B------:R-:W-:Y:S01]  /*13e20*/  IMAD.MOV.U32 R50, RZ, RZ, R51 ;  /* 0x000000ffff327224 */ /* 0x000fe200078e0033 */
[----:B------:R-:W-:Y:S01]  /*13e30*/  LEA.HI.X.SX32 R15, R32, R4, 0x2, P2 ;  /* 0x00000004200f7211 */ /* 0x000fe200010f16ff */
[----:B------:R-:W-:-:S02]  /*13e40*/  IMAD.MOV.U32 R51, RZ, RZ, R52 ;  /* 0x000000ffff337224 */ /* 0x000fc400078e0034 */
[----:B------:R-:W-:Y:S01]  /*13e50*/  IMAD.MOV.U32 R52, RZ, RZ, R53 ;  /* 0x000000ffff347224 */ /* 0x000fe200078e0035 */
[----:B---3--:R-:W-:Y:S01]  /*13e60*/  LEA R12, P1, R33, R2, 0x2 ;  /* 0x00000002210c7211 */ /* 0x008fe200078210ff */
[----:B------:R-:W-:Y:S02]  /*13e70*/  IMAD.MOV.U32 R53, RZ, RZ, R54 ;  /* 0x000000ffff357224 */ /* 0x000fe400078e0036 */
[----:B------:R-:W-:Y:S02]  /*13e80*/  IMAD.MOV.U32 R32, RZ, RZ, R49 ;  /* 0x000000ffff207224 */ /* 0x000fe400078e0031 */
[----:B------:R-:W-:Y:S02]  /*13e90*/  IMAD.MOV.U32 R54, RZ, RZ, R55 ;  /* 0x000000ffff367224 */ /* 0x000fe400078e0037 */
[----:B------:R-:W-:Y:S02]  /*13ea0*/  IMAD.MOV.U32 R49, RZ, RZ, R50 ;  /* 0x000000ffff317224 */ /* 0x000fe400078e0032 */
[----:B------:R-:W-:-:S02]  /*13eb0*/  IMAD.MOV.U32 R55, RZ, RZ, R56 ;  /* 0x000000ffff377224 */ /* 0x000fc400078e0038 */
[----:B------:R-:W-:Y:S02]  /*13ec0*/  IMAD.MOV.U32 R50, RZ, RZ, R51 ;  /* 0x000000ffff327224 */ /* 0x000fe400078e0033 */
[----:B------:R-:W-:Y:S02]  /*13ed0*/  IMAD.MOV.U32 R56, RZ, RZ, R57 ;  /* 0x000000ffff387224 */ /* 0x000fe400078e0039 */
[----:B------:R-:W-:Y:S01]  /*13ee0*/  IMAD.MOV.U32 R51, RZ, RZ, R52 ;  /* 0x000000ffff337224 */ /* 0x000fe200078e0034 */
[----:B------:R-:W-:Y:S01]  /*13ef0*/  LEA.HI.X.SX32 R13, R33, R4, 0x2, P1 ;  /* 0x00000004210d7211 */ /* 0x000fe200008f16ff */
        /* <DEDUP_REMOVED lines=18> */
[----:B----4-:R-:W-:Y:S01]  /*14020*/  LEA R8, P0, R34, R2, 0x2 ;  /* 0x0000000222087211 */ /* 0x010fe200078010ff */
[----:B------:R-:W-:Y:S02]  /*14030*/  IMAD.MOV.U32 R59, RZ, RZ, R60 ;  /* 0x000000ffff3b7224 */ /* 0x000fe400078e003c */
[----:B------:R-:W-:Y:S02]  /*14040*/  IMAD.MOV.U32 R53, RZ, RZ, R54 ;  /* 0x000000ffff357224 */ /* 0x000fe400078e0036 */
[----:B------:R-:W-:-:S02]  /*14050*/  IMAD.MOV.U32 R60, RZ, RZ, R238 ;  /* 0x000000ffff3c7224 */ /* 0x000fc400078e00ee */
[----:B------:R-:W-:Y:S02]  /*14060*/  IMAD.MOV.U32 R54, RZ, RZ, R55 ;  /* 0x000000ffff367224 */ /* 0x000fe400078e0037 */
[----:B------:R-:W-:Y:S02]  /*14070*/  IMAD.MOV.U32 R238, RZ, RZ, R61 ;  /* 0x000000ffffee7224 */ /* 0x000fe400078e003d */
[----:B------:R-:W-:Y:S02]  /*14080*/  IMAD.MOV.U32 R55, RZ, RZ, R56 ;  /* 0x000000ffff377224 */ /* 0x000fe400078e0038 */
[----:B------:R-:W-:Y:S01]  /*14090*/  IMAD.MOV.U32 R56, RZ, RZ, R57 ;  /* 0x000000ffff387224 */ /* 0x000fe200078e0039 */
[----:B------:R-:W-:Y:S01]  /*140a0*/  LEA.HI.X.SX32 R9, R34, R4, 0x2, P0 ;  /* 0x0000000422097211 */ /* 0x000fe200000f16ff */
[----:B------:R-:W-:Y:S01]  /*140b0*/  IMAD.MOV.U32 R57, RZ, RZ, R58 ;  /* 0x000000ffff397224 */ /* 0x000fe200078e003a */
[----:B------:R1:W-:Y:S01]  /*140c0*/  STL.64 [R1+0x420], R14 ;  /* 0x0004200e01007387 */ /* 0x0003e20000100a00 */
[----:B------:R-:W-:-:S02]  /*140d0*/  IMAD.MOV.U32 R58, RZ, RZ, R59 ;  /* 0x000000ffff3a7224 */ /* 0x000fc400078e003b */
[----:B------:R-:W-:Y:S02]  /*140e0*/  IMAD.MOV.U32 R59, RZ, RZ, R60 ;  /* 0x000000ffff3b7224 */ /* 0x000fe400078e003c */
[----:B------:R-:W-:Y:S02]  /*140f0*/  IMAD.MOV.U32 R60, RZ, RZ, R238 ;  /* 0x000000ffff3c7224 */ /* 0x000fe400078e00ee */
[----:B--2---:R-:W-:Y:S02]  /*14100*/  IMAD.MOV.U32 R240, RZ, RZ, R241 ;  /* 0x000000fffff07224 */ /* 0x004fe400078e00f1 */
[----:B------:R-:W-:Y:S02]  /*14110*/  IMAD.MOV.U32 R241, RZ, RZ, R72 ;  /* 0x000000fffff17224 */ /* 0x000fe400078e0048 */
[----:B------:R-:W-:Y:S01]  /*14120*/  IMAD.MOV.U32 R61, RZ, RZ, R240 ;  /* 0x000000ffff3d7224 */ /* 0x000fe200078e00f0 */
[----:B------:R-:W2:Y:S01]  /*14130*/  LDL.LU R72, [R1+0x698] ;  /* 0x0006980001487983 */ /* 0x000ea20000300800 */
[----:B------:R-:W-:-:S02]  /*14140*/  IMAD.MOV.U32 R240, RZ, RZ, R241 ;  /* 0x000000fffff07224 */ /* 0x000fc400078e00f1 */
[----:B------:R-:W-:Y:S01]  /*14150*/  IMAD.MOV.U32 R241, RZ, RZ, R70 ;  /* 0x000000fffff17224 */ /* 0x000fe200078e0046 */
[----:B------:R3:W-:Y:S01]  /*14160*/  STL.64 [R1+0x428], R12 ;  /* 0x0004280c01007387 */ /* 0x0007e20000100a00 */
[----:B------:R-:W-:Y:S02]  /*14170*/  IMAD.MOV.U32 R238, RZ, RZ, R240 ;  /* 0x000000ffffee7224 */ /* 0x000fe400078e00f0 */
[----:B------:R-:W-:Y:S01]  /*14180*/  IMAD.MOV.U32 R240, RZ, RZ, R241 ;  /* 0x000000fffff07224 */ /* 0x000fe200078e00f1 */
[----:B------:R-:W4:Y:S01]  /*14190*/  LDL.LU R70, [R1+0x5ac] ;  /* 0x0005ac0001467983 */ /* 0x000f220000300800 */
[----:B------:R-:W-:-:S03]  /*141a0*/  IMAD.MOV.U32 R241, RZ, RZ, R62 ;  /* 0x000000fffff17224 */ /* 0x000fc600078e003e */
[----:B------:R1:W-:Y:S04]  /*141b0*/  STL.64 [R1+0x430], R8 ;  /* 0x0004300801007387 */ /* 0x0003e80000100a00 */
[----:B------:R-:W2:Y:S01]  /*141c0*/  LDL.LU R62, [R1+0x5b4] ;  /* 0x0005b400013e7983 */ /* 0x000ea20000300800 */
[----:B------:R-:W-:Y:S02]  /*141d0*/  IMAD.MOV.U32 R34, RZ, RZ, R49 ;  /* 0x000000ffff227224 */ /* 0x000fe400078e0031 */
[----:B------:R-:W-:Y:S02]  /*141e0*/  IMAD.MOV.U32 R49, RZ, RZ, R50 ;  /* 0x000000ffff317224 */ /* 0x000fe400078e0032 */
[----:B------:R-:W-:Y:S02]  /*141f0*/  IMAD.MOV.U32 R50, RZ, RZ, R51 ;  /* 0x000000ffff327224 */ /* 0x000fe400078e0033 */
[----:B------:R-:W-:-:S02]  /*14200*/  IMAD.MOV.U32 R51, RZ, RZ, R52 ;  /* 0x000000ffff337224 */ /* 0x000fc400078e0034 */
[----:B------:R-:W-:Y:S02]  /*14210*/  IMAD.MOV.U32 R52, RZ, RZ, R53 ;  /* 0x000000ffff347224 */ /* 0x000fe400078e0035 */
[----:B------:R-:W-:Y:S01]  /*14220*/  IMAD.MOV.U32 R53, RZ, RZ, R54 ;  /* 0x000000ffff357224 */ /* 0x000fe200078e0036 */
[C---:B------:R-:W-:Y:S01]  /*14230*/  LEA R22, P4, R35.reuse, R2, 0x2 ;  /* 0x0000000223167211 */ /* 0x040fe200078810ff */
        /* <DEDUP_REMOVED lines=9> */
[----:B------:R-:W-:Y:S01]  /*142d0*/  IMAD.MOV.U32 R240, RZ, RZ, R241 ;  /* 0x000000fffff07224 */ /* 0x000fe200078e00f1 */
[----:B------:R1:W-:Y:S01]  /*142e0*/  STL.64 [R1+0x438], R22 ;  /* 0x0004381601007387 */ /* 0x0003e20000100a00 */
[----:B--2---:R-:W-:Y:S02]  /*142f0*/  IMAD.MOV.U32 R241, RZ, RZ, R62 ;  /* 0x000000fffff17224 */ /* 0x004fe400078e003e */
[----:B------:R-:W-:-:S02]  /*14300*/  IMAD.MOV.U32 R62, RZ, RZ, R63 ;  /* 0x000000ffff3e7224 */ /* 0x000fc400078e003f */
[----:B------:R-:W2:Y:S01]  /*14310*/  LDL.LU R63, [R1+0x53c] ;  /* 0x00053c00013f7983 */ /* 0x000ea20000300800 */
[----:B------:R-:W-:Y:S02]  /*14320*/  IMAD.MOV.U32 R35, RZ, RZ, R49 ;  /* 0x000000ffff237224 */ /* 0x000fe400078e0031 */
[----:B------:R-:W-:Y:S02]  /*14330*/  IMAD.MOV.U32 R49, RZ, RZ, R50 ;  /* 0x000000ffff317224 */ /* 0x000fe400078e0032 */
[----:B------:R-:W-:Y:S02]  /*14340*/  IMAD.MOV.U32 R50, RZ, RZ, R51 ;  /* 0x000000ffff327224 */ /* 0x000fe400078e0033 */
[----:B------:R-:W-:Y:S02]  /*14350*/  IMAD.MOV.U32 R51, RZ, RZ, R52 ;  /* 0x000000ffff337224 */ /* 0x000fe400078e0034 */
[----:B------:R-:W-:Y:S02]  /*14360*/  IMAD.MOV.U32 R52, RZ, RZ, R53 ;  /* 0x000000ffff347224 */ /* 0x000fe400078e0035 */
[----:B------:R-:W-:-:S02]  /*14370*/  IMAD.MOV.U32 R53, RZ, RZ, R54 ;  /* 0x000000ffff357224 */ /* 0x000fc400078e0036 */
        /* <DEDUP_REMOVED lines=16> */
[----:B------:R-:W-:Y:S01]  /*14480*/  IMAD.MOV.U32 R36, RZ, RZ, R49 ;  /* 0x000000ffff247224 */ /* 0x000fe200078e0031 */
[C---:B------:R-:W-:Y:S01]  /*14490*/  LEA R18, P6, R37.reuse, R2, 0x2 ;  /* 0x0000000225127211 */ /* 0x040fe200078c10ff */
[----:B------:R-:W-:Y:S02]  /*144a0*/  IMAD.MOV.U32 R49, RZ, RZ, R50 ;  /* 0x000000ffff317224 */ /* 0x000fe400078e0032 */
[----:B------:R-:W-:Y:S02]  /*144b0*/  IMAD.MOV.U32 R50, RZ, RZ, R51 ;  /* 0x000000ffff327224 */ /* 0x000fe400078e0033 */
[----:B------:R-:W-:Y:S01]  /*144c0*/  IMAD.MOV.U32 R51, RZ, RZ, R52 ;  /* 0x000000ffff337224 */ /* 0x000fe200078e0034 */
[----:B------:R-:W-:Y:S01]  /*144d0*/  LEA.HI.X.SX32 R19, R37, R4, 0x2, P6 ;  /* 0x0000000425137211 */ /* 0x000fe200030f16ff */
[----:B------:R-:W-:Y:S02]  /*144e0*/  IMAD.MOV.U32 R52, RZ, RZ, R53 ;  /* 0x000000ffff347224 */ /* 0x000fe400078e0035 */
[----:B------:R-:W-:Y:S01]  /*144f0*/  IMAD.MOV.U32 R53, RZ, RZ, R54 ;  /* 0x000000ffff357224 */ /* 0x000fe200078e0036 */
[----:B------:R-:W-:Y:S01]  /*14500*/  LEA R16, P5, R38, R2, 0x2 ;  /* 0x0000000226107211 */ /* 0x000fe200078a10ff */
        /* <DEDUP_REMOVED lines=8> */
[----:B------:R-:W-:Y:S01]  /*14590*/  LEA.HI.X.SX32 R17, R38, R4, 0x2, P5 ;  /* 0x0000000426117211 */ /* 0x000fe200028f16ff */
        /* <DEDUP_REMOVED lines=15> */
[----:B-1----:R-:W-:Y:S01]  /*14690*/  LEA R14, P2, R39, R2, 0x2 ;  /* 0x00000002270e7211 */ /* 0x002fe200078410ff */
[----:B------:R-:W-:Y:S02]  /*146a0*/  IMAD.MOV.U32 R58, RZ, RZ, R59 ;  /* 0x000000ffff3a7224 */ /* 0x000fe400078e003b */
[----:B------:R-:W-:-:S02]  /*146b0*/  IMAD.MOV.U32 R52, RZ, RZ, R53 ;  /* 0x000000ffff347224 */ /* 0x000fc400078e0035 */
[----:B------:R-:W-:Y:S02]  /*146c0*/  IMAD.MOV.U32 R59, RZ, RZ, R60 ;  /* 0x000000ffff3b7224 */ /* 0x000fe400078e003c */
[----:B------:R-:W-:Y:S02]  /*146d0*/  IMAD.MOV.U32 R53, RZ, RZ, R54 ;  /* 0x000000ffff357224 */ /* 0x000fe400078e0036 */
[----:B------:R-:W-:Y:S02]  /*146e0*/  IMAD.MOV.U32 R60, RZ, RZ, R238 ;  /* 0x000000ffff3c7224 */ /* 0x000fe400078e00ee */
[----:B------:R-:W-:Y:S02]  /*146f0*/  IMAD.MOV.U32 R54, RZ, RZ, R55 ;  /* 0x000000ffff367224 */ /* 0x000fe400078e0037 */
[----:B------:R-:W-:Y:S02]  /*14700*/  IMAD R251, R243, UR56, RZ ;  /* 0x00000038f3fb7c24 */ /* 0x000fe4000f8e02ff */
        /* <DEDUP_REMOVED lines=9> */
[----:B------:R-:W-:Y:S02]  /*147a0*/  IMAD.MOV.U32 R238, RZ, RZ, R63 ;  /* 0x000000ffffee7224 */ /* 0x000fe400078e003f */
[----:B------:R-:W-:-:S02]  /*147b0*/  IMAD.MOV.U32 R63, RZ, RZ, R64 ;  /* 0x000000ffff3f7224 */ /* 0x000fc400078e0040 */
[----:B------:R-:W-:Y:S02]  /*147c0*/  IMAD.MOV.U32 R64, RZ, RZ, R66 ;  /* 0x000000ffff407224 */ /* 0x000fe400078e0042 */
[----:B------:R-:W-:Y:S02]  /*147d0*/  IMAD.MOV.U32 R67, RZ, RZ, R5 ;  /* 0x000000ffff437224 */ /* 0x000fe400078e0005 */
[----:B------:R-:W2:Y:S01]  /*147e0*/  LDL.LU R5, [R1+0xc40] ;  /* 0x000c400001057983 */ /* 0x000ea20000300800 */
[----:B------:R-:W-:Y:S02]  /*147f0*/  IMAD.MOV.U32 R66, RZ, RZ, R251 ;  /* 0x000000ffff427224 */ /* 0x000fe400078e00fb */
[----:B------:R-:W-:Y:S01]  /*14800*/  IMAD.MOV.U32 R60, RZ, RZ, R238 ;  /* 0x000000ffff3c7224 */ /* 0x000fe200078e00ee */
[----:B------:R1:W-:Y:S01]  /*14810*/  STL.64 [R1+0x450], R16 ;  /* 0x0004501001007387 */ /* 0x0003e20000100a00 */
[----:B------:R-:W-:Y:S02]  /*14820*/  IMAD.MOV.U32 R238, RZ, RZ, R64 ;  /* 0x000000ffffee7224 */ /* 0x000fe400078e0040 */
[----:B------:R-:W-:Y:S01]  /*14830*/  IMAD.MOV.U32 R64, RZ, RZ, R68 ;  /* 0x000000ffff407224 */ /* 0x000fe200078e0044 */
[----:B------:R-:W2:Y:S04]  /*14840*/  LDL.LU R251, [R1+0xc3c] ;  /* 0x000c3c0001fb7983 */ /* 0x000ea80000300800 */
[----:B------:R1:W-:Y:S04]  /*14850*/  STL.64 [R1+0x458], R14 ;  /* 0x0004580e01007387 */ /* 0x0003e80000100a00 */
[----:B------:R-:W2:Y:S01]  /*14860*/  LDL.LU R68, [R1+0x69c] ;  /* 0x00069c0001447983 */ /* 0x000ea20000300800 */
[----:B------:R-:W-:-:S02]  /*14870*/  IMAD.MOV.U32 R39, RZ, RZ, R49 ;  /* 0x000000ffff277224 */ /* 0x000fc400078e0031 */
[----:B------:R-:W-:Y:S02]  /*14880*/  IMAD.MOV.U32 R49, RZ, RZ, R50 ;  /* 0x000000ffff317224 */ /* 0x000fe400078e0032 */
[----:B------:R-:W-:Y:S02]  /*14890*/  IMAD.MOV.U32 R50, RZ, RZ, R51 ;  /* 0x000000ffff327224 */ /* 0x000fe400078e0033 */
[----:B------:R-:W-:Y:S02]  /*148a0*/  IMAD.MOV.U32 R51, RZ, RZ, R52 ;  /* 0x000000ffff337224 */ /* 0x000fe400078e0034 */
[----:B------:R-:W-:Y:S01]  /*148b0*/  IMAD.MOV.U32 R52, RZ, RZ, R53 ;  /* 0x000000ffff347224 */ /* 0x000fe200078e0035 */
[----:B---3--:R-:W-:Y:S01]  /*148c0*/  LEA R12, P1, R40, R2, 0x2 ;  /* 0x00000002280c7211 */ /* 0x008fe200078210ff */
[----:B------:R-:W-:Y:S02]  /*148d0*/  IMAD.MOV.U32 R53, RZ, RZ, R54 ;  /* 0x000000ffff357224 */ /* 0x000fe400078e0036 */
[----:B------:R-:W-:-:S02]  /*148e0*/  IMAD.MOV.U32 R54, RZ, RZ, R55 ;  /* 0x000000ffff367224 */ /* 0x000fc400078e0037 */
[----:B------:R-:W-:Y:S02]  /*148f0*/  IMAD.MOV.U32 R55, RZ, RZ, R56 ;  /* 0x000000ffff377224 */ /* 0x000fe400078e0038 */
[----:B------:R-:W-:Y:S01]  /*14900*/  IMAD.MOV.U32 R56, RZ, RZ, R57 ;  /* 0x000000ffff387224 */ /* 0x000fe200078e0039 */
[----:B------:R-:W-:Y:S01]  /*14910*/  LEA.HI.X.SX32 R13, R40, R4, 0x2, P1 ;  /* 0x00000004280d7211 */ /* 0x000fe200008f16ff */
[----:B------:R-:W-:Y:S01]  /*14920*/  IMAD.MOV.U32 R57, RZ, RZ, R58 ;  /* 0x000000ffff397224 */ /* 0x000fe200078e003a */
[----:B------:R-:W-:Y:S01]  /*14930*/  LEA R8, P0, R41, R2, 0x2 ;  /* 0x0000000229087211 */ /* 0x000fe200078010ff */
[----:B------:R-:W-:Y:S02]  /*14940*/  IMAD.MOV.U32 R58, RZ, RZ, R59 ;  /* 0x000000ffff3a7224 */ /* 0x000fe400078e003b */
[----:B------:R-:W-:Y:S02]  /*14950*/  IMAD.MOV.U32 R59, RZ, RZ, R60 ;  /* 0x000000ffff3b7224 */ /* 0x000fe400078e003c */
[----:B------:R-:W-:-:S02]  /*14960*/  IMAD.MOV.U32 R60, RZ, RZ, R238 ;  /* 0x000000ffff3c7224 */ /* 0x000fc400078e00ee */
[----:B------:R-:W-:Y:S01]  /*14970*/  IMAD.MOV.U32 R238, RZ, RZ, R64 ;  /* 0x000000ffffee7224 */ /* 0x000fe200078e0040 */
[----:B------:R3:W-:Y:S01]  /*14980*/  STL.64 [R1+0x460], R12 ;  /* 0x0004600c01007387 */ /* 0x0007e20000100a00 */
        /* <DEDUP_REMOVED lines=8> */
[----:B--2---:R-:W-:Y:S02]  /*14a10*/  IMAD.MOV.U32 R64, RZ, RZ, R68 ;  /* 0x000000ffff407224 */ /* 0x004fe400078e0044 */
[----:B------:R-:W-:Y:S02]  /*14a20*/  IMAD.MOV.U32 R68, RZ, RZ, R69 ;  /* 0x000000ffff447224 */ /* 0x000fe400078e0045 */
[----:B------:R-:W2:Y:S04]  /*14a30*/  LDL.LU R69, [R1+0x55c] ;  /* 0x00055c0001457983 */ /* 0x000ea80000300800 */
[----:B------:R1:W-:Y:S04]  /*14a40*/  STL.64 [R1+0x468], R8 ;  /* 0x0004680801007387 */ /* 0x0003e80000100a00 */
[----:B------:R-:W3:Y:S01]  /*14a50*/  LDL.LU R238, [R1+0x564] ;  /* 0x0005640001ee7983 */ /* 0x000ee20000300800 */
[----:B------:R-:W-:Y:S01]  /*14a60*/  LEA R22, P4, R42, R2, 0x2 ;  /* 0x000000022a167211 */ /* 0x000fe200078810ff */
[----:B------:R-:W-:-:S02]  /*14a70*/  IMAD.MOV.U32 R41, RZ, RZ, R50 ;  /* 0x000000ffff297224 */ /* 0x000fc400078e0032 */
[----:B------:R-:W-:Y:S01]  /*14a80*/  IMAD.MOV.U32 R50, RZ, RZ, R52 ;  /* 0x000000ffff327224 */ /* 0x000fe200078e0034 */
[----:B------:R-:W-:Y:S01]  /*14a90*/  LEA.HI.X.SX32 R23, R42, R4, 0x2, P4 ;  /* 0x000000042a177211 */ /* 0x000fe200020f16ff */
        /* <DEDUP_REMOVED lines=27> */
[----:B--2---:R-:W-:-:S04]  /*14c50*/  IMAD.MOV.U32 R60, RZ, RZ, R69 ;  /* 0x000000ffff3c7224 */ /* 0x004fc800078e0045 */
[----:B------:R-:W-:Y:S02]  /*14c60*/  IMAD.MOV.U32 R59, RZ, RZ, R60 ;  /* 0x000000ffff3b7224 */ /* 0x000fe400078e003c */
[----:B------:R-:W-:Y:S02]  /*14c70*/  IMAD.MOV.U32 R69, RZ, RZ, R250 ;  /* 0x000000ffff457224 */ /* 0x000fe400078e00fa */
[----:B---3--:R-:W-:Y:S01]  /*14c80*/  IMAD.MOV.U32 R60, RZ, RZ, R238 ;  /* 0x000000ffff3c7224 */ /* 0x008fe200078e00ee */
[----:B------:R-:W2:Y:S01]  /*14c90*/  LDL.LU R250, [R1+0x640] ;  /* 0x0006400001fa7983 */ /* 0x000ea20000300800 */
[----:B------:R-:W-:Y:S02]  /*14ca0*/  IMAD.MOV.U32 R238, RZ, RZ, R65 ;  /* 0x000000ffffee7224 */ /* 0x000fe400078e0041 */
[----:B------:R-:W-:Y:S01]  /*14cb0*/  IMAD.MOV.U32 R58, RZ, RZ, R59 ;  /* 0x000000ffff3a7224 */ /* 0x000fe200078e003b */
[----:B------:R3:W-:Y:S01]  /*14cc0*/  STL.64 [R1+0x470], R22 ;  /* 0x0004701601007387 */ /* 0x0007e20000100a00 */
[----:B------:R-:W-:-:S02]  /*14cd0*/  IMAD.MOV.U32 R59, RZ, RZ, R60 ;  /* 0x000000ffff3b7224 */ /* 0x000fc400078e003c */
[----:B------:R-:W-:Y:S01]  /*14ce0*/  IMAD.MOV.U32 R60, RZ, RZ, R238 ;  /* 0x000000ffff3c7224 */ /* 0x000fe200078e00ee */
[----:B------:R-:W2:Y:S01]  /*14cf0*/  LDL.LU R65, [R1+0x704] ;  /* 0x0007040001417983 */ /* 0x000ea20000300800 */
[----:B------:R-:W-:-:S03]  /*14d00*/  IMAD.MOV.U32 R238, RZ, RZ, R239 ;  /* 0x000000ffffee7224 */ /* 0x000fc600078e00ef */
[----:B------:R2:W-:Y:S04]  /*14d10*/  STL.64 [R1+0x478], R20 ;  /* 0x0004781401007387 */ /* 0x0005e80000100a00 */
        /* <DEDUP_REMOVED lines=15> */
[----:B------:R1:W-:Y:S01]  /*14e10*/  STL.64 [R1+0x480], R18 ;  /* 0x0004801201007387 */ /* 0x0003e20000100a00 */
[----:B------:R-:W-:-:S02]  /*14e20*/  IMAD.MOV.U32 R60, RZ, RZ, R238 ;  /* 0x000000ffff3c7224 */ /* 0x000fc400078e00ee */
[----:B--2---:R-:W-:Y:S02]  /*14e30*/  IMAD.MOV.U32 R238, RZ, RZ, R239 ;  /* 0x000000ffffee7224 */ /* 0x004fe400078e00ef */
[----:B------:R-:W2:Y:S01]  /*14e40*/  LDL.LU R239, [R1+0x584] ;  /* 0x0005840001ef7983 */ /* 0x000ea20000300800 */
[CC--:B------:R-:W-:Y:S02]  /*14e50*/  LEA R16, P5, R45.reuse, R2.reuse, 0x2 ;  /* 0x000000022d107211 */ /* 0x0c0fe400078a10ff */
[----:B------:R-:W-:Y:S02]  /*14e60*/  LEA R14, P2, R48, R2, 0x2 ;  /* 0x00000002300e7211 */ /* 0x000fe400078410ff */
[----:B------:R-:W-:Y:S01]  /*14e70*/  LEA.HI.X.SX32 R17, R45, R4, 0x2, P5 ;  /* 0x000000042d117211 */ /* 0x000fe200028f16ff */
[----:B------:R-:W-:Y:S02]  /*14e80*/  IMAD.MOV.U32 R45, RZ, RZ, R49 ;  /* 0x000000ffff2d7224 */ /* 0x000fe400078e0031 */
        /* <DEDUP_REMOVED lines=23> */
[----:B------:R1:W-:Y:S01]  /*15000*/  STL.64 [R1+0x488], R16 ;  /* 0x0004881001007387 */ /* 0x0003e20000100a00 */
[----:B------:R-:W-:Y:S02]  /*15010*/  IMAD.MOV.U32 R59, RZ, RZ, R60 ;  /* 0x000000ffff3b7224 */ /* 0x000fe400078e003c */
[----:B--2---:R-:W-:Y:S02]  /*15020*/  IMAD.MOV.U32 R238, RZ, RZ, R239 ;  /* 0x000000ffffee7224 */ /* 0x004fe400078e00ef */
[----:B------:R-:W-:-:S02]  /*15030*/  IMAD.MOV.U32 R239, RZ, RZ, R73 ;  /* 0x000000ffffef7224 */ /* 0x000fc400078e0049 */
[----:B------:R-:W-:Y:S01]  /*15040*/  IMAD.MOV.U32 R60, RZ, RZ, R238 ;  /* 0x000000ffff3c7224 */ /* 0x000fe200078e00ee */
[----:B------:R-:W2:Y:S01]  /*15050*/  LDL.LU R73, [R1+0x6f0] ;  /* 0x0006f00001497983 */ /* 0x000ea20000300800 */
[----:B------:R-:W-:Y:S02]  /*15060*/  IMAD.MOV.U32 R238, RZ, RZ, R239 ;  /* 0x000000ffffee7224 */ /* 0x000fe400078e00ef */
[----:B------:R-:W-:Y:S01]  /*15070*/  IMAD.MOV.U32 R239, RZ, RZ, R61 ;  /* 0x000000ffffef7224 */ /* 0x000fe200078e003d */
[----:B------:R1:W-:Y:S04]  /*15080*/  STL.64 [R1+0x490], R14 ;  /* 0x0004900e01007387 */ /* 0x0003e80000100a00 */
[----:B------:R-:W2:Y:S01]  /*15090*/  LDL.LU R61, [R1+0x59c] ;  /* 0x00059c00013d7983 */ /* 0x000ea20000300800 */
[----:B------:R-:W-:-:S02]  /*150a0*/  LEA R12, P1, R47, R2, 0x2 ;  /* 0x000000022f0c7211 */ /* 0x000fc400078210ff */
[C---:B------:R-:W-:Y:S02]  /*150b0*/  LEA R8, P0, R46.reuse, R2, 0x2 ;  /* 0x000000022e087211 */ /* 0x040fe400078010ff */
[-C--:B------:R-:W-:Y:S01]  /*150c0*/  LEA.HI.X.SX32 R13, R47, R4.reuse, 0x2, P1 ;  /* 0x000000042f0d7211 */ /* 0x080fe200008f16ff */
        /* <DEDUP_REMOVED lines=42> */
[----:B---3--:R-:W-:Y:S01]  /*15370*/  LEA R22, P4, R31, R2, 0x2 ;  /* 0x000000021f167211 */ /* 0x008fe200078810ff */
[----:B------:R-:W-:-:S02]  /*15380*/  IMAD.MOV.U32 R58, RZ, RZ, R59 ;  /* 0x000000ffff3a7224 */ /* 0x000fc400078e003b */
[----:B------:R-:W-:Y:S01]  /*15390*/  IMAD.MOV.U32 R53, RZ, RZ, R54 ;  /* 0x000000ffff357224 */ /* 0x000fe200078e0036 */
[CC--:B------:R-:W-:Y:S01]  /*153a0*/  LEA R20, P3, R32.reuse, R2.reuse, 0x2 ;  /* 0x0000000220147211 */ /* 0x0c0fe200078610ff */
[----:B------:R-:W-:Y:S02]  /*153b0*/  IMAD.MOV.U32 R59, RZ, RZ, R60 ;  /* 0x000000ffff3b7224 */ /* 0x000fe400078e003c */
[----:B------:R-:W-:Y:S01]  /*153c0*/  IMAD.MOV.U32 R54, RZ, RZ, R55 ;  /* 0x000000ffff367224 */ /* 0x000fe200078e0037 */
[----:B-1----:R-:W-:Y:S01]  /*153d0*/  LEA R18, P6, R33, R2, 0x2 ;  /* 0x0000000221127211 */ /* 0x002fe200078c10ff */
[----:B------:R-:W-:Y:S02]  /*153e0*/  IMAD.MOV.U32 R55, RZ, RZ, R56 ;  /* 0x000000ffff377224 */ /* 0x000fe400078e0038 */
[----:B------:R-:W-:Y:S01]  /*153f0*/  IMAD.MOV.U32 R56, RZ, RZ, R57 ;  /* 0x000000ffff387224 */ /* 0x000fe200078e0039 */
[-C--:B------:R-:W-:Y:S01]  /*15400*/  LEA.HI.X.SX32 R23, R31, R4.reuse, 0x2, P4 ;  /* 0x000000041f177211 */ /* 0x080fe200020f16ff */
[----:B------:R-:W-:Y:S01]  /*15410*/  IMAD.MOV.U32 R57, RZ, RZ, R58 ;  /* 0x000000ffff397224 */ /* 0x000fe200078e003a */
[----:B------:R1:W-:Y:S01]  /*15420*/  STL.64 [R1+0x498], R12 ;  /* 0x0004980c01007387 */ /* 0x0003e20000100a00 */
[----:B------:R-:W-:Y:S01]  /*15430*/  IMAD.MOV.U32 R58, RZ, RZ, R59 ;  /* 0x000000ffff3a7224 */ /* 0x000fe200078e003b */
[----:B------:R-:W-:-:S02]  /*15440*/  LEA.HI.X.SX32 R21, R32, R4, 0x2, P3 ;  /* 0x0000000420157211 */ /* 0x000fc400018f16ff */
[----:B------:R-:W-:Y:S01]  /*15450*/  LEA.HI.X.SX32 R19, R33, R4, 0x2, P6 ;  /* 0x0000000421137211 */ /* 0x000fe200030f16ff */
[----:B--2---:R-:W-:Y:S02]  /*15460*/  IMAD.MOV.U32 R239, RZ, RZ, R61 ;  /* 0x000000ffffef7224 */ /* 0x004fe400078e003d */
[----:B------:R-:W-:Y:S02]  /*15470*/  IMAD.MOV.U32 R61, RZ, RZ, R251 ;  /* 0x000000ffff3d7224 */ /* 0x000fe400078e00fb */
[----:B------:R-:W-:Y:S01]  /*15480*/  IMAD.MOV.U32 R238, RZ, RZ, R239 ;  /* 0x000000ffffee7224 */ /* 0x000fe200078e00ef */
[----:B------:R-:W2:Y:S01]  /*15490*/  LDL.LU R251, [R1+0xc38] ;  /* 0x000c380001fb7983 */ /* 0x000ea20000300800 */
[----:B------:R-:W-:Y:S02]  /*154a0*/  IMAD.MOV.U32 R239, RZ, RZ, R61 ;  /* 0x000000ffffef7224 */ /* 0x000fe400078e003d */
[----:B----4-:R-:W-:Y:S02]  /*154b0*/  IMAD.MOV.U32 R61, RZ, RZ, R70 ;  /* 0x000000ffff3d7224 */ /* 0x010fe400078e0046 */
[----:B------:R-:W-:-:S02]  /*154c0*/  IMAD.MOV.U32 R60, RZ, RZ, R238 ;  /* 0x000000ffff3c7224 */ /* 0x000fc400078e00ee */
[----:B------:R-:W-:Y:S02]  /*154d0*/  IMAD.MOV.U32 R238, RZ, RZ, R239 ;  /* 0x000000ffffee7224 */ /* 0x000fe400078e00ef */
[----:B------:R-:W-:Y:S02]  /*154e0*/  IMAD.MOV.U32 R239, RZ, RZ, R61 ;  /* 0x000000ffffef7224 */ /* 0x000fe400078e003d */
[----:B------:R-:W-:Y:S02]  /*154f0*/  IMAD.MOV.U32 R61, RZ, RZ, R240 ;  /* 0x000000ffff3d7224 */ /* 0x000fe400078e00f0 */
[----:B------:R-:W-:Y:S02]  /*15500*/  IMAD.MOV.U32 R240, RZ, RZ, R241 ;  /* 0x000000fffff07224 */ /* 0x000fe400078e00f1 */
[----:B------:R-:W-:Y:S01]  /*15510*/  IMAD.MOV.U32 R59, RZ, RZ, R60 ;  /* 0x000000ffff3b7224 */ /* 0x000fe200078e003c */
[----:B------:R3:W-:Y:S01]  /*15520*/  STL.64 [R1+0x4a0], R8 ;  /* 0x0004a00801007387 */ /* 0x0007e20000100a00 */
[----:B------:R-:W-:-:S02]  /*15530*/  IMAD.MOV.U32 R241, RZ, RZ, R5 ;  /* 0x000000fffff17224 */ /* 0x000fc400078e0005 */
[----:B------:R-:W-:Y:S01]  /*15540*/  IMAD.MOV.U32 R60, RZ, RZ, R238 ;  /* 0x000000ffff3c7224 */ /* 0x000fe200078e00ee */
[----:B------:R-:W4:Y:S01]  /*15550*/  LDL.LU R70, [R1+0x648] ;  /* 0x0006480001467983 */ /* 0x000f220000300800 */
[----:B------:R-:W-:Y:S02]  /*15560*/  IMAD.MOV.U32 R238, RZ, RZ, R239 ;  /* 0x000000ffffee7224 */ /* 0x000fe400078e00ef */
[----:B------:R-:W-:Y:S01]  /*15570*/  IMAD.MOV.U32 R29, RZ, RZ, R46 ;  /* 0x000000ffff1d7224 */ /* 0x000fe200078e002e */
[----:B------:R3:W-:Y:S01]  /*15580*/  STL.64 [R1+0x4a8], R22 ;  /* 0x0004a81601007387 */ /* 0x0007e20000100a00 */
[----:B------:R-:W-:Y:S01]  /*15590*/  IMAD.MOV.U32 R239, RZ, RZ, R61 ;  /* 0x000000ffffef7224 */ /* 0x000fe200078e003d */
[-C--:B------:R-:W-:Y:S01]  /*155a0*/  LEA R16, P5, R34, R2.reuse, 0x2 ;  /* 0x0000000222107211 */ /* 0x080fe200078a10ff */
[----:B------:R-:W-:Y:S01]  /*155b0*/  IMAD.MOV.U32 R61, RZ, RZ, R240 ;  /* 0x000000ffff3d7224 */ /* 0x000fe200078e00f0 */
[----:B------:R2:W-:Y:S01]  /*155c0*/  STL.64 [R1+0x4b0], R20 ;  /* 0x0004b01401007387 */ /* 0x0005e20000100a00 */
[----:B------:R-:W-:Y:S01]  /*155d0*/  IMAD.MOV.U32 R240, RZ, RZ, R241 ;  /* 0x000000fffff07224 */ /* 0x000fe200078e00f1 */
[-C--:B------:R-:W-:Y:S01]  /*155e0*/  LEA R14, P2, R35, R2.reuse, 0x2 ;  /* 0x00000002230e7211 */ /* 0x080fe200078410ff */
[----:B------:R-:W-:Y:S01]  /*155f0*/  IMAD.MOV.U32 R241, RZ, RZ, R62 ;  /* 0x000000fffff17224 */ /* 0x000fe200078e003e */
[----:B------:R2:W-:Y:S01]  /*15600*/  STL.64 [R1+0x4b8], R18 ;  /* 0x0004b81201007387 */ /* 0x0005e20000100a00 */
[----:B-1----:R-:W-:Y:S01]  /*15610*/  LEA R12, P1, R36, R2, 0x2 ;  /* 0x00000002240c7211 */ /* 0x002fe200078210ff */
[----:B------:R-:W1:Y:S02]  /*15620*/  LDC R5, c[0x0][0x3a0] ;  /* 0x0000e800ff057b82 */ /* 0x000e640000000800 */
[----:B------:R-:W2:Y:S01]  /*15630*/  LDL.LU R62, [R1+0x6e4] ;  /* 0x0006e400013e7983 */ /* 0x000ea20000300800 */
        /* <DEDUP_REMOVED lines=39> */
[----:B------:R-:W-:Y:S01]  /*158b0*/  IMAD.MOV.U32 R56, RZ, RZ, R57 ;  /* 0x000000ffff387224 */ /* 0x000fe200078e0039 */
[----:B---3--:R-:W-:Y:S01]  /*158c0*/  LEA R8, P0, R37, R2, 0x2 ;  /* 0x0000000225087211 */ /* 0x008fe200078010ff */
[----:B------:R-:W-:Y:S01]  /*158d0*/  IMAD.MOV.U32 R239, RZ, RZ, R61 ;  /* 0x000000ffffef7224 */ /* 0x000fe200078e003d */
[----:B------:R-:W-:Y:S01]  /*158e0*/  LEA.HI.X.SX32 R15, R35, R4, 0x2, P2 ;  /* 0x00000004230f7211 */ /* 0x000fe200010f16ff */
[----:B------:R-:W-:Y:S01]  /*158f0*/  IMAD.MOV.U32 R57, RZ, RZ, R58 ;  /* 0x000000ffff397224 */ /* 0x000fe200078e003a */
[----:B------:R-:W-:Y:S01]  /*15900*/  LEA R22, P4, R38, R2, 0x2 ;  /* 0x0000000226167211 */ /* 0x000fe200078810ff */
[----:B------:R-:W-:Y:S02]  /*15910*/  IMAD.MOV.U32 R61, RZ, RZ, R240 ;  /* 0x000000ffff3d7224 */ /* 0x000fe400078e00f0 */
[----:B------:R-:W-:Y:S01]  /*15920*/  IMAD.MOV.U32 R58, RZ, RZ, R59 ;  /* 0x000000ffff3a7224 */ /* 0x000fe200078e003b */
[----:B------:R-:W-:Y:S01]  /*15930*/  LEA.HI.X.SX32 R13, R36, R4, 0x2, P1 ;  /* 0x00000004240d7211 */ /* 0x000fe200008f16ff */
[----:B------:R-:W-:-:S02]  /*15940*/  IMAD.MOV.U32 R59, RZ, RZ, R60 ;  /* 0x000000ffff3b7224 */ /* 0x000fc400078e003c */
[----:B------:R-:W-:Y:S01]  /*15950*/  IMAD.MOV.U32 R60, RZ, RZ, R238 ;  /* 0x000000ffff3c7224 */ /* 0x000fe200078e00ee */
[----:B------:R3:W-:Y:S01]  /*15960*/  STL.64 [R1+0x4c0], R16 ;  /* 0x0004c01001007387 */ /* 0x0007e20000100a00 */
[----:B------:R-:W-:Y:S01]  /*15970*/  IMAD.MOV.U32 R238, RZ, RZ, R239 ;  /* 0x000000ffffee7224 */ /* 0x000fe200078e00ef */
[-C--:B------:R-:W-:Y:S01]  /*15980*/  LEA.HI.X.SX32 R9, R37, R4.reuse, 0x2, P0 ;  /* 0x0000000425097211 */ /* 0x080fe200000f16ff */
[----:B------:R-:W-:Y:S01]  /*15990*/  IMAD.MOV.U32 R239, RZ, RZ, R61 ;  /* 0x000000ffffef7224 */ /* 0x000fe200078e003d */
[----:B------:R1:W-:Y:S01]  /*159a0*/  STL.64 [R1+0x4c8], R14 ;  /* 0x0004c80e01007387 */ /* 0x0003e20000100a00 */
[----:B------:R-:W-:Y:S01]  /*159b0*/  LEA.HI.X.SX32 R23, R38, R4, 0x2, P4 ;  /* 0x0000000426177211 */ /* 0x000fe200020f16ff */
[----:B--2---:R-:W-:Y:S02]  /*159c0*/  IMAD.MOV.U32 R241, RZ, RZ, R62 ;  /* 0x000000fffff17224 */ /* 0x004fe400078e003e */
[----:B------:R-:W-:Y:S02]  /*159d0*/  IMAD.MOV.U32 R62, RZ, RZ, R63 ;  /* 0x000000ffff3e7224 */ /* 0x000fe400078e003f */
[----:B------:R-:W-:-:S02]  /*159e0*/  IMAD.MOV.U32 R63, RZ, RZ, R67 ;  /* 0x000000ffff3f7224 */ /* 0x000fc400078e0043 */
[----:B------:R-:W-:Y:S01]  /*159f0*/  IMAD.MOV.U32 R240, RZ, RZ, R241 ;  /* 0x000000fffff07224 */ /* 0x000fe200078e00f1 */
[----:B------:R-:W2:Y:S01]  /*15a00*/  LDL.LU R67, [R1+0x710] ;  /* 0x0007100001437983 */ /* 0x000ea20000300800 */
[----:B------:R-:W-:Y:S02]  /*15a10*/  IMAD.MOV.U32 R241, RZ, RZ, R62 ;  /* 0x000000fffff17224 */ /* 0x000fe400078e003e */
[----:B------:R-:W-:Y:S02]  /*15a20*/  IMAD.MOV.U32 R62, RZ, RZ, R63 ;  /* 0x000000ffff3e7224 */ /* 0x000fe400078e003f */
[----:B------:R-:W-:Y:S02]  /*15a30*/  IMAD.MOV.U32 R63, RZ, RZ, R66 ;  /* 0x000000ffff3f7224 */ /* 0x000fe400078e0042 */
[----:B------:R-:W-:Y:S01]  /*15a40*/  IMAD.MOV.U32 R61, RZ, RZ, R240 ;  /* 0x000000ffff3d7224 */ /* 0x000fe200078e00f0 */
[----:B------:R1:W-:Y:S01]  /*15a50*/  STL.64 [R1+0x4d0], R12 ;  /* 0x0004d00c01007387 */ /* 0x0003e20000100a00 */
[----:B------:R-:W-:-:S02]  /*15a60*/  IMAD.MOV.U32 R240, RZ, RZ, R241 ;  /* 0x000000fffff07224 */ /* 0x000fc400078e00f1 */
[----:B------:R-:W-:Y:S01]  /*15a70*/  IMAD.MOV.U32 R241, RZ, RZ, R62 ;  /* 0x000000fffff17224 */ /* 0x000fe200078e003e */
[----:B------:R-:W2:Y:S01]  /*15a80*/  LDL.LU R66, [R1+0x668] ;  /* 0x0006680001427983 */ /* 0x000ea20000300800 */
[----:B------:R-:W-:Y:S02]  /*15a90*/  IMAD.MOV.U32 R62, RZ, RZ, R63 ;  /* 0x000000ffff3e7224 */ /* 0x000fe400078e003f */
[----:B------:R-:W-:Y:S01]  /*15aa0*/  IMAD.MOV.U32 R63, RZ, RZ, R64 ;  /* 0x000000ffff3f7224 */ /* 0x000fe200078e0040 */
[----:B------:R1:W-:Y:S01]  /*15ab0*/  STL.64 [R1+0x4d8], R8 ;  /* 0x0004d80801007387 */ /* 0x0003e20000100a00 */
        /* <DEDUP_REMOVED lines=19> */
[----:B------:R-:W-:Y:S01]  /*15bf0*/  LEA R20, P3, R39, R2, 0x2 ;  /* 0x0000000227147211 */ /* 0x000fe200078610ff */
[----:B------:R-:W-:-:S02]  /*15c00*/  IMAD.MOV.U32 R60, RZ, RZ, R238 ;  /* 0x000000ffff3c7224 */ /* 0x000fc400078e00ee */
[----:B------:R-:W-:Y:S02]  /*15c10*/  IMAD.MOV.U32 R52, RZ, RZ, R53 ;  /* 0x000000ffff347224 */ /* 0x000fe400078e0035 */
[----:B------:R-:W-:Y:S02]  /*15c20*/  IMAD.MOV.U32 R238, RZ, RZ, R239 ;  /* 0x000000ffffee7224 */ /* 0x000fe400078e00ef */
[----:B------:R-:W-:Y:S01]  /*15c30*/  IMAD.MOV.U32 R53, RZ, RZ, R54 ;  /* 0x000000ffff357224 */ /* 0x000fe200078e0036 */
[----:B------:R-:W-:Y:S01]  /*15c40*/  LEA R18, P6, R40, R2, 0x2 ;  /* 0x0000000228127211 */ /* 0x000fe200078c10ff */
[----:B------:R-:W-:Y:S02]  /*15c50*/  IMAD.MOV.U32 R239, RZ, RZ, R240 ;  /* 0x000000ffffef7224 */ /* 0x000fe400078e00f0 */
[----:B------:R-:W-:Y:S02]  /*15c60*/  IMAD.MOV.U32 R54, RZ, RZ, R55 ;  /* 0x000000ffff367224 */ /* 0x000fe400078e0037 */
[----:B------:R-:W-:-:S02]  /*15c70*/  IMAD.MOV.U32 R240, RZ, RZ, R241 ;  /* 0x000000fffff07224 */ /* 0x000fc400078e00f1 */
[----:B------:R-:W-:Y:S01]  /*15c80*/  IMAD.MOV.U32 R55, RZ, RZ, R56 ;  /* 0x000000ffff377224 */ /* 0x000fe200078e0038 */
        /* <DEDUP_REMOVED lines=9> */
[----:B------:R-:W-:Y:S01]  /*15d20*/  IMAD.MOV.U32 R60, RZ, RZ, R238 ;  /* 0x000000ffff3c7224 */ /* 0x000fe200078e00ee */
[----:B------:R1:W-:Y:S01]  /*15d30*/  STL.64 [R1+0x4e8], R20 ;  /* 0x0004e81401007387 */ /* 0x0003e20000100a00 */
[----:B------:R-:W-:Y:S02]  /*15d40*/  IMAD.MOV.U32 R238, RZ, RZ, R239 ;  /* 0x000000ffffee7224 */ /* 0x000fe400078e00ef */
[----:B------:R-:W-:Y:S02]  /*15d50*/  IMAD.MOV.U32 R239, RZ, RZ, R240 ;  /* 0x000000ffffef7224 */ /* 0x000fe400078e00f0 */
[----:B------:R-:W-:-:S02]  /*15d60*/  IMAD.MOV.U32 R240, RZ, RZ, R241 ;  /* 0x000000fffff07224 */ /* 0x000fc400078e00f1 */
[----:B--2---:R-:W-:Y:S02]  /*15d70*/  IMAD.MOV.U32 R64, RZ, RZ, R68 ;  /* 0x000000ffff407224 */ /* 0x004fe400078e0044 */
[----:B------:R-:W-:Y:S02]  /*15d80*/  IMAD.MOV.U32 R68, RZ, RZ, R69 ;  /* 0x000000ffff447224 */ /* 0x000fe400078e0045 */
[----:B------:R-:W2:Y:S01]  /*15d90*/  LDL.LU R69, [R1+0x6fc] ;  /* 0x0006fc0001457983 */ /* 0x000ea20000300800 */
[----:B------:R-:W-:-:S03]  /*15da0*/  IMAD.MOV.U32 R241, RZ, RZ, R64 ;  /* 0x000000fffff17224 */ /* 0x000fc600078e0040 */
[----:B------:R1:W-:Y:S04]  /*15db0*/  STL.64 [R1+0x4f0], R18 ;  /* 0x0004f01201007387 */ /* 0x0003e80000100a00 */
[----:B------:R-:W2:Y:S01]  /*15dc0*/  LDL.LU R64, [R1+0x708] ;  /* 0x0007080001407983 */ /* 0x000ea20000300800 */
[C---:B---3--:R-:W-:Y:S01]  /*15dd0*/  LEA R16, P5, R41.reuse, R2, 0x2 ;  /* 0x0000000229107211 */ /* 0x048fe200078a10ff */
        /* <DEDUP_REMOVED lines=18> */
[----:B------:R-:W-:Y:S02]  /*15f00*/  IMAD.MOV.U32 R241, RZ, RZ, R65 ;  /* 0x000000fffff17224 */ /* 0x000fe400078e0041 */
[----:B--2---:R-:W-:Y:S02]  /*15f10*/  IMAD.MOV.U32 R240, RZ, RZ, R64 ;  /* 0x000000fffff07224 */ /* 0x004fe400078e0040 */
[----:B------:R-:W2:Y:S04]  /*15f20*/  LDL.LU R64, [R1+0x714] ;  /* 0x0007140001407983 */ /* 0x000ea80000300800 */
[----:B------:R-:W3:Y:S01]  /*15f30*/  LDL.LU R65, [R1+0x70c] ;  /* 0x00070c0001417983 */ /* 0x000ee20000300800 */
[----:B-1----:R-:W-:Y:S01]  /*15f40*/  LEA R14, P2, R42, R2, 0x2 ;  /* 0x000000022a0e7211 */ /* 0x002fe200078410ff */
        /* <DEDUP_REMOVED lines=16> */
[----:B------:R-:W-:Y:S02]  /*16050*/  IMAD.MOV.U32 R239, RZ, RZ, R241 ;  /* 0x000000ffffef7224 */ /* 0x000fe400078e00f1 */
[----:B------:R-:W-:Y:S02]  /*16060*/  IMAD.MOV.U32 R238, RZ, RZ, R240 ;  /* 0x000000ffffee7224 */ /* 0x000fe400078e00f0 */
[----:B--2---:R-:W-:Y:S02]  /*16070*/  IMAD.MOV.U32 R240, RZ, RZ, R64 ;  /* 0x000000fffff07224 */ /* 0x004fe400078e0040 */
[----:B------:R-:W-:Y:S02]  /*16080*/  IMAD.MOV.U32 R64, RZ, RZ, R71 ;  /* 0x000000ffff407224 */ /* 0x000fe400078e0047 */
[----:B---3--:R-:W-:Y:S02]  /*16090*/  IMAD.MOV.U32 R241, RZ, RZ, R65 ;  /* 0x000000fffff17224 */ /* 0x008fe400078e0041 */
[----:B------:R-:W2:Y:S04]  /*160a0*/  LDL.LU R65, [R1+0x700] ;  /* 0x0007000001417983 */ /* 0x000ea80000300800 */
[----:B------:R-:W3:Y:S01]  /*160b0*/  LDL.LU R71, [R1+0x6ec] ;  /* 0x0006ec0001477983 */ /* 0x000ee20000300800 */
[----:B------:R-:W-:Y:S01]  /*160c0*/  IMAD.MOV.U32 R39, RZ, RZ, R50 ;  /* 0x000000ffff277224 */ /* 0x000fe200078e0032 */
[----:B------:R-:W-:Y:S01]  /*160d0*/  LEA R12, P1, R43, R2, 0x2 ;  /* 0x000000022b0c7211 */ /* 0x000fe200078210ff */
[----:B------:R-:W-:-:S02]  /*160e0*/  IMAD.MOV.U32 R38, RZ, RZ, R46 ;  /* 0x000000ffff267224 */ /* 0x000fc400078e002e */
[----:B------:R-:W-:Y:S02]  /*160f0*/  IMAD.MOV.U32 R50, RZ, RZ, R52 ;  /* 0x000000ffff327224 */ /* 0x000fe400078e0034 */
[----:B------:R-:W-:Y:S02]  /*16100*/  IMAD.MOV.U32 R46, RZ, RZ, R51 ;  /* 0x000000ffff2e7224 */ /* 0x000fe400078e0033 */
[----:B------:R-:W-:Y:S02]  /*16110*/  IMAD.MOV.U32 R52, RZ, RZ, R54 ;  /* 0x000000ffff347224 */ /* 0x000fe400078e0036 */
[----:B------:R-:W-:Y:S02]  /*16120*/  IMAD.MOV.U32 R51, RZ, RZ, R53 ;  /* 0x000000ffff337224 */ /* 0x000fe400078e0035 */
[----:B------:R-:W-:Y:S01]  /*16130*/  IMAD.MOV.U32 R54, RZ, RZ, R56 ;  /* 0x000000ffff367224 */ /* 0x000fe200078e0038 */
[----:B------:R-:W-:Y:S01]  /*16140*/  LEA R8, P0, R44, R2, 0x2 ;  /* 0x000000022c087211 */ /* 0x000fe200078010ff */
        /* <DEDUP_REMOVED lines=13> */
[----:B------:R-:W-:Y:S02]  /*16220*/  IMAD.MOV.U32 R238, RZ, RZ, R240 ;  /* 0x000000ffffee7224 */ /* 0x000fe400078e00f0 */
[----:B------:R-:W-:-:S02]  /*16230*/  IMAD.MOV.U32 R46, RZ, RZ, R51 ;  /* 0x000000ffff2e7224 */ /* 0x000fc400078e0033 */
[----:B------:R-:W-:Y:S02]  /*16240*/  IMAD.MOV.U32 R52, RZ, RZ, R54 ;  /* 0x000000ffff347224 */ /* 0x000fe400078e0036 */
[----:B------:R-:W-:Y:S02]  /*16250*/  IMAD.MOV.U32 R240, RZ, RZ, R64 ;  /* 0x000000fffff07224 */ /* 0x000fe400078e0040 */
[----:B------:R-:W-:Y:S02]  /*16260*/  IMAD.MOV.U32 R51, RZ, RZ, R53 ;  /* 0x000000ffff337224 */ /* 0x000fe400078e0035 */
[----:B------:R-:W-:Y:S01]  /*16270*/  IMAD.MOV.U32 R54, RZ, RZ, R56 ;  /* 0x000000ffff367224 */ /* 0x000fe200078e0038 */
[----:B------:R1:W-:Y:S01]  /*16280*/  STL.64 [R1+0x508], R12 ;  /* 0x0005080c01007387 */ /* 0x0003e20000100a00 */
        /* <DEDUP_REMOVED lines=8> */
[----:B--2---:R-:W-:Y:S02]  /*16310*/  IMAD.MOV.U32 R241, RZ, RZ, R65 ;  /* 0x000000fffff17224 */ /* 0x004fe400078e0041 */
[----:B------:R-:W-:Y:S02]  /*16320*/  IMAD.MOV.U32 R65, RZ, RZ, R73 ;  /* 0x000000ffff417224 */ /* 0x000fe400078e0049 */
[----:B---3--:R-:W-:Y:S02]  /*16330*/  IMAD.MOV.U32 R64, RZ, RZ, R71 ;  /* 0x000000ffff407224 */ /* 0x008fe400078e0047 */
[----:B------:R-:W2:Y:S01]  /*16340*/  LDL.LU R71, [R1+0x680] ;  /* 0x0006800001477983 */ /* 0x000ea20000300800 */
[----:B------:R-:W-:Y:S02]  /*16350*/  IMAD.MOV.U32 R239, RZ, RZ, R241 ;  /* 0x000000ffffef7224 */ /* 0x000fe400078e00f1 */
[----:B------:R-:W-:Y:S01]  /*16360*/  IMAD.MOV.U32 R241, RZ, RZ, R65 ;  /* 0x000000fffff17224 */ /* 0x000fe200078e0041 */
[----:B------:R-:W3:Y:S01]  /*16370*/  LDL.LU R73, [R1+0x68c] ;  /* 0x00068c0001497983 */ /* 0x000ee20000300800 */
[----:B------:R-:W-:-:S03]  /*16380*/  IMAD.MOV.U32 R240, RZ, RZ, R64 ;  /* 0x000000fffff07224 */ /* 0x000fc600078e0040 */
[----:B------:R1:W-:Y:S04]  /*16390*/  STL.64 [R1+0x510], R8 ;  /* 0x0005100801007387 */ /* 0x0003e80000100a00 */
[----:B------:R-:W2:Y:S04]  /*163a0*/  LDL.LU R65, [R1+0x694] ;  /* 0x0006940001417983 */ /* 0x000ea80000300800 */
[----:B------:R-:W2:Y:S01]  /*163b0*/  LDL.LU R64, [R1+0x6e8] ;  /* 0x0006e80001407983 */ /* 0x000ea20000300800 */
[----:B------:R-:W-:Y:S02]  /*163c0*/  IMAD.MOV.U32 R43, RZ, RZ, R50 ;  /* 0x000000ffff2b7224 */ /* 0x000fe400078e0032 */
[----:B------:R-:W-:-:S02]  /*163d0*/  IMAD.MOV.U32 R50, RZ, RZ, R51 ;  /* 0x000000ffff327224 */ /* 0x000fc400078e0033 */
[----:B------:R-:W-:Y:S02]  /*163e0*/  IMAD.MOV.U32 R51, RZ, RZ, R52 ;  /* 0x000000ffff337224 */ /* 0x000fe400078e0034 */
[----:B------:R-:W-:Y:S02]  /*163f0*/  IMAD.MOV.U32 R52, RZ, RZ, R53 ;  /* 0x000000ffff347224 */ /* 0x000fe400078e0035 */
[----:B------:R-:W-:Y:S02]  /*16400*/  IMAD.MOV.U32 R53, RZ, RZ, R54 ;  /* 0x000000ffff357224 */ /* 0x000fe400078e0036 */
[----:B------:R-:W-:Y:S01]  /*16410*/  IMAD.MOV.U32 R54, RZ, RZ, R55 ;  /* 0x000000ffff367224 */ /* 0x000fe200078e0037 */
[----:B------:R-:W-:Y:S01]  /*16420*/  LEA R22, P4, R45, R2, 0x2 ;  /* 0x000000022d167211 */ /* 0x000fe200078810ff */
[----:B------:R-:W-:Y:S02]  /*16430*/  IMAD.MOV.U32 R55, RZ, RZ, R56 ;  /* 0x000000ffff377224 */ /* 0x000fe400078e0038 */
        /* <DEDUP_REMOVED lines=9> */
[----:B------:R-:W-:Y:S01]  /*164d0*/  IMAD.MOV.U32 R54, RZ, RZ, R57 ;  /* 0x000000ffff367224 */ /* 0x000fe200078e0039 */
[----:B------:R-:W-:Y:S01]  /*164e0*/  LEA R18, P6, R47, R2, 0x2 ;  /* 0x000000022f127211 */ /* 0x000fe200078c10ff */
[----:B------:R-:W-:Y:S02]  /*164f0*/  IMAD.MOV.U32 R238, RZ, RZ, R239 ;  /* 0x000000ffffee7224 */ /* 0x000fe400078e00ef */
[----:B------:R-:W-:Y:S01]  /*16500*/  IMAD.MOV.U32 R57, RZ, RZ, R60 ;  /* 0x000000ffff397224 */ /* 0x000fe200078e003c */
[----:B------:R-:W-:Y:S01]  /*16510*/  LEA.HI.X.SX32 R21, R49, R4, 0x2, P3 ;  /* 0x0000000431157211 */ /* 0x000fe200018f16ff */
[----:B------:R-:W-:Y:S02]  /*16520*/  IMAD.MOV.U32 R239, RZ, RZ, R240 ;  /* 0x000000ffffef7224 */ /* 0x000fe400078e00f0 */
[----:B------:R-:W-:Y:S02]  /*16530*/  IMAD.MOV.U32 R44, RZ, RZ, R50 ;  /* 0x000000ffff2c7224 */ /* 0x000fe400078e0032 */
[----:B------:R-:W-:-:S02]  /*16540*/  IMAD.MOV.U32 R60, RZ, RZ, R241 ;  /* 0x000000ffff3c7224 */ /* 0x000fc400078e00f1 */
[----:B------:R-:W-:Y:S02]  /*16550*/  IMAD.MOV.U32 R50, RZ, RZ, R53 ;  /* 0x000000ffff327224 */ /* 0x000fe400078e0035 */
[----:B------:R-:W-:Y:S02]  /*16560*/  IMAD R241, R7, 0x2, R3 ;  /* 0x0000000207f17824 */ /* 0x000fe400078e0203 */
[----:B------:R-:W-:Y:S01]  /*16570*/  IMAD.MOV.U32 R53, RZ, RZ, R56 ;  /* 0x000000ffff357224 */ /* 0x000fe200078e0038 */
[----:B------:R1:W-:Y:S01]  /*16580*/  STL.64 [R1+0x518], R22 ;  /* 0x0005181601007387 */ /* 0x0003e20000100a00 */
[----:B------:R-:W-:Y:S01]  /*16590*/  IMAD.MOV.U32 R49, RZ, RZ, R52 ;  /* 0x000000ffff317224 */ /* 0x000fe200078e0034 */
[----:B------:R-:W-:Y:S01]  /*165a0*/  LEA.HI.X.SX32 R19, R47, R4, 0x2, P6 ;  /* 0x000000042f137211 */ /* 0x000fe200030f16ff */
        /* <DEDUP_REMOVED lines=12> */
[----:B--2---:R-:W-:Y:S02]  /*16670*/  IMAD.MOV.U32 R240, RZ, RZ, R64 ;  /* 0x000000fffff07224 */ /* 0x004fe400078e0040 */
[----:B----4-:R-:W-:-:S02]  /*16680*/  IMAD.MOV.U32 R64, RZ, RZ, R70 ;  /* 0x000000ffff407224 */ /* 0x010fc400078e0046 */
[----:B------:R-:W2:Y:S01]  /*16690*/  LDL.LU R70, [R1+0x6bc] ;  /* 0x0006bc0001467983 */ /* 0x000ea20000300800 */
[----:B------:R-:W-:-:S03]  /*166a0*/  IMAD.MOV.U32 R238, RZ, RZ, R240 ;  /* 0x000000ffffee7224 */ /* 0x000fc600078e00f0 */
[----:B------:R4:W-:Y:S04]  /*166b0*/  STL.64 [R1+0x520], R20 ;  /* 0x0005201401007387 */ /* 0x0009e80000100a00 */
[----:B------:R-:W2:Y:S04]  /*166c0*/  LDL.LU R3, [R1+0xc34] ;  /* 0x000c340001037983 */ /* 0x000ea80000300800 */
[----:B------:R-:W2:Y:S04]  /*166d0*/  LDL.LU R240, [R1+0x690] ;  /* 0x0006900001f07983 */ /* 0x000ea80000300800 */
[----:B------:R3:W-:Y:S04]  /*166e0*/  STL.64 [R1+0x528], R18 ;  /* 0x0005281201007387 */ /* 0x0007e80000100a00 */
[----:B------:R-:W2:Y:S04]  /*166f0*/  LDL.LU R50, [R1+0x71c] ;  /* 0x00071c0001327983 */ /* 0x000ea80000300800 */
[----:B------:R-:W2:Y:S01]  /*16700*/  LDL.LU R52, [R1+0x724] ;  /* 0x0007240001347983 */ /* 0x000ea20000300800 */
[----:B------:R-:W-:-:S02]  /*16710*/  LEA R16, P5, R48, R2, 0x2 ;  /* 0x0000000230107211 */ /* 0x000fc400078a10ff */
[-C--:B-1----:R-:W-:Y:S02]  /*16720*/  LEA R14, P2, R27, R2.reuse, 0x2 ;  /* 0x000000021b0e7211 */ /* 0x082fe400078410ff */
[-C--:B------:R-:W-:Y:S02]  /*16730*/  LEA R12, P1, R28, R2.reuse, 0x2 ;  /* 0x000000021c0c7211 */ /* 0x080fe400078210ff */
[----:B------:R-:W-:Y:S02]  /*16740*/  LEA R8, P0, R29, R2, 0x2 ;  /* 0x000000021d087211 */ /* 0x000fe400078010ff */
[----:B------:R-:W-:Y:S01]  /*16750*/  LEA.HI.X.SX32 R17, R48, R4, 0x2, P5 ;  /* 0x0000000430117211 */ /* 0x000fe200028f16ff */
[----:B------:R-:W-:Y:S01]  /*16760*/  IMAD.MOV.U32 R48, RZ, RZ, R49 ;  /* 0x000000ffff307224 */ /* 0x000fe200078e0031 */
[----:B------:R-:W-:Y:S02]  /*16770*/  LEA R22, P4, R30, R2, 0x2 ;  /* 0x000000021e167211 */ /* 0x000fe400078810ff */
[----:B------:R-:W-:-:S02]  /*16780*/  LEA.HI.X.SX32 R15, R27, R4, 0x2, P2 ;  /* 0x000000041b0f7211 */ /* 0x000fc400010f16ff */
[----:B----4-:R-:W-:Y:S02]  /*16790*/  LEA R20, P3, R31, R2, 0x2 ;  /* 0x000000021f147211 */ /* 0x010fe400078610ff */
[----:B------:R-:W-:Y:S01]  /*167a0*/  LEA.HI.X.SX32 R13, R28, R4, 0x2, P1 ;  /* 0x000000041c0d7211 */ /* 0x000fe200008f16ff */
[----:B------:R1:W-:Y:S01]  /*167b0*/  STL.64 [R1+0x530], R16 ;  /* 0x0005301001007387 */ /* 0x0003e20000100a00 */
[----:B---3--:R-:W-:Y:S02]  /*167c0*/  LEA R18, P6, R32, R2, 0x2 ;  /* 0x0000000220127211 */ /* 0x008fe400078c10ff */
[-C--:B------:R-:W-:Y:S02]  /*167d0*/  LEA.HI.X.SX32 R9, R29, R4.reuse, 0x2, P0 ;  /* 0x000000041d097211 */ /* 0x080fe400000f16ff */
[-C--:B------:R-:W-:Y:S02]  /*167e0*/  LEA.HI.X.SX32 R23, R30, R4.reuse, 0x2, P4 ;  /* 0x000000041e177211 */ /* 0x080fe400020f16ff */
[----:B------:R-:W-:-:S02]  /*167f0*/  LEA.HI.X.SX32 R21, R31, R4, 0x2, P3 ;  /* 0x000000041f157211 */ /* 0x000fc400018f16ff */
[----:B------:R-:W-:Y:S02]  /*16800*/  LEA.HI.X.SX32 R19, R32, R4, 0x2, P6 ;  /* 0x0000000420137211 */ /* 0x000fe400030f16ff */
[----:B-1----:R-:W-:-:S04]  /*16810*/  LEA R16, P5, R33, R2, 0x2 ;  /* 0x0000000221107211 */ /* 0x002fc800078a10ff */
[----:B------:R-:W-:Y:S01]  /*16820*/  LEA.HI.X.SX32 R17, R33, R4, 0x2, P5 ;  /* 0x0000000421117211 */ /* 0x000fe200028f16ff */
[----:B------:R-:W-:Y:S02]  /*16830*/  IMAD R244, R244, UR57, RZ ;  /* 0x00000039f4f47c24 */ /* 0x000fe4000f8e02ff */
[----:B------:R-:W-:Y:S02]  /*16840*/  IMAD R245, R245, UR58, RZ ;  /* 0x0000003af5f57c24 */ /* 0x000fe4000f8e02ff */
[----:B------:R-:W-:Y:S02]  /*16850*/  IMAD R246, R246, UR59, RZ ;  /* 0x0000003bf6f67c24 */ /* 0x000fe4000f8e02ff */
[----:B------:R-:W-:Y:S02]  /*16860*/  IMAD R247, R247, UR60, RZ ;  /* 0x0000003cf7f77c24 */ /* 0x000fe4000f8e02ff */
[----:B------:R-:W-:Y:S02]  /*16870*/  IMAD R248, R248, UR61, RZ ;  /* 0x0000003df8f87c24 */ /* 0x000fe4000f8e02ff */
[----:B------:R-:W-:-:S02]  /*16880*/  IMAD R249, R249, UR62, RZ ;  /* 0x0000003ef9f97c24 */ /* 0x000fc4000f8e02ff */
[----:B------:R-:W-:Y:S02]  /*16890*/  IMAD R252, R252, UR63, RZ ;  /* 0x0000003ffcfc7c24 */ /* 0x000fe4000f8e02ff */
[----:B------:R-:W-:Y:S02]  /*168a0*/  IMAD R243, R11, UR64, RZ ;  /* 0x000000400bf37c24 */ /* 0x000fe4000f8e02ff */
[----:B------:R-:W-:Y:S02]  /*168b0*/  IMAD.MOV.U32 R33, RZ, RZ, R59 ;  /* 0x000000ffff217224 */ /* 0x000fe400078e003b */
[----:B--2---:R-:W-:Y:S02]  /*168c0*/  IMAD.MOV.U32 R49, RZ, RZ, R50 ;  /* 0x000000ffff317224 */ /* 0x004fe400078e0032 */
[----:B------:R-:W-:Y:S02]  /*168d0*/  IMAD.MOV.U32 R50, RZ, RZ, R52 ;  /* 0x000000ffff327224 */ /* 0x000fe400078e0034 */
[----:B------:R-:W-:-:S02]  /*168e0*/  IMAD.MOV.U32 R52, RZ, RZ, R67 ;  /* 0x000000ffff347224 */ /* 0x000fc400078e0043 */
[----:B------:R-:W2:Y:S04]  /*168f0*/  LDL.LU R67, [R1+0x644] ;  /* 0x0006440001437983 */ /* 0x000ea80000300800 */
[----:B------:R1:W-:Y:S04]  /*16900*/  STL.64 [R1+0x538], R14 ;  /* 0x0005380e01007387 */ /* 0x0003e80000100a00 */
[----:B------:R3:W-:Y:S04]  /*16910*/  STL.64 [R1+0x540], R12 ;  /* 0x0005400c01007387 */ /* 0x0007e80000100a00 */
[----:B------:R4:W-:Y:S01]  /*16920*/  STL.64 [R1+0x548], R8 ;  /* 0x0005480801007387 */ /* 0x0009e20000100a00 */
[----:B-1----:R-:W-:-:S03]  /*16930*/  LEA R14, P2, R34, R2, 0x2 ;  /* 0x00000002220e7211 */ /* 0x002fc600078410ff */
[----:B------:R1:W-:Y:S01]  /*16940*/  STL.64 [R1+0x550], R22 ;  /* 0x0005501601007387 */ /* 0x0003e20000100a00 */
[----:B---3--:R-:W-:-:S03]  /*16950*/  LEA R12, P1, R35, R2, 0x2 ;  /* 0x00000002230c7211 */ /* 0x008fc600078210ff */
[----:B------:R3:W-:Y:S01]  /*16960*/  STL.64 [R1+0x558], R20 ;  /* 0x0005581401007387 */ /* 0x0007e20000100a00 */
[----:B------:R-:W-:Y:S02]  /*16970*/  LEA.HI.X.SX32 R15, R34, R4, 0x2, P2 ;  /* 0x00000004220f7211 */ /* 0x000fe400010f16ff */
[C---:B----4-:R-:W-:Y:S01]  /*16980*/  LEA R8, P0, R36.reuse, R2, 0x2 ;  /* 0x0000000224087211 */ /* 0x050fe200078010ff */
[----:B------:R4:W-:Y:S01]  /*16990*/  STL.64 [R1+0x560], R18 ;  /* 0x0005601201007387 */ /* 0x0009e20000100a00 */
[----:B------:R-:W-:Y:S02]  /*169a0*/  LEA.HI.X.SX32 R13, R35, R4, 0x2, P1 ;  /* 0x00000004230d7211 */ /* 0x000fe400008f16ff */
[C---:B-1----:R-:W-:Y:S02]  /*169b0*/  LEA R22, P4, R37.reuse, R2, 0x2 ;  /* 0x0000000225167211 */ /* 0x042fe400078810ff */
[----:B------:R-:W-:Y:S02]  /*169c0*/  LEA.HI.X.SX32 R9, R36, R4, 0x2, P0 ;  /* 0x0000000424097211 */ /* 0x000fe400000f16ff */
[----:B---3--:R-:W-:Y:S01]  /*169d0*/  LEA R20, P3, R38, R2, 0x2 ;  /* 0x0000000226147211 */ /* 0x008fe200078610ff */
[----:B------:R1:W-:Y:S01]  /*169e0*/  STL.64 [R1+0x568], R16 ;  /* 0x0005681001007387 */ /* 0x0003e20000100a00 */
[----:B------:R-:W-:-:S02]  /*169f0*/  LEA.HI.X.SX32 R23, R37, R4, 0x2, P4 ;  /* 0x0000000425177211 */ /* 0x000fc400020f16ff */
[C---:B----4-:R-:W-:Y:S01]  /*16a00*/  LEA R18, P6, R39.reuse, R2, 0x2 ;  /* 0x0000000227127211 */ /* 0x050fe200078c10ff */
[----:B------:R3:W-:Y:S01]  /*16a10*/  STL.64 [R1+0x570], R14 ;  /* 0x0005700e01007387 */ /* 0x0007e20000100a00 */
[-C--:B------:R-:W-:Y:S02]  /*16a20*/  LEA.HI.X.SX32 R21, R38, R4.reuse, 0x2, P3 ;  /* 0x0000000426157211 */ /* 0x080fe400018f16ff */
[----:B------:R-:W-:Y:S01]  /*16a30*/  LEA.HI.X.SX32 R19, R39, R4, 0x2, P6 ;  /* 0x0000000427137211 */ /* 0x000fe200030f16ff */
        /* <DEDUP_REMOVED lines=9> */
[----:B-1----:R-:W-:Y:S01]  /*16ad0*/  LEA R8, P0, R43, R2, 0x2 ;  /* 0x000000022b087211 */ /* 0x002fe200078010ff */
[----:B------:R1:W-:Y:S01]  /*16ae0*/  STL.64 [R1+0x598], R18 ;  /* 0x0005981201007387 */ /* 0x0003e20000100a00 */
[----:B------:R-:W-:Y:S02]  /*16af0*/  LEA.HI.X.SX32 R13, R42, R4, 0x2, P1 ;  /* 0x000000042a0d7211 */ /* 0x000fe400008f16ff */
[----:B---3--:R-:W-:-:S02]  /*16b00*/  LEA R22, P4, R44, R2, 0x2 ;  /* 0x000000022c167211 */ /* 0x008fc400078810ff */
[----:B------:R-:W-:Y:S02]  /*16b10*/  LEA.HI.X.SX32 R9, R43, R4, 0x2, P0 ;  /* 0x000000042b097211 */ /* 0x000fe400000f16ff */
[C---:B----4-:R-:W-:Y:S01]  /*16b20*/  LEA R20, P3, R45.reuse, R2, 0x2 ;  /* 0x000000022d147211 */ /* 0x050fe200078610ff */
[----:B------:R3:W-:Y:S01]  /*16b30*/  STL.64 [R1+0x5a0], R16 ;  /* 0x0005a01001007387 */ /* 0x0007e20000100a00 */
[----:B------:R-:W-:Y:S02]  /*16b40*/  LEA.HI.X.SX32 R23, R44, R4, 0x2, P4 ;  /* 0x000000042c177211 */ /* 0x000fe400020f16ff */
[C---:B-1----:R-:W-:Y:S01]  /*16b50*/  LEA R18, P6, R46.reuse, R2, 0x2 ;  /* 0x000000022e127211 */ /* 0x042fe200078c10ff */
[----:B------:R1:W-:Y:S01]  /*16b60*/  STL.64 [R1+0x5a8], R14 ;  /* 0x0005a80e01007387 */ /* 0x0003e20000100a00 */
[-C--:B------:R-:W-:Y:S02]  /*16b70*/  LEA.HI.X.SX32 R21, R45, R4.reuse, 0x2, P3 ;  /* 0x000000042d157211 */ /* 0x080fe400018f16ff */
[----:B------:R-:W-:Y:S01]  /*16b80*/  LEA.HI.X.SX32 R19, R46, R4, 0x2, P6 ;  /* 0x000000042e137211 */ /* 0x000fe200030f16ff */
[----:B------:R4:W-:Y:S01]  /*16b90*/  STL.64 [R1+0x5b0], R12 ;  /* 0x0005b00c01007387 */ /* 0x0009e20000100a00 */
[----:B---3--:R-:W-:-:S03]  /*16ba0*/  LEA R16, P5, R47, R2, 0x2 ;  /* 0x000000022f107211 */ /* 0x008fc600078a10ff */
[----:B------:R3:W-:Y:S01]  /*16bb0*/  STL.64 [R1+0x5b8], R8 ;  /* 0x0005b80801007387 */ /* 0x0007e20000100a00 */
[----:B-1----:R-:W-:-:S03]  /*16bc0*/  LEA R14, P2, R48, R2, 0x2 ;  /* 0x00000002300e7211 */ /* 0x002fc600078410ff */
[----:B------:R1:W-:Y:S01]  /*16bd0*/  STL.64 [R1+0x5c0], R22 ;  /* 0x0005c01601007387 */ /* 0x0003e20000100a00 */
[----:B------:R-:W-:Y:S02]  /*16be0*/  LEA.HI.X.SX32 R17, R47, R4, 0x2, P5 ;  /* 0x000000042f117211 */ /* 0x000fe400028f16ff */
[----:B----4-:R-:W-:Y:S01]  /*16bf0*/  LEA R12, P1, R244, R2, 0x2 ;  /* 0x00000002f40c7211 */ /* 0x010fe200078210ff */
[----:B------:R4:W-:Y:S01]  /*16c00*/  STL.64 [R1+0x5c8], R20 ;  /* 0x0005c81401007387 */ /* 0x0009e20000100a00 */
[----:B------:R-:W-:Y:S02]  /*16c10*/  LEA.HI.X.SX32 R15, R48, R4, 0x2, P2 ;  /* 0x00000004300f7211 */ /* 0x000fe400010f16ff */
[----:B---3--:R-:W-:Y:S01]  /*16c20*/  LEA R8, P0, R245, R2, 0x2 ;  /* 0x00000002f5087211 */ /* 0x008fe200078010ff */
[----:B------:R3:W-:Y:S01]  /*16c30*/  STL.64 [R1+0x5d0], R18 ;  /* 0x0005d01201007387 */ /* 0x0007e20000100a00 */
[----:B------:R-:W-:Y:S02]  /*16c40*/  LEA.HI.X.SX32 R13, R244, R4, 0x2, P1 ;  /* 0x00000004f40d7211 */ /* 0x000fe400008f16ff */
[----:B-1----:R-:W-:-:S02]  /*16c50*/  LEA R22, P4, R246, R2, 0x2 ;  /* 0x00000002f6167211 */ /* 0x002fc400078810ff */
[----:B------:R-:W-:Y:S02]  /*16c60*/  LEA.HI.X.SX32 R9, R245, R4, 0x2, P0 ;  /* 0x00000004f5097211 */ /* 0x000fe400000f16ff */
[C---:B----4-:R-:W-:Y:S01]  /*16c70*/  LEA R20, P3, R247.reuse, R2, 0x2 ;  /* 0x00000002f7147211 */ /* 0x050fe200078610ff */
[----:B------:R1:W-:Y:S01]  /*16c80*/  STL.64 [R1+0x5d8], R16 ;  /* 0x0005d81001007387 */ /* 0x0003e20000100a00 */
[----:B------:R-:W-:Y:S02]  /*16c90*/  LEA.HI.X.SX32 R23, R246, R4, 0x2, P4 ;  /* 0x00000004f6177211 */ /* 0x000fe400020f16ff */
[C---:B---3--:R-:W-:Y:S01]  /*16ca0*/  LEA R18, P6, R248.reuse, R2, 0x2 ;  /* 0x00000002f8127211 */ /* 0x048fe200078c10ff */
[----:B------:R3:W-:Y:S01]  /*16cb0*/  STL.64 [R1+0x5e0], R14 ;  /* 0x0005e00e01007387 */ /* 0x0007e20000100a00 */
[-C--:B------:R-:W-:Y:S02]  /*16cc0*/  LEA.HI.X.SX32 R21, R247, R4.reuse, 0x2, P3 ;  /* 0x00000004f7157211 */ /* 0x080fe400018f16ff */
[----:B------:R-:W-:Y:S01]  /*16cd0*/  LEA.HI.X.SX32 R19, R248, R4, 0x2, P6 ;  /* 0x00000004f8137211 */ /* 0x000fe200030f16ff */
[----:B------:R4:W-:Y:S01]  /*16ce0*/  STL.64 [R1+0x5e8], R12 ;  /* 0x0005e80c01007387 */ /* 0x0009e20000100a00 */
[----:B-1----:R-:W-:-:S03]  /*16cf0*/  LEA R16, P5, R249, R2, 0x2 ;  /* 0x00000002f9107211 */ /* 0x002fc600078a10ff */
[----:B------:R1:W-:Y:S01]  /*16d00*/  STL.64 [R1+0x5f0], R8 ;  /* 0x0005f00801007387 */ /* 0x0003e20000100a00 */
[----:B---3--:R-:W-:-:S03]  /*16d10*/  LEA R14, P2, R252, R2, 0x2 ;  /* 0x00000002fc0e7211 */ /* 0x008fc600078410ff */
[----:B------:R-:W-:Y:S01]  /*16d20*/  STL.64 [R1+0x5f8], R22 ;  /* 0x0005f81601007387 */ /* 0x000fe20000100a00 */
[----:B------:R-:W-:Y:S02]  /*16d30*/  LEA.HI.X.SX32 R17, R249, R4, 0x2, P5 ;  /* 0x00000004f9117211 */ /* 0x000fe400028f16ff */
[C---:B----4-:R-:W-:Y:S01]  /*16d40*/  LEA R12, P1, R243.reuse, R2, 0x2 ;  /* 0x00000002f30c7211 */ /* 0x050fe200078210ff */
[----:B------:R-:W-:Y:S01]  /*16d50*/  STL.64 [R1+0x600], R20 ;  /* 0x0006001401007387 */ /* 0x000fe20000100a00 */
[----:B------:R-:W-:Y:S01]  /*16d60*/  LEA.HI.X.SX32 R15, R252, R4, 0x2, P2 ;  /* 0x00000004fc0f7211 */ /* 0x000fe200010f16ff */
[----:B------:R-:W-:Y:S01]  /*16d70*/  IMAD.MOV.U32 R35, RZ, RZ, R56 ;  /* 0x000000ffff237224 */ /* 0x000fe200078e0038 */
[C---:B-1----:R-:W-:Y:S01]  /*16d80*/  LEA R8, P0, R242.reuse, R2, 0x2 ;  /* 0x00000002f2087211 */ /* 0x042fe200078010ff */
[----:B------:R-:W-:Y:S01]  /*16d90*/  STL.64 [R1+0x608], R18 ;  /* 0x0006081201007387 */ /* 0x000fe20000100a00 */
[----:B------:R-:W-:Y:S01]  /*16da0*/  IMAD.MOV.U32 R48, RZ, RZ, R51 ;  /* 0x000000ffff307224 */ /* 0x000fe200078e0033 */
[-C--:B------:R-:W-:Y:S01]  /*16db0*/  LEA.HI.X.SX32 R13, R243, R4.reuse, 0x2, P1 ;  /* 0x00000004f30d7211 */ /* 0x080fe200008f16ff */
[----:B------:R-:W-:Y:S01]  /*16dc0*/  IMAD.MOV.U32 R47, RZ, RZ, R61 ;  /* 0x000000ffff2f7224 */ /* 0x000fe200078e003d */
[----:B------:R-:W-:Y:S01]  /*16dd0*/  LEA.HI.X.SX32 R9, R242, R4, 0x2, P0 ;  /* 0x00000004f2097211 */ /* 0x000fe200000f16ff */
[----:B------:R-:W-:Y:S01]  /*16de0*/  IMAD.MOV.U32 R56, RZ, RZ, R239 ;  /* 0x000000ffff387224 */ /* 0x000fe200078e00ef */
[----:B------:R-:W3:Y:S01]  /*16df0*/  LDL.LU R61, [R1+0x6b4] ;  /* 0x0006b400013d7983 */ /* 0x000ee20000300800 */
[----:B------:R-:W-:-:S02]  /*16e00*/  IMAD.MOV.U32 R51, RZ, RZ, R238 ;  /* 0x000000ffff337224 */ /* 0x000fc400078e00ee */
[----:B------:R-:W-:Y:S01]  /*16e10*/  IMAD.MOV.U32 R239, RZ, RZ, R62 ;  /* 0x000000ffffef7224 */ /* 0x000fe200078e003e */
[----:B------:R-:W4:Y:S01]  /*16e20*/  LDL.LU R238, [R1+0x674] ;  /* 0x0006740001ee7983 */ /* 0x000f220000300800 */
[----:B------:R-:W-:Y:S02]  /*16e30*/  IMAD.MOV.U32 R43, RZ, RZ, R52 ;  /* 0x000000ffff2b7224 */ /* 0x000fe400078e0034 */
[----:B------:R-:W-:Y:S01]  /*16e40*/  IMAD R62, R7, 0x2, R3 ;  /* 0x00000002073e7824 */ /* 0x000fe200078e0203 */
[----:B------:R-:W-:Y:S01]  /*16e50*/  STL.64 [R1+0x610], R16 ;  /* 0x0006101001007387 */ /* 0x000fe20000100a00 */
[----:B------:R-:W-:-:S03]  /*16e60*/  VIADD R52, R5, 0x7f ;  /* 0x0000007f05347836 */ /* 0x000fc60000000000 */
[----:B------:R1:W-:Y:S01]  /*16e70*/  STL.64 [R1+0x618], R14 ;  /* 0x0006180e01007387 */ /* 0x0003e20000100a00 */
[----:B------:R-:W-:Y:S02]  /*16e80*/  IMAD.MOV.U32 R44, RZ, RZ, R51 ;  /* 0x000000ffff2c7224 */ /* 0x000fe400078e0033 */
[----:B------:R-:W-:Y:S01]  /*16e90*/  IMAD.MOV.U32 R59, RZ, RZ, R62 ;  /* 0x000000ffff3b7224 */ /* 0x000fe200078e003e */
[----:B------:R1:W-:Y:S01]  /*16ea0*/  STL.64 [R1+0x630], R12 ;  /* 0x0006300c01007387 */ /* 0x0003e20000100a00 */
[----:B------:R-:W-:Y:S01]  /*16eb0*/  IMAD.MOV.U32 R45, RZ, RZ, R49 ;  /* 0x000000ffff2d7224 */ /* 0x000fe200078e0031 */
[----:B------:R-:W-:Y:S01]  /*16ec0*/  ISETP.GT.AND P0, PT, R52, 0x7f, PT ;  /* 0x0000007f3400780c */ /* 0x000fe20003f04270 */
[----:B------:R-:W-:Y:S01]  /*16ed0*/  IMAD.MOV.U32 R62, RZ, RZ, R68 ;  /* 0x000000ffff3e7224 */ /* 0x000fe200078e0044 */
[----:B------:R-:W-:Y:S01]  /*16ee0*/  STL.64 [R1+0x628], R8 ;  /* 0x0006280801007387 */ /* 0x000fe20000100a00 */
[----:B------:R-:W-:-:S03]  /*16ef0*/  IMAD.MOV.U32 R49, RZ, RZ, R63 ;  /* 0x000000ffff317224 */ /* 0x000fc600078e003f */
[----:B------:R-:W2:Y:S01]  /*16f00*/  LDL.LU R51, [R1+0x6f8] ;  /* 0x0006f80001337983 */ /* 0x000ea20000300800 */
[----:B------:R-:W-:-:S03]  /*16f10*/  IMAD.MOV.U32 R63, RZ, RZ, R250 ;  /* 0x000000ffff3f7224 */ /* 0x000fc600078e00fa */
[----:B------:R-:W3:Y:S01]  /*16f20*/  LDL.LU R68, [R1+0x6b0] ;  /* 0x0006b00001447983 */ /* 0x000ee20000300800 */
[----:B------:R-:W-:-:S03]  /*16f30*/  IMAD.MOV.U32 R37, RZ, RZ, R53 ;  /* 0x000000ffff257224 */ /* 0x000fc600078e0035 */
[----:B------:R-:W3:Y:S04]  /*16f40*/  LDL.LU R52, [R1+0x6e0] ;  /* 0x0006e00001347983 */ /* 0x000ee80000300800 */
[----:B------:R-:W4:Y:S04]  /*16f50*/  LDL.LU R250, [R1+0x654] ;  /* 0x0006540001fa7983 */ /* 0x000f280000300800 */
[----:B------:R-:W4:Y:S01]  /*16f60*/  LDL.LU R53, [R1+0x6dc] ;  /* 0x0006dc0001357983 */ /* 0x000f220000300800 */
[----:B------:R-:W-:Y:S02]  /*16f70*/  IMAD.MOV.U32 R38, RZ, RZ, R60 ;  /* 0x000000ffff267224 */ /* 0x000fe400078e003c */
[----:B------:R-:W-:-:S04]  /*16f80*/  IMAD R60, R7, 0x2, R3 ;  /* 0x00000002073c7824 */ /* 0x000fc800078e0203 */
[----:B------:R-:W-:-:S04]  /*16f90*/  IMAD R60, R7, 0x2, R60 ;  /* 0x00000002073c7824 */ /* 0x000fc800078e023c */
[----:B------:R-:W-:-:S04]  /*16fa0*/  IMAD R60, R7, 0x2, R60 ;  /* 0x00000002073c7824 */ /* 0x000fc800078e023c */
[C---:B------:R-:W-:Y:S02]  /*16fb0*/  IMAD R60, R7.reuse, 0x2, R60 ;  /* 0x00000002073c7824 */ /* 0x040fe400078e023c */
[----:B------:R-:W-:Y:S02]  /*16fc0*/  IMAD.MOV.U32 R34, RZ, RZ, R58 ;  /* 0x000000ffff227224 */ /* 0x000fe400078e003a */
[----:B------:R-:W-:Y:S02]  /*16fd0*/  IMAD.MOV.U32 R58, RZ, RZ, R60 ;  /* 0x000000ffff3a7224 */ /* 0x000fe400078e003c */
[----:B------:R-:W-:-:S04]  /*16fe0*/  IMAD R60, R7, 0x2, R3 ;  /* 0x00000002073c7824 */ /* 0x000fc800078e0203 */
[----:B------:R-:W-:-:S04]  /*16ff0*/  IMAD R60, R7, 0x2, R60 ;  /* 0x00000002073c7824 */ /* 0x000fc800078e023c */
[C---:B------:R-:W-:Y:S02]  /*17000*/  IMAD R60, R7.reuse, 0x2, R60 ;  /* 0x00000002073c7824 */ /* 0x040fe400078e023c */
[----:B------:R-:W-:Y:S02]  /*17010*/  IMAD.MOV.U32 R31, RZ, RZ, R54 ;  /* 0x000000ffff1f7224 */ /* 0x000fe400078e0036 */
[----:B------:R-:W-:Y:S02]  /*17020*/  IMAD.MOV.U32 R36, RZ, RZ, R55 ;  /* 0x000000ffff247224 */ /* 0x000fe400078e0037 */
[----:B------:R-:W-:Y:S02]  /*17030*/  IMAD.MOV.U32 R55, RZ, RZ, R241 ;  /* 0x000000ffff377224 */ /* 0x000fe400078e00f1 */
[----:B------:R-:W-:Y:S02]  /*17040*/  IMAD.MOV.U32 R54, RZ, RZ, R60 ;  /* 0x000000ffff367224 */ /* 0x000fe400078e003c */
[----:B------:R-:W-:-:S02]  /*17050*/  IMAD R241, R7, 0x2, R3 ;  /* 0x0000000207f17824 */ /* 0x000fc400078e0203 */
[----:B------:R-:W-:Y:S02]  /*17060*/  IMAD.MOV.U32 R60, RZ, RZ, R3 ;  /* 0x000000ffff3c7224 */ /* 0x000fe400078e0003 */
[----:B------:R-:W1:Y:S01]  /*17070*/  S2R R3, SR_TID.X ;  /* 0x0000000000037919 */ /* 0x000e620000002100 */
[----:B------:R-:W-:Y:S02]  /*17080*/  IMAD.MOV.U32 R46, RZ, RZ, R50 ;  /* 0x000000ffff2e7224 */ /* 0x000fe400078e0032 */
[----:B------:R-:W-:Y:S02]  /*17090*/  IMAD R6, R251, UR4, RZ ;  /* 0x00000004fb067c24 */ /* 0x000fe4000f8e02ff */
[----:B------:R-:W-:Y:S01]  /*170a0*/  IMAD.MOV.U32 R50, RZ, RZ, R69 ;  /* 0x000000ffff327224 */ /* 0x000fe200078e0045 */
[----:B------:R-:W-:Y:S01]  /*170b0*/  SEL R4, RZ, 0x4, !P0 ;  /* 0x00000004ff047807 */ /* 0x000fe20004000000 */
[----:B------:R-:W-:Y:S01]  /*170c0*/  IMAD.MOV.U32 R39, RZ, RZ, R49 ;  /* 0x000000ffff277224 */ /* 0x000fe200078e0031 */
[----:B------:R-:W-:Y:S01]  /*170d0*/  LEA R2, P2, R6, UR16, 0x2 ;  /* 0x0000001006027c11 */ /* 0x000fe2000f8410ff */
[----:B------:R-:W-:-:S02]  /*170e0*/  IMAD.MOV.U32 R49, RZ, RZ, R50 ;  /* 0x000000ffff317224 */ /* 0x000fc400078e0032 */
[----:B------:R-:W-:Y:S01]  /*170f0*/  IMAD R241, R7, 0x2, R241 ;  /* 0x0000000207f17824 */ /* 0x000fe200078e02f1 */
[----:B------:R-:W-:Y:S01]  /*17100*/  LEA.HI.X.SX32 R6, R6, UR17, 0x2, P2 ;  /* 0x0000001106067c11 */ /* 0x000fe200090f16ff */
[----:B------:R-:W-:Y:S01]  /*17110*/  IMAD.MOV.U32 R40, RZ, RZ, R49 ;  /* 0x000000ffff287224 */ /* 0x000fe200078e0031 */
[----:B-1----:R-:W-:-:S04]  /*17120*/  SHF.R.U32.HI R3, RZ, 0x6, R3 ;  /* 0x00000006ff037819 */ /* 0x002fc80000011603 */
[----:B------:R-:W-:-:S05]  /*17130*/  SGXT.U32 R3, R3, 0x1 ;  /* 0x000000010303781a */ /* 0x000fca0000000000 */
[C---:B------:R-:W-:Y:S01]  /*17140*/  IMAD R42, R3.reuse, UR12, RZ ;  /* 0x0000000c032a7c24 */ /* 0x040fe2000f8e02ff */
[C---:B------:R-:W-:Y:S01]  /*17150*/  ISETP.GE.AND P1, PT, R3.reuse, R5, PT ;  /* 0x000000050300720c */ /* 0x040fe20003f26270 */
[----:B------:R-:W-:Y:S02]  /*17160*/  IMAD R41, R3, UR12, RZ ;  /* 0x0000000c03297c24 */ /* 0x000fe4000f8e02ff */
[----:B------:R-:W-:Y:S01]  /*17170*/  IMAD R42, R7, 0x2, R42 ;  /* 0x00000002072a7824 */ /* 0x000fe200078e022a */
[----:B------:R-:W-:Y:S02]  /*17180*/  SEL R242, R4, RZ, !P1 ;  /* 0x000000ff04f27207 */ /* 0x000fe40004800000 */
[CC--:B------:R-:W-:Y:S02]  /*17190*/  LEA R14, P1, R41.reuse, R2.reuse, 0x2 ;  /* 0x00000002290e7211 */ /* 0x0c0fe400078210ff */
[C---:B------:R-:W-:Y:S01]  /*171a0*/  LEA R20, P6, R42.reuse, R2, 0x2 ;  /* 0x000000022a147211 */ /* 0x040fe200078c10ff */
[----:B------:R-:W-:Y:S01]  /*171b0*/  IMAD.MOV.U32 R32, RZ, RZ, R57 ;  /* 0x000000ffff207224 */ /* 0x000fe200078e0039 */
[-C--:B------:R-:W-:Y:S01]  /*171c0*/  LEA.HI.X.SX32 R15, R41, R6.reuse, 0x2, P1 ;  /* 0x00000006290f7211 */ /* 0x080fe200008f16ff */
[----:B------:R-:W-:Y:S01]  /*171d0*/  IMAD.MOV.U32 R57, RZ, RZ, R241 ;  /* 0x000000ffff397224 */ /* 0x000fe200078e00f1 */
[----:B------:R-:W-:Y:S01]  /*171e0*/  LEA.HI.X.SX32 R21, R42, R6, 0x2, P6 ;  /* 0x000000062a157211 */ /* 0x000fe200030f16ff */
[----:B------:R-:W4:Y:S04]  /*171f0*/  LDL.LU R241, [R1+0x6d8] ;  /* 0x0006d80001f17983 */ /* 0x000f280000300800 */
[----:B------:R-:W4:Y:S04]  /*17200*/  LDL.LU R69, [R1+0x670] ;  /* 0x0006700001457983 */ /* 0x000f280000300800 */
[----:B------:R1:W-:Y:S01]  /*17210*/  STL.64 [R1+0xd0], R14 ;  /* 0x0000d00e01007387 */ /* 0x0003e20000100a00 */
[----:B--2---:R-:W-:-:S02]  /*17220*/  IMAD.MOV.U32 R50, RZ, RZ, R51 ;  /* 0x000000ffff327224 */ /* 0x004fc400078e0033 */
[----:B---3--:R-:W-:Y:S02]  /*17230*/  IMAD.MOV.U32 R51, RZ, RZ, R52 ;  /* 0x000000ffff337224 */ /* 0x008fe400078e0034 */
[----:B------:R-:W-:Y:S02]  /*17240*/  IMAD.MOV.U32 R49, RZ, RZ, R50 ;  /* 0x000000ffff317224 */ /* 0x000fe400078e0032 */
[----:B----4-:R-:W-:Y:S02]  /*17250*/  IMAD.MOV.U32 R52, RZ, RZ, R53 ;  /* 0x000000ffff347224 */ /* 0x010fe400078e0035 */
        /* <DEDUP_REMOVED lines=12> */
[----:B------:R-:W2:Y:S01]  /*17320*/  LDL.LU R71, [R1+0x6c8] ;  /* 0x0006c80001477983 */ /* 0x000ea20000300800 */
[----:B------:R-:W-:Y:S02]  /*17330*/  IMAD.MOV.U32 R56, RZ, RZ, R58 ;  /* 0x000000ffff387224 */ /* 0x000fe400078e003a */
[----:B------:R-:W-:Y:S02]  /*17340*/  IMAD.MOV.U32 R58, RZ, RZ, R238 ;  /* 0x000000ffff3a7224 */ /* 0x000fe400078e00ee */
[----:B------:R-:W-:Y:S01]  /*17350*/  IMAD.MOV.U32 R238, RZ, RZ, R61 ;  /* 0x000000ffffee7224 */ /* 0x000fe200078e003d */
[----:B------:R3:W-:Y:S01]  /*17360*/  STL.64 [R1+0xc8], R20 ;  /* 0x0000c81401007387 */ /* 0x0007e20000100a00 */
[----:B------:R-:W-:-:S02]  /*17370*/  IMAD.MOV.U32 R61, RZ, RZ, R240 ;  /* 0x000000ffff3d7224 */ /* 0x000fc400078e00f0 */
[----:B------:R-:W-:Y:S02]  /*17380*/  IMAD.MOV.U32 R240, RZ, RZ, R62 ;  /* 0x000000fffff07224 */ /* 0x000fe400078e003e */
[----:B------:R-:W4:Y:S01]  /*17390*/  LDL.LU R62, [R1+0x6a8] ;  /* 0x0006a800013e7983 */ /* 0x000f220000300800 */
[----:B------:R-:W-:Y:S01]  /*173a0*/  IMAD.MOV.U32 R42, RZ, RZ, R49 ;  /* 0x000000ffff2a7224 */ /* 0x000fe200078e0031 */
[CC--:B------:R-:W-:Y:S01]  /*173b0*/  LEA R12, P0, R45.reuse, R2.reuse, 0x2 ;  /* 0x000000022d0c7211 */ /* 0x0c0fe200078010ff */
[----:B------:R-:W-:Y:S02]  /*173c0*/  IMAD.MOV.U32 R49, RZ, RZ, R50 ;  /* 0x000000ffff317224 */ /* 0x000fe400078e0032 */
[----:B------:R-:W-:Y:S02]  /*173d0*/  IMAD.MOV.U32 R50, RZ, RZ, R51 ;  /* 0x000000ffff327224 */ /* 0x000fe400078e0033 */
[----:B------:R-:W-:Y:S01]  /*173e0*/  IMAD.MOV.U32 R51, RZ, RZ, R52 ;  /* 0x000000ffff337224 */ /* 0x000fe200078e0034 */
[----:B------:R-:W-:Y:S01]  /*173f0*/  LEA R22, P2, R46, R2, 0x2 ;  /* 0x000000022e167211 */ /* 0x000fe200078410ff */
[----:B------:R-:W-:Y:S01]  /*17400*/  IMAD.MOV.U32 R52, RZ, RZ, R53 ;  /* 0x000000ffff347224 */ /* 0x000fe200078e0035 */
[----:B------:R-:W-:Y:S01]  /*17410*/  LEA.HI.X.SX32 R13, R45, R6, 0x2, P0 ;  /* 0x000000062d0d7211 */ /* 0x000fe200000f16ff */
        /* <DEDUP_REMOVED lines=9> */
[----:B------:R-:W-:Y:S01]  /*174b0*/  IMAD.MOV.U32 R51, RZ, RZ, R52 ;  /* 0x000000ffff337224 */ /* 0x000fe200078e0034 */
[----:B------:R1:W-:Y:S01]  /*174c0*/  STL.64 [R1+0xc0], R12 ;  /* 0x0000c00c01007387 */ /* 0x0003e20000100a00 */
[----:B------:R-:W-:Y:S02]  /*174d0*/  IMAD.MOV.U32 R52, RZ, RZ, R56 ;  /* 0x000000ffff347224 */ /* 0x000fe400078e0038 */
[----:B------:R-:W-:Y:S02]  /*174e0*/  IMAD.MOV.U32 R56, RZ, RZ, R238 ;  /* 0x000000ffff387224 */ /* 0x000fe400078e00ee */
[----:B------:R-:W-:Y:S02]  /*174f0*/  IMAD.MOV.U32 R238, RZ, RZ, R61 ;  /* 0x000000ffffee7224 */ /* 0x000fe400078e003d */
[----:B------:R-:W-:-:S02]  /*17500*/  IMAD.MOV.U32 R61, RZ, RZ, R68 ;  /* 0x000000ffff3d7224 */ /* 0x000fc400078e0044 */
[----:B----4-:R-:W-:Y:S02]  /*17510*/  IMAD.MOV.U32 R240, RZ, RZ, R62 ;  /* 0x000000fffff07224 */ /* 0x010fe400078e003e */
[----:B------:R-:W-:Y:S02]  /*17520*/  IMAD.MOV.U32 R62, RZ, RZ, R63 ;  /* 0x000000ffff3e7224 */ /* 0x000fe400078e003f */
[----:B------:R-:W4:Y:S04]  /*17530*/  LDL.LU R63, [R1+0x6c4] ;  /* 0x0006c400013f7983 */ /* 0x000f280000300800 */
[----:B------:R1:W-:Y:S04]  /*17540*/  STL.64 [R1+0xb8], R22 ;  /* 0x0000b81601007387 */ /* 0x0003e80000100a00 */
[----:B------:R-:W2:Y:S01]  /*17550*/  LDL.LU R68, [R1+0x688] ;  /* 0x0006880001447983 */ /* 0x000ea20000300800 */
[----:B------:R-:W-:Y:S01]  /*17560*/  LEA R18, P5, R48, R2, 0x2 ;  /* 0x0000000230127211 */ /* 0x000fe200078a10ff */
[----:B------:R-:W-:-:S03]  /*17570*/  IMAD.MOV.U32 R46, RZ, RZ, R49 ;  /* 0x000000ffff2e7224 */ /* 0x000fc600078e0031 */
[----:B------:R-:W-:Y:S01]  /*17580*/  LEA.HI.X.SX32 R19, R48, R6, 0x2, P5 ;  /* 0x0000000630137211 */ /* 0x000fe200028f16ff */
[----:B------:R-:W-:Y:S02]  /*17590*/  IMAD.MOV.U32 R48, RZ, RZ, R50 ;  /* 0x000000ffff307224 */ /* 0x000fe400078e0032 */
[----:B------:R-:W-:Y:S02]  /*175a0*/  IMAD.MOV.U32 R50, RZ, RZ, R51 ;  /* 0x000000ffff327224 */ /* 0x000fe400078e0033 */
[----:B------:R-:W-:Y:S01]  /*175b0*/  IMAD.MOV.U32 R49, RZ, RZ, R52 ;  /* 0x000000ffff317224 */ /* 0x000fe200078e0034 */
[----:B------:R1:W-:Y:S01]  /*175c0*/  STL.64 [R1+0xb0], R18 ;  /* 0x0000b01201007387 */ /* 0x0003e20000100a00 */
[----:B------:R-:W-:Y:S02]  /*175d0*/  IMAD.MOV.U32 R51, RZ, RZ, R56 ;  /* 0x000000ffff337224 */ /* 0x000fe400078e0038 */
[----:B------:R-:W-:Y:S02]  /*175e0*/  IMAD.MOV.U32 R52, RZ, RZ, R250 ;  /* 0x000000ffff347224 */ /* 0x000fe400078e00fa */
[----:B------:R-:W3:Y:S01]  /*175f0*/  LDL.LU R250, [R1+0x684] ;  /* 0x0006840001fa7983 */ /* 0x000ee20000300800 */
[----:B--2---:R-:W-:-:S03]  /*17600*/  IMAD.MOV.U32 R56, RZ, RZ, R68 ;  /* 0x000000ffff387224 */ /* 0x004fc600078e0044 */
[----:B------:R-:W2:Y:S01]  /*17610*/  LDL.LU R68, [R1+0x6a4] ;  /* 0x0006a40001447983 */ /* 0x000ea20000300800 */
[CC--:B------:R-:W-:Y:S02]  /*17620*/  LEA R16, P4, R47.reuse, R2.reuse, 0x2 ;  /* 0x000000022f107211 */ /* 0x0c0fe400078810ff */
[C---:B-1----:R-:W-:Y:S02]  /*17630*/  LEA R14, P3, R44.reuse, R2, 0x2 ;  /* 0x000000022c0e7211 */ /* 0x042fe400078610ff */
[-C--:B------:R-:W-:Y:S01]  /*17640*/  LEA.HI.X.SX32 R17, R47, R6.reuse, 0x2, P4 ;  /* 0x000000062f117211 */ /* 0x080fe200020f16ff */
[----:B------:R-:W-:Y:S02]  /*17650*/  IMAD.MOV.U32 R47, RZ, RZ, R48 ;  /* 0x000000ffff2f7224 */ /* 0x000fe400078e0030 */
[----:B------:R-:W-:Y:S02]  /*17660*/  IMAD.MOV.U32 R48, RZ, RZ, R49 ;  /* 0x000000ffff307224 */ /* 0x000fe400078e0031 */
[----:B------:R-:W-:Y:S01]  /*17670*/  IMAD.MOV.U32 R49, RZ, RZ, R51 ;  /* 0x000000ffff317224 */ /* 0x000fe200078e0033 */
[----:B------:R-:W-:Y:S01]  /*17680*/  LEA.HI.X.SX32 R15, R44, R6, 0x2, P3 ;  /* 0x000000062c0f7211 */ /* 0x000fe200018f16ff */
[----:B------:R-:W-:-:S02]  /*17690*/  IMAD.MOV.U32 R51, RZ, RZ, R52 ;  /* 0x000000ffff337224 */ /* 0x000fc400078e0034 */
[----:B------:R-:W-:Y:S01]  /*176a0*/  IMAD.MOV.U32 R44, RZ, RZ, R47 ;  /* 0x000000ffff2c7224 */ /* 0x000fe200078e002f */
[----:B------:R1:W-:Y:S01]  /*176b0*/  STL.64 [R1+0xa8], R16 ;  /* 0x0000a81001007387 */ /* 0x0003e20000100a00 */
[----:B------:R-:W-:Y:S02]  /*176c0*/  IMAD.MOV.U32 R47, RZ, RZ, R49 ;  /* 0x000000ffff2f7224 */ /* 0x000fe400078e0031 */
[----:B------:R-:W-:Y:S02]  /*176d0*/  IMAD.MOV.U32 R49, RZ, RZ, R51 ;  /* 0x000000ffff317224 */ /* 0x000fe400078e0033 */
[----:B--2---:R-:W-:Y:S02]  /*176e0*/  IMAD.MOV.U32 R52, RZ, RZ, R68 ;  /* 0x000000ffff347224 */ /* 0x004fe400078e0044 */
[----:B------:R-:W-:Y:S02]  /*176f0*/  IMAD.MOV.U32 R68, RZ, RZ, R69 ;  /* 0x000000ffff447224 */ /* 0x000fe400078e0045 */
[----:B------:R-:W2:Y:S01]  /*17700*/  LDL.LU R69, [R1+0x64c] ;  /* 0x00064c0001457983 */ /* 0x000ea20000300800 */
[----:B------:R-:W-:-:S02]  /*17710*/  IMAD.MOV.U32 R51, RZ, RZ, R52 ;  /* 0x000000ffff337224 */ /* 0x000fc400078e0034 */
[----:B------:R-:W-:Y:S01]  /*17720*/  IMAD.MOV.U32 R52, RZ, RZ, R66 ;  /* 0x000000ffff347224 */ /* 0x000fe200078e0042 */
[----:B------:R1:W-:Y:S04]  /*17730*/  STL.64 [R1+0xa0], R14 ;  /* 0x0000a00e01007387 */ /* 0x0003e80000100a00 */
[----:B------:R-:W2:Y:S01]  /*17740*/  LDL.LU R66, [R1+0x67c] ;  /* 0x00067c0001427983 */ /* 0x000ea20000300800 */
[----:B---3--:R-:W-:-:S04]  /*17750*/  LEA R20, P1, R43, R2, 0x2 ;  /* 0x000000022b147211 */ /* 0x008fc800078210ff */
[----:B------:R-:W-:Y:S01]  /*17760*/  LEA.HI.X.SX32 R21, R43, R6, 0x2, P1 ;  /* 0x000000062b157211 */ /* 0x000fe200008f16ff */
[----:B------:R-:W-:Y:S02]  /*17770*/  IMAD.MOV.U32 R43, RZ, RZ, R44 ;  /* 0x000000ffff2b7224 */ /* 0x000fe400078e002c */
[----:B------:R-:W-:Y:S02]  /*17780*/  IMAD.MOV.U32 R44, RZ, RZ, R47 ;  /* 0x000000ffff2c7224 */ /* 0x000fe400078e002f */
[----:B------:R-:W-:Y:S01]  /*17790*/  IMAD.MOV.U32 R47, RZ, RZ, R51 ;  /* 0x000000ffff2f7224 */ /* 0x000fe200078e0033 */
[----:B------:R3:W-:Y:S01]  /*177a0*/  STL.64 [R1+0x98], R20 ;  /* 0x0000981401007387 */ /* 0x0007e20000100a00 */
[----:B------:R-:W-:Y:S02]  /*177b0*/  IMAD.MOV.U32 R41, RZ, RZ, R49 ;  /* 0x000000ffff297224 */ /* 0x000fe400078e0031 */
[----:B------:R-:W-:Y:S02]  /*177c0*/  IMAD.MOV.U32 R49, RZ, RZ, R52 ;  /* 0x000000ffff317224 */ /* 0x000fe400078e0034 */
[----:B--2---:R-:W-:-:S02]  /*177d0*/  IMAD.MOV.U32 R51, RZ, RZ, R66 ;  /* 0x000000ffff337224 */ /* 0x004fc400078e0042 */
[----:B------:R-:W-:Y:S02]  /*177e0*/  IMAD.MOV.U32 R66, RZ, RZ, R67 ;  /* 0x000000ffff427224 */ /* 0x000fe400078e0043 */
[----:B------:R-:W2:Y:S04]  /*177f0*/  LDL.LU R67, [R1+0x660] ;  /* 0x0006600001437983 */ /* 0x000ea80000300800 */
[----:B------:R-:W2:Y:S01]  /*17800*/  LDL.LU R52, [R1+0x6a0] ;  /* 0x0006a00001347983 */ /* 0x000ea20000300800 */
[-C--:B------:R-:W-:Y:S02]  /*17810*/  LEA R12, P0, R31, R2.reuse, 0x2 ;  /* 0x000000021f0c7211 */ /* 0x080fe400078010ff */
[-C--:B------:R-:W-:Y:S02]  /*17820*/  LEA R22, P2, R32, R2.reuse, 0x2 ;  /* 0x0000000220167211 */ /* 0x080fe400078410ff */
[----:B------:R-:W-:-:S02]  /*17830*/  LEA R18, P5, R38, R2, 0x2 ;  /* 0x0000000226127211 */ /* 0x000fc400078a10ff */
[-C--:B------:R-:W-:Y:S02]  /*17840*/  LEA.HI.X.SX32 R13, R31, R6.reuse, 0x2, P0 ;  /* 0x000000061f0d7211 */ /* 0x080fe400000f16ff */
[-C--:B------:R-:W-:Y:S02]  /*17850*/  LEA.HI.X.SX32 R23, R32, R6.reuse, 0x2, P2 ;  /* 0x0000000620177211 */ /* 0x080fe400010f16ff */
[----:B------:R-:W-:Y:S01]  /*17860*/  LEA.HI.X.SX32 R19, R38, R6, 0x2, P5 ;  /* 0x0000000626137211 */ /* 0x000fe200028f16ff */
[----:B------:R-:W-:Y:S01]  /*17870*/  IMAD.MOV.U32 R38, RZ, RZ, R41 ;  /* 0x000000ffff267224 */ /* 0x000fe200078e0029 */
[----:B------:R1:W-:Y:S01]  /*17880*/  STL.64 [R1+0x90], R12 ;  /* 0x0000900c01007387 */ /* 0x0003e20000100a00 */
[----:B------:R-:W-:Y:S02]  /*17890*/  IMAD.MOV.U32 R41, RZ, RZ, R47 ;  /* 0x000000ffff297224 */ /* 0x000fe400078e002f */
[----:B------:R-:W-:Y:S01]  /*178a0*/  IMAD.MOV.U32 R47, RZ, RZ, R49 ;  /* 0x000000ffff2f7224 */ /* 0x000fe200078e0031 */
[----:B------:R1:W-:Y:S01]  /*178b0*/  STL.64 [R1+0x88], R22 ;  /* 0x0000881601007387 */ /* 0x0003e20000100a00 */
[----:B------:R-:W-:-:S03]  /*178c0*/  IMAD.MOV.U32 R49, RZ, RZ, R51 ;  /* 0x000000ffff317224 */ /* 0x000fc600078e0033 */
[----:B------:R1:W-:Y:S01]  /*178d0*/  STL.64 [R1+0x80], R18 ;  /* 0x0000801201007387 */ /* 0x0003e20000100a00 */
[----:B--2---:R-:W-:-:S03]  /*178e0*/  IMAD.MOV.U32 R51, RZ, RZ, R52 ;  /* 0x000000ffff337224 */ /* 0x004fc600078e0034 */
[----:B------:R-:W2:Y:S01]  /*178f0*/  LDL.LU R52, [R1+0x66c] ;  /* 0x00066c0001347983 */ /* 0x000ea20000300800 */
[-C--:B-1----:R-:W-:Y:S02]  /*17900*/  LEA R16, P4, R33, R2.reuse, 0x2 ;  /* 0x0000000221107211 */ /* 0x082fe400078810ff */
[-C--:B------:R-:W-:Y:S02]  /*17910*/  LEA R14, P3, R34, R2.reuse, 0x2 ;  /* 0x00000002220e7211 */ /* 0x080fe400078610ff */
[----:B---3--:R-:W-:Y:S02]  /*17920*/  LEA R20, P1, R35, R2, 0x2 ;  /* 0x0000000223147211 */ /* 0x008fe400078210ff */
[----:B------:R-:W-:Y:S02]  /*17930*/  LEA.HI.X.SX32 R17, R33, R6, 0x2, P4 ;  /* 0x0000000621117211 */ /* 0x000fe400020f16ff */
[----:B------:R-:W-:Y:S02]  /*17940*/  LEA R12, P0, R36, R2, 0x2 ;  /* 0x00000002240c7211 */ /* 0x000fe400078010ff */
[----:B------:R-:W-:Y:S01]  /*17950*/  LEA.HI.X.SX32 R15, R34, R6, 0x2, P3 ;  /* 0x00000006220f7211 */ /* 0x000fe200018f16ff */
[----:B------:R1:W-:Y:S01]  /*17960*/  STL.64 [R1+0x78], R16 ;  /* 0x0000781001007387 */ /* 0x0003e20000100a00 */
[----:B------:R-:W-:-:S02]  /*17970*/  LEA R22, P2, R37, R2, 0x2 ;  /* 0x0000000225167211 */ /* 0x000fc400078410ff */
[----:B------:R-:W-:Y:S01]  /*17980*/  LEA.HI.X.SX32 R21, R35, R6, 0x2, P1 ;  /* 0x0000000623157211 */ /* 0x000fe200008f16ff */
[----:B------:R3:W-:Y:S01]  /*17990*/  STL.64 [R1+0x70], R14 ;  /* 0x0000700e01007387 */ /* 0x0007e20000100a00 */
[----:B------:R-:W-:Y:S02]  /*179a0*/  LEA R18, P5, R39, R2, 0x2 ;  /* 0x0000000227127211 */ /* 0x000fe400078a10ff */
[-C--:B------:R-:W-:Y:S01]  /*179b0*/  LEA.HI.X.SX32 R13, R36, R6.reuse, 0x2, P0 ;  /* 0x00000006240d7211 */ /* 0x080fe200000f16ff */
[----:B------:R4:W-:Y:S01]  /*179c0*/  STL.64 [R1+0x68], R20 ;  /* 0x0000681401007387 */ /* 0x0009e20000100a00 */
[----:B------:R-:W-:Y:S02]  /*179d0*/  LEA.HI.X.SX32 R23, R37, R6, 0x2, P2 ;  /* 0x0000000625177211 */ /* 0x000fe400010f16ff */
[----:B-1----:R-:W-:Y:S01]  /*179e0*/  LEA R16, P4, R40, R2, 0x2 ;  /* 0x0000000228107211 */ /* 0x002fe200078810ff */
[----:B------:R1:W-:Y:S01]  /*179f0*/  STL.64 [R1+0x60], R12 ;  /* 0x0000600c01007387 */ /* 0x0003e20000100a00 */
[----:B------:R-:W-:-:S02]  /*17a00*/  LEA.HI.X.SX32 R19, R39, R6, 0x2, P5 ;  /* 0x0000000627137211 */ /* 0x000fc400028f16ff */
[----:B---3--:R-:W-:Y:S02]  /*17a10*/  LEA R14, P3, R42, R2, 0x2 ;  /* 0x000000022a0e7211 */ /* 0x008fe400078610ff */
[----:B------:R-:W-:Y:S02]  /*17a20*/  LEA.HI.X.SX32 R17, R40, R6, 0x2, P4 ;  /* 0x0000000628117211 */ /* 0x000fe400020f16ff */
[C---:B----4-:R-:W-:Y:S02]  /*17a30*/  LEA R20, P1, R45.reuse, R2, 0x2 ;  /* 0x000000022d147211 */ /* 0x050fe400078210ff */
[----:B------:R-:W-:Y:S01]  /*17a40*/  LEA.HI.X.SX32 R15, R42, R6, 0x2, P3 ;  /* 0x000000062a0f7211 */ /* 0x000fe200018f16ff */
[----:B------:R-:W-:Y:S01]  /*17a50*/  STL.64 [R1+0x58], R22 ;  /* 0x0000581601007387 */ /* 0x000fe20000100a00 */
[C---:B-1----:R-:W-:Y:S01]  /*17a60*/  LEA R12, P0, R46.reuse, R2, 0x2 ;  /* 0x000000022e0c7211 */ /* 0x042fe200078010ff */
[----:B------:R-:W-:Y:S02]  /*17a70*/  IMAD.MOV.U32 R42, RZ, RZ, R44 ;  /* 0x000000ffff2a7224 */ /* 0x000fe400078e002c */
[----:B------:R1:W-:Y:S01]  /*17a80*/  STL.64 [R1+0x50], R18 ;  /* 0x0000501201007387 */ /* 0x0003e20000100a00 */
[-C--:B------:R-:W-:Y:S01]  /*17a90*/  LEA.HI.X.SX32 R21, R45, R6.reuse, 0x2, P1 ;  /* 0x000000062d157211 */ /* 0x080fe200008f16ff */
[----:B------:R-:W-:Y:S01]  /*17aa0*/  IMAD.MOV.U32 R44, RZ, RZ, R47 ;  /* 0x000000ffff2c7224 */ /* 0x000fe200078e002f */
[----:B------:R-:W-:Y:S01]  /*17ab0*/  LEA.HI.X.SX32 R13, R46, R6, 0x2, P0 ;  /* 0x000000062e0d7211 */ /* 0x000fe200000f16ff */
[----:B------:R3:W-:Y:S01]  /*17ac0*/  STL.64 [R1+0x48], R16 ;  /* 0x0000481001007387 */ /* 0x0007e20000100a00 */
[----:B------:R-:W-:Y:S01]  /*17ad0*/  LEA R246, P1, R43, R2, 0x2 ;  /* 0x000000022bf67211 */ /* 0x000fe200078210ff */
[----:B------:R-:W-:-:S02]  /*17ae0*/  IMAD.MOV.U32 R40, RZ, RZ, R41 ;  /* 0x000000ffff287224 */ /* 0x000fc400078e0029 */
[----:B------:R4:W-:Y:S01]  /*17af0*/  STL.64 [R1+0x40], R14 ;  /* 0x0000400e01007387 */ /* 0x0009e20000100a00 */
[-C--:B------:R-:W-:Y:S02]  /*17b00*/  LEA R244, P2, R241, R2.reuse, 0x2 ;  /* 0x00000002f1f47211 */ /* 0x080fe400078410ff */
[C---:B-1----:R-:W-:Y:S01]  /*17b10*/  LEA R18, P5, R60.reuse, R2, 0x2 ;  /* 0x000000023c127211 */ /* 0x042fe200078a10ff */
[----:B------:R-:W-:Y:S01]  /*17b20*/  STL.64 [R1+0x38], R20 ;  /* 0x0000381401007387 */ /* 0x000fe20000100a00 */
[----:B------:R-:W-:Y:S02]  /*17b30*/  LEA.HI.X.SX32 R247, R43, R6, 0x2, P1 ;  /* 0x000000062bf77211 */ /* 0x000fe400008f16ff */
[-C--:B---3--:R-:W-:Y:S01]  /*17b40*/  LEA R16, P4, R59, R2.reuse, 0x2 ;  /* 0x000000023b107211 */ /* 0x088fe200078810ff */
[----:B------:R1:W-:Y:S01]  /*17b50*/  STL.64 [R1+0x30], R12 ;  /* 0x0000300c01007387 */ /* 0x0003e20000100a00 */
[----:B----4-:R-:W-:Y:S02]  /*17b60*/  LEA R14, P3, R57, R2, 0x2 ;  /* 0x00000002390e7211 */ /* 0x010fe400078610ff */
[----:B------:R-:W-:-:S02]  /*17b70*/  LEA.HI.X.SX32 R19, R60, R6, 0x2, P5 ;  /* 0x000000063c137211 */ /* 0x000fc400028f16ff */
[-C--:B------:R-:W-:Y:S02]  /*17b80*/  LEA.HI.X.SX32 R15, R57, R6.reuse, 0x2, P3 ;  /* 0x00000006390f7211 */ /* 0x080fe400018f16ff */
[----:B------:R-:W-:Y:S02]  /*17b90*/  LEA.HI.X.SX32 R245, R241, R6, 0x2, P2 ;  /* 0x00000006f1f57211 */ /* 0x000fe400010f16ff */
[C---:B-1----:R-:W-:Y:S02]  /*17ba0*/  LEA R12, P0, R50.reuse, R2, 0x2 ;  /* 0x00000002320c7211 */ /* 0x042fe400078010ff */
[-C--:B------:R-:W-:Y:S01]  /*17bb0*/  LEA.HI.X.SX32 R17, R59, R6.reuse, 0x2, P4 ;  /* 0x000000063b117211 */ /* 0x080fe200020f16ff */
[----:B------:R-:W-:Y:S01]  /*17bc0*/  IMAD.MOV.U32 R57, RZ, RZ, R67 ;  /* 0x000000ffff397224 */ /* 0x000fe200078e0043 */
[----:B------:R-:W-:Y:S01]  /*17bd0*/  LEA.HI.X.SX32 R13, R50, R6, 0x2, P0 ;  /* 0x00000006320d7211 */ /* 0x000fe200000f16ff */
[----:B------:R-:W-:Y:S01]  /*17be0*/  IMAD.MOV.U32 R60, RZ, RZ, R240 ;  /* 0x000000ffff3c7224 */ /* 0x000fe200078e00f0 */
[----:B------:R-:W-:Y:S01]  /*17bf0*/  STL.64 [R1+0x20], R18 ;  /* 0x0000201201007387 */ /* 0x000fe20000100a00 */
[----:B------:R-:W-:-:S02]  /*17c00*/  IMAD.MOV.U32 R241, RZ, RZ, R73 ;  /* 0x000000fffff17224 */ /* 0x000fc400078e0049 */
[----:B------:R-:W-:Y:S01]  /*17c10*/  IMAD.MOV.U32 R240, RZ, RZ, R71 ;  /* 0x000000fffff07224 */ /* 0x000fe200078e0047 */
[----:B------:R-:W-:Y:S01]  /*17c20*/  STL.64 [R1+0x28], R244 ;  /* 0x000028f401007387 */ /* 0x000fe20000100a00 */
[----:B------:R-:W-:-:S03]  /*17c30*/  IMAD.MOV.U32 R33, RZ, RZ, R57 ;  /* 0x000000ffff217224 */ /* 0x000fc600078e0039 */
[----:B------:R1:W-:Y:S01]  /*17c40*/  STL.64 [R1+0x18], R16 ;  /* 0x0000181001007387 */ /* 0x0003e20000100a00 */
[----:B------:R-:W-:-:S03]  /*17c50*/  IMAD.MOV.U32 R31, RZ, RZ, R54 ;  /* 0x000000ffff1f7224 */ /* 0x000fc600078e0036 */
[----:B------:R3:W-:Y:S04]  /*17c60*/  STL.64 [R1+0x10], R14 ;  /* 0x0000100e01007387 */ /* 0x0007e80000100a00 */
[----:B------:R4:W-:Y:S04]  /*17c70*/  STL.64 [R1], R12 ;  /* 0x0000000c01007387 */ /* 0x0009e80000100a00 */
[----:B------:R-:W-:Y:S01]  /*17c80*/  STL.64 [R1+0x8], R246 ;  /* 0x000008f601007387 */ /* 0x000fe20000100a00 */
[----:B------:R-:W-:Y:S02]  /*17c90*/  IMAD.MOV.U32 R22, RZ, RZ, R55 ;  /* 0x000000ffff167224 */ /* 0x000fe400078e0037 */
[----:B--2---:R-:W-:-:S02]  /*17ca0*/  IMAD.MOV.U32 R47, RZ, RZ, R52 ;  /* 0x000000ffff2f7224 */ /* 0x004fc400078e0034 */
[----:B------:R-:W-:Y:S02]  /*17cb0*/  IMAD.MOV.U32 R52, RZ, RZ, R56 ;  /* 0x000000ffff347224 */ /* 0x000fe400078e0038 */
[----:B------:R-:W-:Y:S01]  /*17cc0*/  IMAD.MOV.U32 R56, RZ, RZ, R66 ;  /* 0x000000ffff387224 */ /* 0x000fe200078e0042 */
[-C--:B------:R-:W-:Y:S01]  /*17cd0*/  LEA R66, P3, R38, R2.reuse, 0x2 ;  /* 0x0000000226427211 */ /* 0x080fe200078610ff */
[----:B------:R-:W-:Y:S02]  /*17ce0*/  IMAD.MOV.U32 R43, RZ, RZ, R52 ;  /* 0x000000ffff2b7224 */ /* 0x000fe400078e0034 */
[----:B------:R-:W-:Y:S01]  /*17cf0*/  IMAD.MOV.U32 R52, RZ, RZ, R250 ;  /* 0x000000ffff347224 */ /* 0x000fe200078e00fa */
[----:B------:R-:W-:Y:S01]  /*17d00*/  LEA R250, P1, R40, R2, 0x2 ;  /* 0x0000000228fa7211 */ /* 0x000fe200078210ff */
[----:B------:R-:W-:Y:S01]  /*17d10*/  IMAD.MOV.U32 R35, RZ, RZ, R56 ;  /* 0x000000ffff237224 */ /* 0x000fe200078e0038 */
[----:B------:R-:W-:Y:S02]  /*17d20*/  LEA.HI.X.SX32 R67, R38, R6, 0x2, P3 ;  /* 0x0000000626437211 */ /* 0x000fe400018f16ff */
[----:B------:R-:W-:-:S02]  /*17d30*/  LEA R56, P3, R239, R2, 0x2 ;  /* 0x00000002ef387211 */ /* 0x000fc400078610ff */
[-C--:B------:R-:W-:Y:S02]  /*17d40*/  LEA.HI.X.SX32 R251, R40, R6.reuse, 0x2, P1 ;  /* 0x0000000628fb7211 */ /* 0x080fe400008f16ff */
[----:B------:R-:W-:Y:S01]  /*17d50*/  LEA.HI.X.SX32 R57, R239, R6, 0x2, P3 ;  /* 0x00000006ef397211 */ /* 0x000fe200018f16ff */
[----:B------:R-:W-:Y:S01]  /*17d60*/  IMAD.MOV.U32 R239, RZ, RZ, R240 ;  /* 0x000000ffffef7224 */ /* 0x000fe200078e00f0 */
[C---:B------:R-:W-:Y:S01]  /*17d70*/  LEA R54, P1, R241.reuse, R2, 0x2 ;  /* 0x00000002f1367211 */ /* 0x040fe200078210ff */
[----:B------:R-:W-:Y:S04]  /*17d80*/  STL.64 [R1+0x650], R250 ;  /* 0x000650fa01007387 */ /* 0x000fe80000100a00 */
[----:B------:R-:W2:Y:S01]  /*17d90*/  LDL.LU R240, [R1+0x63c] ;  /* 0x00063c0001f07983 */ /* 0x000ea20000300800 */
[----:B------:R-:W-:-:S03]  /*17da0*/  LEA.HI.X.SX32 R55, R241, R6, 0x2, P1 ;  /* 0x00000006f1377211 */ /* 0x000fc600008f16ff */
[----:B------:R-:W2:Y:S01]  /*17db0*/  LDL.LU R241, [R1+0x624] ;  /* 0x0006240001f17983 */ /* 0x000ea20000300800 */
        /* <DEDUP_REMOVED lines=9> */
[----:B------:R-:W-:Y:S01]  /*17e50*/  IMAD.MOV.U32 R63, RZ, RZ, R70 ;  /* 0x000000ffff3f7224 */ /* 0x000fe200078e0046 */
[CC--:B------:R-:W-:Y:S01]  /*17e60*/  LEA R70, P5, R61.reuse, R2.reuse, 0x2 ;  /* 0x000000023d467211 */ /* 0x0c0fe200078a10ff */
[----:B------:R-:W-:Y:S01]  /*17e70*/  IMAD.MOV.U32 R41, RZ, RZ, R68 ;  /* 0x000000ffff297224 */ /* 0x000fe200078e0044 */
[----:B------:R-:W-:Y:S01]  /*17e80*/  LEA R68, P4, R58, R2, 0x2 ;  /* 0x000000023a447211 */ /* 0x000fe200078810ff */
[----:B------:R-:W-:Y:S01]  /*17e90*/  IMAD.MOV.U32 R34, RZ, RZ, R51 ;  /* 0x000000ffff227224 */ /* 0x000fe200078e0033 */
[----:B------:R-:W-:Y:S01]  /*17ea0*/  LEA.HI.X.SX32 R73, R48, R6, 0x2, P2 ;  /* 0x0000000630497211 */ /* 0x000fe200010f16ff */
[----:B------:R-:W-:Y:S01]  /*17eb0*/  IMAD.MOV.U32 R51, RZ, RZ, R64 ;  /* 0x000000ffff337224 */ /* 0x000fe200078e0040 */
        /* <DEDUP_REMOVED lines=10> */
[----:B------:R-:W-:Y:S01]  /*17f60*/  LEA R62, P2, R44, R2, 0x2 ;  /* 0x000000022c3e7211 */ /* 0x000fe200078410ff */
[----:B------:R-:W-:-:S02]  /*17f70*/  IMAD.MOV.U32 R39, RZ, RZ, R47 ;  /* 0x000000ffff277224 */ /* 0x000fc400078e002f */
        /* <DEDUP_REMOVED lines=8> */
[----:B-1----:R-:W-:Y:S01]  /*18000*/  IMAD.MOV.U32 R17, RZ, RZ, R48 ;  /* 0x000000ffff117224 */ /* 0x002fe200078e0030 */
[----:B------:R-:W-:Y:S01]  /*18010*/  LEA R48, P5, R34, R2, 0x2 ;  /* 0x0000000222307211 */ /* 0x000fe200078a10ff */
[----:B------:R-:W-:Y:S01]  /*18020*/  IMAD R0, R7, 0x2, R0 ;  /* 0x0000000207007824 */ /* 0x000fe200078e0200 */
[----:B------:R-:W-:Y:S01]  /*18030*/  LEA.HI.X.SX32 R59, R46, R6, 0x2, P4 ;  /* 0x000000062e3b7211 */ /* 0x000fe200020f16ff */
[----:B------:R-:W-:Y:S01]  /*18040*/  IMAD.MOV.U32 R21, RZ, RZ, R50 ;  /* 0x000000ffff157224 */ /* 0x000fe200078e0032 */
[-C--:B------:R-:W-:Y:S01]  /*18050*/  LEA R50, P2, R39, R2.reuse, 0x2 ;  /* 0x0000000227327211 */ /* 0x080fe200078410ff */
[----:B------:R-:W-:Y:S01]  /*18060*/  IMAD.MOV.U32 R24, RZ, RZ, R43 ;  /* 0x000000ffff187224 */ /* 0x000fe200078e002b */
[----:B------:R-:W-:Y:S01]  /*18070*/  LEA R46, P4, R36, R2, 0x2 ;  /* 0x00000002242e7211 */ /* 0x000fe200078810ff */
[----:B------:R-:W-:Y:S01]  /*18080*/  IMAD.MOV.U32 R25, RZ, RZ, R53 ;  /* 0x000000ffff197224 */ /* 0x000fe200078e0035 */
[----:B------:R-:W-:Y:S01]  /*18090*/  LEA.HI.X.SX32 R53, R41, R6, 0x2, P0 ;  /* 0x0000000629357211 */ /* 0x000fe200000f16ff */
[----:B---3--:R-:W-:Y:S01]  /*180a0*/  IMAD.MOV.U32 R15, RZ, RZ, R49 ;  /* 0x000000ffff0f7224 */ /* 0x008fe200078e0031 */
[-C--:B------:R-:W-:Y:S01]  /*180b0*/  LEA R42, P1, R35, R2.reuse, 0x2 ;  /* 0x00000002232a7211 */ /* 0x080fe200078210ff */
[----:B------:R-:W-:Y:S01]  /*180c0*/  IMAD R11, R7, 0x2, R0 ;  /* 0x00000002070b7824 */ /* 0x000fe200078e0200 */
[----:B------:R-:W-:Y:S01]  /*180d0*/  LEA R40, P0, R33, R2, 0x2 ;  /* 0x0000000221287211 */ /* 0x000fe200078010ff */
[----:B------:R-:W-:Y:S01]  /*180e0*/  IMAD.MOV.U32 R19, RZ, RZ, R51 ;  /* 0x000000ffff137224 */ /* 0x000fe200078e0033 */
[-C--:B------:R-:W-:Y:S01]  /*180f0*/  LEA.HI.X.SX32 R49, R34, R6.reuse, 0x2, P5 ;  /* 0x0000000622317211 */ /* 0x080fe200028f16ff */
[----:B----4-:R-:W-:Y:S01]  /*18100*/  IMAD.MOV.U32 R13, RZ, RZ, R47 ;  /* 0x000000ffff0d7224 */ /* 0x010fe200078e002f */
[----:B------:R-:W-:-:S02]  /*18110*/  LEA.HI.X.SX32 R51, R39, R6, 0x2, P2 ;  /* 0x0000000627337211 */ /* 0x000fc400010f16ff */
[----:B------:R-:W-:Y:S02]  /*18120*/  LEA R28, P5, R22, R2, 0x2 ;  /* 0x00000002161c7211 */ /* 0x000fe400078a10ff */
[----:B------:R-:W-:Y:S02]  /*18130*/  LEA.HI.X.SX32 R47, R36, R6, 0x2, P4 ;  /* 0x00000006242f7211 */ /* 0x000fe400020f16ff */
[-C--:B------:R-:W-:Y:S02]  /*18140*/  LEA R38, P2, R31, R2.reuse, 0x2 ;  /* 0x000000021f267211 */ /* 0x080fe400078410ff */
[----:B------:R-:W-:Y:S01]  /*18150*/  LEA R26, P4, R24, R2, 0x2 ;  /* 0x00000002181a7211 */ /* 0x000fe200078810ff */
[----:B------:R-:W-:Y:S01]  /*18160*/  IMAD R9, R7, 0x2, R11 ;  /* 0x0000000207097824 */ /* 0x000fe200078e020b */
[-C--:B------:R-:W-:Y:S02]  /*18170*/  LEA.HI.X.SX32 R43, R35, R6.reuse, 0x2, P1 ;  /* 0x00000006232b7211 */ /* 0x080fe400008f16ff */
[----:B------:R-:W-:-:S02]  /*18180*/  LEA.HI.X.SX32 R41, R33, R6, 0x2, P0 ;  /* 0x0000000621297211 */ /* 0x000fc400000f16ff */
[-C--:B------:R-:W-:Y:S02]  /*18190*/  LEA R34, P1, R23, R2.reuse, 0x2 ;  /* 0x0000000217227211 */ /* 0x080fe400078210ff */
[----:B------:R-:W-:Y:S02]  /*181a0*/  LEA R32, P0, R21, R2, 0x2 ;  /* 0x0000000215207211 */ /* 0x000fe400078010ff */
[-C--:B------:R-:W-:Y:S02]  /*181b0*/  LEA.HI.X.SX32 R29, R22, R6.reuse, 0x2, P5 ;  /* 0x00000006161d7211 */ /* 0x080fe400028f16ff */
[-C--:B------:R-:W-:Y:S02]  /*181c0*/  LEA.HI.X.SX32 R39, R31, R6.reuse, 0x2, P2 ;  /* 0x000000061f277211 */ /* 0x080fe400010f16ff */
[----:B------:R-:W-:Y:S01]  /*181d0*/  LEA.HI.X.SX32 R27, R24, R6, 0x2, P4 ;  /* 0x00000006181b7211 */ /* 0x000fe200020f16ff */
[----:B------:R-:W-:Y:S01]  /*181e0*/  IMAD R8, R7, 0x2, R9 ;  /* 0x0000000207087824 */ /* 0x000fe200078e0209 */
[----:B------:R-:W-:Y:S01]  /*181f0*/  LEA R30, P2, R19, R2, 0x2 ;  /* 0x00000002131e7211 */ /* 0x000fe200078410ff */
[----:B------:R1:W-:Y:S01]  /*18200*/  STL.64 [R1+0x648], R28 ;  /* 0x0006481c01007387 */ /* 0x0003e20000100a00 */
[----:B------:R-:W-:-:S02]  /*18210*/  LEA.HI.X.SX32 R35, R23, R6, 0x2, P1 ;  /* 0x0000000617237211 */ /* 0x000fc400008f16ff */
[----:B------:R-:W-:Y:S01]  /*18220*/  LEA.HI.X.SX32 R33, R21, R6, 0x2, P0 ;  /* 0x0000000615217211 */ /* 0x000fe200000f16ff */
[----:B------:R3:W-:Y:S01]  /*18230*/  STL.64 [R1+0x640], R26 ;  /* 0x0006401a01007387 */ /* 0x0007e20000100a00 */
[CC--:B------:R-:W-:Y:S02]  /*18240*/  LEA R22, P1, R238.reuse, R2.reuse, 0x2 ;  /* 0x00000002ee167211 */ /* 0x0c0fe400078210ff */
[----:B------:R-:W-:Y:S01]  /*18250*/  LEA R20, P0, R239, R2, 0x2 ;  /* 0x00000002ef147211 */ /* 0x000fe200078010ff */
[----:B------:R-:W-:Y:S01]  /*18260*/  IMAD R7, R7, 0x2, R8 ;  /* 0x0000000207077824 */ /* 0x000fe200078e0208 */
[----:B------:R-:W-:Y:S02]  /*18270*/  LEA.HI.X.SX32 R31, R19, R6, 0x2, P2 ;  /* 0x00000006131f7211 */ /* 0x000fe400010f16ff */
[----:B-1----:R-:W-:Y:S02]  /*18280*/  LEA R28, P5, R17, R2, 0x2 ;  /* 0x00000002111c7211 */ /* 0x002fe400078a10ff */
[----:B------:R-:W-:-:S02]  /*18290*/  LEA.HI.X.SX32 R23, R238, R6, 0x2, P1 ;  /* 0x00000006ee177211 */ /* 0x000fc400008f16ff */
[----:B---3--:R-:W-:Y:S02]  /*182a0*/  LEA R26, P4, R15, R2, 0x2 ;  /* 0x000000020f1a7211 */ /* 0x008fe400078810ff */
[-C--:B------:R-:W-:Y:S02]  /*182b0*/  LEA.HI.X.SX32 R21, R239, R6.reuse, 0x2, P0 ;  /* 0x00000006ef157211 */ /* 0x080fe400000f16ff */
[----:B------:R-:W-:Y:S02]  /*182c0*/  LEA.HI.X.SX32 R29, R17, R6, 0x2, P5 ;  /* 0x00000006111d7211 */ /* 0x000fe400028f16ff */
[----:B------:R-:W-:Y:S02]  /*182d0*/  LEA R238, P0, R8, R2, 0x2 ;  /* 0x0000000208ee7211 */ /* 0x000fe400078010ff */
[----:B------:R-:W-:Y:S02]  /*182e0*/  LEA.HI.X.SX32 R27, R15, R6, 0x2, P4 ;  /* 0x000000060f1b7211 */ /* 0x000fe400020f16ff */
[----:B------:R-:W-:-:S02]  /*182f0*/  LEA R14, P4, R0, R2, 0x2 ;  /* 0x00000002000e7211 */ /* 0x000fc400078810ff */
[-C--:B------:R-:W-:Y:S02]  /*18300*/  LEA.HI.X.SX32 R239, R8, R6.reuse, 0x2, P0 ;  /* 0x0000000608ef7211 */ /* 0x080fe400000f16ff */
[----:B------:R-:W-:Y:S02]  /*18310*/  LEA.HI.X.SX32 R15, R0, R6, 0x2, P4 ;  /* 0x00000006000f7211 */ /* 0x000fe400020f16ff */
[----:B------:R1:W5:Y:S04]  /*18320*/  LDL.LU R0, [R1+0xc30] ;  /* 0x000c300001007983 */ /* 0x0003680000300800 */
[----:B------:R-:W3:Y:S04]  /*18330*/  LDL.LU R243, [R1+0x728] ;  /* 0x0007280001f37983 */ /* 0x000ee80000300800 */
[----:B------:R4:W-:Y:S04]  /*18340*/  STL.64 [R1+0x638], R238 ;  /* 0x000638ee01007387 */ /* 0x0009e80000100a00 */
[----:B----4-:R1:W5:Y:S01]  /*18350*/  LDL.LU.64 R238, [R1+0xc28] ;  /* 0x000c280001ee7983 */ /* 0x0103620000300a00 */
[----:B--2---:R-:W-:-:S02]  /*18360*/  LEA R18, P2, R240, R2, 0x2 ;  /* 0x00000002f0127211 */ /* 0x004fc400078410ff */
[----:B------:R-:W-:Y:S02]  /*18370*/  LEA R16, P5, R241, R2, 0x2 ;  /* 0x00000002f1107211 */ /* 0x000fe400078a10ff */
[----:B------:R-:W-:Y:S02]  /*18380*/  LEA.HI.X.SX32 R19, R240, R6, 0x2, P2 ;  /* 0x00000006f0137211 */ /* 0x000fe400010f16ff */
[----:B------:R-:W-:Y:S02]  /*18390*/  LEA R240, P2, R7, R2, 0x2 ;  /* 0x0000000207f07211 */ /* 0x000fe400078410ff */
[-C--:B------:R-:W-:Y:S02]  /*183a0*/  LEA.HI.X.SX32 R17, R241, R6.reuse, 0x2, P5 ;  /* 0x00000006f1117211 */ /* 0x080fe400028f16ff */
[----:B------:R-:W-:-:S05]  /*183b0*/  LEA.HI.X.SX32 R241, R7, R6, 0x2, P2 ;  /* 0x0000000607f17211 */ /* 0x000fca00010f16ff */
[----:B------:R2:W-:Y:S04]  /*183c0*/  STL.64 [R1+0x620], R240 ;  /* 0x000620f001007387 */ /* 0x0005e80000100a00 */
[----:B--2---:R1:W5:Y:S01]  /*183d0*/  LDL.LU.64 R240, [R1+0xc20] ;  /* 0x000c200001f07983 */ /* 0x0043620000300a00 */
[----:B------:R-:W-:-:S04]  /*183e0*/  LOP3.LUT R248, R3, 0x2, RZ, 0xfc, !PT ;  /* 0x0000000203f87812 */ /* 0x000fc800078efcff */
[----:B------:R-:W-:Y:S02]  /*183f0*/  ISETP.GE.AND P0, PT, R248, R5, PT ;  /* 0x00000005f800720c */ /* 0x000fe40003f06270 */
[----:B------:R-:W2:Y:S01]  /*18400*/  S2R R248, SR_TID.X ;  /* 0x0000000000f87919 */ /* 0x000ea20000002100 */
[----:B------:R-:W-:-:S04]  /*18410*/  LEA R44, P3, R37, R2, 0x2 ;  /* 0x00000002252c7211 */ /* 0x000fc800078610ff */
[----:B------:R-:W-:Y:S02]  /*18420*/  LEA.HI.X.SX32 R45, R37, R6, 0x2, P3 ;  /* 0x00000006252d7211 */ /* 0x000fe400018f16ff */
[----:B------:R-:W-:-:S04]  /*18430*/  LEA R36, P3, R25, R2, 0x2 ;  /* 0x0000000219247211 */ /* 0x000fc800078610ff */
[----:B------:R-:W-:Y:S02]  /*18440*/  LEA.HI.X.SX32 R37, R25, R6, 0x2, P3 ;  /* 0x0000000619257211 */ /* 0x000fe400018f16ff */
[-C--:B------:R-:W-:Y:S02]  /*18450*/  LEA R24, P3, R13, R2.reuse, 0x2 ;  /* 0x000000020d187211 */ /* 0x080fe400078610ff */
[----:B------:R-:W-:Y:S02]  /*18460*/  LEA R10, P1, R9, R2, 0x2 ;  /* 0x00000002090a7211 */ /* 0x000fe400078210ff */
[----:B------:R-:W-:Y:S02]  /*18470*/  LEA.HI.X.SX32 R25, R13, R6, 0x2, P3 ;  /* 0x000000060d197211 */ /* 0x000fe400018f16ff */
[----:B------:R-:W-:Y:S02]  /*18480*/  LEA R12, P3, R11, R2, 0x2 ;  /* 0x000000020b0c7211 */ /* 0x000fe400078610ff */
[----:B------:R-:W-:-:S02]  /*18490*/  LOP3.LUT R249, R3, 0x22, RZ, 0xfc, !PT ;  /* 0x0000002203f97812 */ /* 0x000fc400078efcff */
[-C--:B------:R-:W-:Y:S02]  /*184a0*/  LEA.HI.X.SX32 R13, R11, R6.reuse, 0x2, P3 ;  /* 0x000000060b0d7211 */ /* 0x080fe400018f16ff */
[----:B------:R-:W-:Y:S02]  /*184b0*/  LEA.HI.X.SX32 R11, R9, R6, 0x2, P1 ;  /* 0x00000006090b7211 */ /* 0x000fe400008f16ff */
[C---:B------:R-:W-:Y:S02]  /*184c0*/  LOP3.LUT R6, R3.reuse, 0x40, RZ, 0xfc, !PT ;  /* 0x0000004003067812 */ /* 0x040fe400078efcff */
[----:B------:R-:W-:Y:S02]  /*184d0*/  LOP3.LUT R252, R3, 0x20, RZ, 0xfc, !PT ;  /* 0x0000002003fc7812 */ /* 0x000fe400078efcff */
[----:B------:R-:W-:Y:S02]  /*184e0*/  SEL R2, R4, RZ, !P0 ;  /* 0x000000ff04027207 */ /* 0x000fe40004000000 */
[----:B------:R-:W-:-:S02]  /*184f0*/  ISETP.GE.AND P0, PT, R249, R5, PT ;  /* 0x00000005f900720c */ /* 0x000fc40003f06270 */
[-C--:B------:R-:W-:Y:S02]  /*18500*/  ISETP.GE.AND P2, PT, R6, R5.reuse, PT ;  /* 0x000000050600720c */ /* 0x080fe40003f46270 */
[----:B------:R-:W-:Y:S02]  /*18510*/  ISETP.GE.AND P1, PT, R252, R5, PT ;  /* 0x00000005fc00720c */ /* 0x000fe40003f26270 */
[----:B------:R-:W-:Y:S02]  /*18520*/  LOP3.LUT R8, R3, 0x42, RZ, 0xfc, !PT ;  /* 0x0000004203087812 */ /* 0x000fe400078efcff */
[----:B------:R-:W-:Y:S02]  /*18530*/  ISETP.NE.U32.AND P5, PT, R2, RZ, PT ;  /* 0x000000ff0200720c */ /* 0x000fe40003fa5070 */
[----:B--2---:R-:W-:Y:S02]  /*18540*/  LOP3.LUT R9, R248, 0x7f, RZ, 0xc0, !PT ;  /* 0x0000007ff8097812 */ /* 0x004fe400078ec0ff */
[----:B------:R-:W-:-:S02]  /*18550*/  SEL R6, R4, RZ, !P0 ;  /* 0x000000ff04067207 */ /* 0x000fc40004000000 */
[----:B------:R-:W-:Y:S02]  /*18560*/  SEL R2, R4, RZ, !P2 ;  /* 0x000000ff04027207 */ /* 0x000fe40005000000 */
[----:B------:R-:W-:Y:S02]  /*18570*/  LOP3.LUT R248, R248, 0x3f, RZ, 0xc0, !PT ;  /* 0x0000003ff8f87812 */ /* 0x000fe400078ec0ff */
[----:B------:R-:W-:Y:S02]  /*18580*/  SEL R7, R4, RZ, !P1 ;  /* 0x000000ff04077207 */ /* 0x000fe40004800000 */
[----:B------:R-:W-:Y:S01]  /*18590*/  ISETP.GE.AND P6, PT, R8, R5, PT ;  /* 0x000000050800720c */ /* 0x000fe20003fc6270 */
[----:B------:R-:W-:Y:S01]  /*185a0*/  USHF.L.U32 UR4, UR22, 0x15, URZ ;  /* 0x0000001516047899 */ /* 0x000fe200080006ff */
[----:B------:R-:W-:Y:S02]  /*185b0*/  ISETP.NE.U32.AND P0, PT, R6, RZ, PT ;  /* 0x000000ff0600720c */ /* 0x000fe40003f05070 */
[----:B------:R-:W-:-:S02]  /*185c0*/  ISETP.NE.U32.AND P4, PT, R2, RZ, PT ;  /* 0x000000ff0200720c */ /* 0x000fc40003f85070 */
[----:B------:R-:W-:Y:S02]  /*185d0*/  ISETP.NE.U32.AND P3, PT, R242, RZ, PT ;  /* 0x000000fff200720c */ /* 0x000fe40003f65070 */
[----:B------:R-:W-:Y:S02]  /*185e0*/  ISETP.NE.U32.AND P1, PT, R7, RZ, PT ;  /* 0x000000ff0700720c */ /* 0x000fe40003f25070 */
[----:B------:R-:W-:Y:S02]  /*185f0*/  ISETP.NE.U32.AND P2, PT, R9, RZ, PT ;  /* 0x000000ff0900720c */ /* 0x000fe40003f45070 */
[----:B------:R-:W-:Y:S01]  /*18600*/  SEL R6, R4, RZ, !P6 ;  /* 0x000000ff04067207 */ /* 0x000fe20007000000 */
[----:B------:R-:W2:Y:S01]  /*18610*/  LDCU.64 UR20, c[0x0][0x358] ;  /* 0x00006b00ff1477ac */ /* 0x000ea20008000a00 */
[----:B------:R-:W-:Y:S01]  /*18620*/  ULOP3.LUT UR4, UR4, 0x600000, URZ, 0xc0, !UPT ;  /* 0x0060000004047892 */ /* 0x000fe2000f8ec0ff */
[----:B------:R-:W-:Y:S01]  /*18630*/  UMOV UR9, 0x1 ;  /* 0x0000000100097882 */ /* 0x000fe20000000000 */
[----:B---3--:R-:W-:Y:S01]  /*18640*/  IMAD R2, R248, 0x80, R243 ;  /* 0x00000080f8027824 */ /* 0x008fe200078e02f3 */
[----:B-12---:R-:W-:Y:S09]  /*18650*/  BRA.U UP0, `(.L_x_5) ;  /* 0x0000000100187547 */ /* 0x006ff2000b800000 */
[----:B------:R-:W-:Y:S01]  /*18660*/  ELECT P6, URZ, PT ;  /* 0x0000000000ff782f */ /* 0x000fe200038c0000 */
[----:B------:R-:W-:Y:S01]  /*18670*/  IMAD.MOV.U32 R7, RZ, RZ, 0x1 ;  /* 0x00000001ff077424 */ /* 0x000fe200078e00ff */
[----:B------:R-:W-:Y:S01]  /*18680*/  UMOV UR6, 0x40 ;  /* 0x0000004000067882 */ /* 0x000fe20000000000 */
[----:B------:R-:W-:Y:S01]  /*18690*/  UVIRTCOUNT.DEALLOC.SMPOOL 0x80 ;  /* 0x000000800000784c */ /* 0x000fe20000000000 */
[----:B------:R-:W-:-:S09]  /*186a0*/  ULEA UR6, UR5, UR6, 0x18 ;  /* 0x0000000605067291 */ /* 0x000fd2000f8ec0ff */
[----:B------:R1:W-:Y:S03]  /*186b0*/  @P6 STS.U8 [UR6], R7 ;  /* 0x00000007ff006988 */ /* 0x0003e60008000006 */
.L_x_5:
[----:B------:R2:W-:Y:S01]  /*186c0*/  STL.64 [R1+0x11a0], R114 ;  /* 0x0011a07201007387 */ /* 0x0005e20000100a00 */
[----:B------:R-:W-:Y:S01]  /*186d0*/  UIADD3 UR19, UPT, UPT, UR8, UR4, URZ ;  /* 0x0000000408137290 */ /* 0x000fe2000fffe0ff */
[----:B------:R-:W-:Y:S01]  /*186e0*/  VOTEU.ALL UP1, P2 ;  /* 0x0000000000ff7886 */ /* 0x000fe20001020000 */
[----:B------:R-:W-:Y:S02]  /*186f0*/  UIADD3 UR15, UPT, UPT, UR7, 0xa0000, URZ ;  /* 0x000a0000070f7890 */ /* 0x000fe4000fffe0ff */
[----:B------:R-:W-:Y:S01]  /*18700*/  IMAD.U32 R248, RZ, RZ, UR7 ;  /* 0x00000007fff87e24 */ /* 0x000fe2000f8e00ff */
[----:B------:R-:W-:Y:S01]  /*18710*/  VOTEU.ALL UP2, P2 ;  /* 0x0000000000ff7886 */ /* 0x000fe20001040000 */
[----:B------:R-:W-:Y:S01]  /*18720*/  ISETP.NE.U32.AND P6, PT, R6, RZ, PT ;  /* 0x000000ff0600720c */ /* 0x000fe20003fc5070 */
[----:B------:R-:W3:Y:S01]  /*18730*/  LDCU UR14, c[0x0][0x3a0] ;  /* 0x00007400ff0e77ac */ /* 0x000ee20008000800 */
[----:B--2---:R-:W2:Y:S04]  /*18740*/  LDL.64 R114, [R1+0xd0] ;  /* 0x0000d00001727983 */ /* 0x004ea80000100a00 */
[----:B------:R4:W-:Y:S04]  /*18750*/  STL.64 [R1+0x1198], R98 ;  /* 0x0011986201007387 */ /* 0x0009e80000100a00 */
[----:B------:R-:W3:Y:S04]  /*18760*/  LDL.64 R242, [R1+0x48] ;  /* 0x0000480001f27983 */ /* 0x000ee80000100a00 */
[----:B----4-:R-:W4:Y:S04]  /*18770*/  LDL.64 R98, [R1+0xc8] ;  /* 0x0000c80001627983 */ /* 0x010f280000100a00 */
[----:B------:R1:W-:Y:S04]  /*18780*/  STL.64 [R1+0x1190], R82 ;  /* 0x0011905201007387 */ /* 0x0003e80000100a00 */
[----:B-1----:R-:W3:Y:S01]  /*18790*/  LDL.64 R82, [R1+0x50] ;  /* 0x0000500001527983 */ /* 0x002ee20000100a00 */
[----:B------:R-:W-:Y:S01]  /*187a0*/  STTM.16dp32bit_t0_t15.x128 tmem[UR19], RZ ;  /* 0x000000ff000079ed */ /* 0x000fe20008b80013 */
[----:B------:R-:W-:Y:S01]  /*187b0*/  STTM.16dp32bit_t16_t31.x128 tmem[UR19+0x80], RZ ;  /* 0x000080ff000079ed */ /* 0x000fe20008ba0013 */
[----:B------:R-:W1:Y:S01]  /*187c0*/  FENCE.VIEW.ASYNC.T ;  /* 0x00000000000073c6 */ /* 0x000e620000000200 */
[----:B------:R-:W-:-:S04]  /*187d0*/  @!UP1 UIADD3 UR10, UPT, UPT, -UR9, 0x100000, URZ ;  /* 0x00100000090a9890 */ /* 0x000fc8000fffe1ff */
[----:B------:R-:W-:Y:S02]  /*187e0*/  @!UP1 USHF.L.U32 UR11, UR10, 0xb, URZ ;  /* 0x0000000b0a0b9899 */ /* 0x000fe400080006ff */
[----:B------:R-:W-:Y:S02]  /*187f0*/  @!UP1 USHF.L.U32 UR10, UR10, 0x1, URZ ;  /* 0x000000010a0a9899 */ /* 0x000fe400080006ff */
[----:B------:R-:W-:-:S04]  /*18800*/  @!UP1 UIADD3 UR4, UPT, UPT, -UR9, 0x100000, URZ ;  /* 0x0010000009049890 */ /* 0x000fc8000fffe1ff */
[----:B------:R-:W-:Y:S02]  /*18810*/  @!UP1 USHF.L.U32 UR5, UR4, 0xb, URZ ;  /* 0x0000000b04059899 */ /* 0x000fe400080006ff */
[----:B------:R-:W-:Y:S01]  /*18820*/  @!UP1 USHF.L.U32 UR4, UR4, 0x1, URZ ;  /* 0x0000000104049899 */ /* 0x000fe200080006ff */
[----:B-1----:R-:W-:Y:S06]  /*18830*/  BAR.SYNC.DEFER_BLOCKING 0x0 ;  /* 0x0000000000007b1d */ /* 0x002fec0000010000 */
[----:B------:R-:W-:Y:S01]  /*18840*/  UMOV UR9, UR15 ;  /* 0x0000000f00097c82 */ /* 0x000fe20008000000 */
[----:B------:R-:W-:Y:S01]  /*18850*/  VOTEU.ALL UP1, P2 ;  /* 0x0000000000ff7886 */ /* 0x000fe20001020000 */
[----:B------:R-:W1:Y:S04]  /*18860*/  FENCE.VIEW.ASYNC.S ;  /* 0x00000000000073c6 */ /* 0x000e680000000000 */
[----:B-1----:R-:W1:Y:S02]  /*18870*/  @!UP1 SYNCS.EXCH.64 URZ, [UR9], UR10 ;  /* 0x0000000a09ff95b2 */ /* 0x002e640008000100 */
[----:B-1----:R-:W-:Y:S01]  /*18880*/  BAR.SYNC.DEFER_BLOCKING 0x0 ;  /* 0x0000000000007b1d */ /* 0x002fe20000010000 */
[----:B------:R-:W-:-:S02]  /*18890*/  IADD3 R9, PT, PT, R248, 0x100000, R2 ;  /* 0x00100000f8097810 */ /* 0x000fc40007ffe002 */
[----:B------:R-:W-:-:S03]  /*188a0*/  LOP3.LUT R6, R3, 0x60, RZ, 0xfc, !PT ;  /* 0x0000006003067812 */ /* 0x000fc600078efcff */
[----:B------:R1:W2:Y:S01]  /*188b0*/  @!UP2 SYNCS.EXCH.64 URZ, [UR7+0xa0008], UR4 ;  /* 0x0a00080407ffa5b2 */ /* 0x0002a20008000100 */
[C---:B------:R-:W-:Y:S02]  /*188c0*/  LOP3.LUT R7, R3.reuse, 0x62, RZ, 0xfc, !PT ;  /* 0x0000006203077812 */ /* 0x040fe400078efcff */
[----:B------:R-:W-:Y:S01]  /*188d0*/  LOP3.LUT R8, R3, 0x4, RZ, 0xfc, !PT ;  /* 0x0000000403087812 */ /* 0x000fe200078efcff */
[----:B-1----:R-:W1:Y:S01]  /*188e0*/  LDCU UR4, c[0x0][0x3a0] ;  /* 0x00007400ff0477ac */ /* 0x002e620008000800 */
[----:B------:R-:W-:Y:S01]  /*188f0*/  @!PT LDS RZ, [RZ] ;  /* 0x00000000fffff984 */ /* 0x000fe20000000800 */
[----:B------:R-:W-:Y:S01]  /*18900*/  @!PT LDS RZ, [RZ] ;  /* 0x00000000fffff984 */ /* 0x000fe20000000800 */
[----:B------:R-:W-:Y:S01]  /*18910*/  @!PT LDS RZ, [RZ] ;  /* 0x00000000fffff984 */ /* 0x000fe20000000800 */
[----:B--2---:R-:W-:Y:S01]  /*18920*/  LDGSTS.E [R9+-0x80000], desc[UR20][R114.64], P3 ;  /* 0x8000000072097fae */ /* 0x004fe200099a1014 */
[----:B------:R-:W-:-:S04]  /*18930*/  ISETP.GE.AND P3, PT, R6, R5, PT ;  /* 0x000000050600720c */ /* 0x000fc80003f66270 */
[----:B------:R-:W-:Y:S01]  /*18940*/  SEL R6, R4, RZ, !P3 ;  /* 0x000000ff04067207 */ /* 0x000fe20005800000 */
[----:B------:R-:W2:Y:S04]  /*18950*/  LDL.LU.64 R114, [R1+0x11a0] ;  /* 0x0011a00001727983 */ /* 0x000ea80000300a00 */
[----:B----4-:R-:W-:Y:S04]  /*18960*/  LDGSTS.E [R9+-0x7fff8], desc[UR20][R98.64], P5 ;  /* 0x8000800062097fae */ /* 0x010fe8000a9a1014 */
[----:B------:R-:W4:Y:S04]  /*18970*/  LDL.LU.64 R98, [R1+0x1198] ;  /* 0x0011980001627983 */ /* 0x000f280000300a00 */
[----:B---3--:R3:W-:Y:S01]  /*18980*/  LDGSTS.E [R9+-0x7e000], desc[UR20][R82.64], P1 ;  /* 0x8200000052097fae */ /* 0x0087e200089a1014 */
[----:B------:R-:W-:-:S03]  /*18990*/  ISETP.NE.U32.AND P1, PT, R6, RZ, PT ;  /* 0x000000ff0600720c */ /* 0x000fc60003f25070 */
[----:B------:R1:W-:Y:S04]  /*189a0*/  LDGSTS.E [R9+-0x7dff8], desc[UR20][R242.64], P0 ;  /* 0x82008000f2097fae */ /* 0x0003e800081a1014 */
[----:B------:R-:W-:Y:S01]  /*189b0*/  LDGSTS.E [R9+-0x7c000], desc[UR20][R64.64], P4 ;  /* 0x8400000040097fae */ /* 0x000fe2000a1a1014 */
[----:B---3--:R-:W-:-:S03]  /*189c0*/  LOP3.LUT R83, R3, 0x24, RZ, 0xfc, !PT ;  /* 0x0000002403537812 */ /* 0x008fc600078efcff */
[----:B------:R3:W-:Y:S01]  /*189d0*/  STL.64 [R1+0x1110], R64 ;  /* 0x0011104001007387 */ /* 0x0007e20000100a00 */
[----:B------:R-:W-:Y:S02]  /*189e0*/  LOP3.LUT R82, R3, 0x26, RZ, 0xfc, !PT ;  /* 0x0000002603527812 */ /* 0x000fe400078efcff */
[-C--:B------:R-:W-:Y:S01]  /*189f0*/  ISETP.GE.AND P4, PT, R83, R5.reuse, PT ;  /* 0x000000055300720c */ /* 0x080fe20003f86270 */
[----:B------:R-:W-:Y:S01]  /*18a00*/  LDGSTS.E [R9+-0x7bff8], desc[UR20][R62.64], P6 ;  /* 0x840080003e097fae */ /* 0x000fe2000b1a1014 */
[----:B------:R-:W-:-:S03]  /*18a10*/  ISETP.GE.AND P6, PT, R82, R5, PT ;  /* 0x000000055200720c */ /* 0x000fc60003fc6270 */
[----:B------:R1:W-:Y:S04]  /*18a20*/  STL.64 [R1+0x1118], R62 ;  /* 0x0011183e01007387 */ /* 0x0003e80000100a00 */
[----:B---3--:R-:W3:Y:S04]  /*18a30*/  LDL.64 R64, [R1+0x40] ;  /* 0x0000400001407983 */ /* 0x008ee80000100a00 */
[----:B------:R-:W2:Y:S04]  /*18a40*/  LDL.64 R82, [R1+0x38] ;  /* 0x0000380001527983 */ /* 0x000ea80000100a00 */
[----:B-1----:R-:W2:Y:S04]  /*18a50*/  LDL.64 R62, [R1+0xb8] ;  /* 0x0000b800013e7983 */ /* 0x002ea80000100a00 */
[----:B------:R-:W-:Y:S04]  /*18a60*/  LDGSTS.E [R9+-0x7a000], desc[UR20][R36.64], P1 ;  /* 0x8600000024097fae */ /* 0x000fe800089a1014 */
[----:B------:R1:W-:Y:S04]  /*18a70*/  STL.64 [R1+0x1120], R36 ;  /* 0x0011202401007387 */ /* 0x0003e80000100a00 */
[----:B-1----:R-:W2:Y:S01]  /*18a80*/  LDL.64 R36, [R1+0xc0] ;  /* 0x0000c00001247983 */ /* 0x002ea20000100a00 */
[----:B------:R-:W-:-:S02]  /*18a90*/  ISETP.GE.AND P5, PT, R7, R5, PT ;  /* 0x000000050700720c */ /* 0x000fc40003fa6270 */
[----:B------:R-:W-:Y:S02]  /*18aa0*/  LOP3.LUT R7, R3, 0x6, RZ, 0xfc, !PT ;  /* 0x0000000603077812 */ /* 0x000fe400078efcff */
[-C--:B------:R-:W-:Y:S02]  /*18ab0*/  ISETP.GE.AND P3, PT, R8, R5.reuse, PT ;  /* 0x000000050800720c */ /* 0x080fe40003f66270 */
[C---:B------:R-:W-:Y:S02]  /*18ac0*/  SEL R8, R4.reuse, RZ, !P5 ;  /* 0x000000ff04087207 */ /* 0x040fe40006800000 */
[----:B------:R-:W-:Y:S02]  /*18ad0*/  ISETP.GE.AND P5, PT, R7, R5, PT ;  /* 0x000000050700720c */ /* 0x000fe40003fa6270 */
[C---:B------:R-:W-:Y:S02]  /*18ae0*/  SEL R7, R4.reuse, RZ, !P3 ;  /* 0x000000ff04077207 */ /* 0x040fe40005800000 */
[----:B------:R-:W-:-:S02]  /*18af0*/  SEL R6, R4, RZ, !P5 ;  /* 0x000000ff04067207 */ /* 0x000fc40006800000 */
[----:B------:R-:W-:Y:S02]  /*18b00*/  ISETP.NE.U32.AND P3, PT, R8, RZ, PT ;  /* 0x000000ff0800720c */ /* 0x000fe40003f65070 */
[----:B------:R-:W-:Y:S02]  /*18b10*/  ISETP.NE.U32.AND P5, PT, R6, RZ, PT ;  /* 0x000000ff0600720c */ /* 0x000fe40003fa5070 */
[----:B------:R-:W-:Y:S02]  /*18b20*/  SEL R6, R4, RZ, !P4 ;  /* 0x000000ff04067207 */ /* 0x000fe40006000000 */
[----:B------:R-:W-:Y:S02]  /*18b30*/  ISETP.NE.U32.AND P0, PT, R7, RZ, PT ;  /* 0x000000ff0700720c */ /* 0x000fe40003f05070 */
[----:B------:R-:W-:Y:S02]  /*18b40*/  LOP3.LUT R242, R2, 0x10, RZ, 0x3c, !PT ;  /* 0x0000001002f27812 */ /* 0x000fe400078e3cff */
[----:B------:R-:W-:Y:S01]  /*18b50*/  ISETP.NE.U32.AND P1, PT, R6, RZ, PT ;  /* 0x000000ff0600720c */ /* 0x000fe20003f25070 */
[----:B------:R-:W-:Y:S04]  /*18b60*/  STL.64 [R1+0x1128], R34 ;  /* 0x0011282201007387 */ /* 0x000fe80000100a00 */
[----:B------:R1:W-:Y:S04]  /*18b70*/  STL [R1+0xc1c], R242 ;  /* 0x000c1cf201007387 */ /* 0x0003e80000100800 */
[----:B------:R-:W-:Y:S01]  /*18b80*/  LDGSTS.E [R9+-0x79ff8], desc[UR20][R34.64], P3 ;  /* 0x8600800022097fae */ /* 0x000fe200099a1014 */
[----:B-1----:R-:W-:-:S02]  /*18b90*/  IADD3 R242, PT, PT, R248, 0x100000, R242 ;  /* 0x00100000f8f27810 */ /* 0x002fc40007ffe0f2 */
[C---:B------:R-:W-:Y:S02]  /*18ba0*/  LOP3.LUT R8, R3.reuse, 0x44, RZ, 0xfc, !PT ;  /* 0x0000004403087812 */ /* 0x040fe400078efcff */
[----:B------:R-:W-:Y:S02]  /*18bb0*/  LOP3.LUT R7, R3, 0x46, RZ, 0xfc, !PT ;  /* 0x0000004603077812 */ /* 0x000fe400078efcff */
[-C--:B------:R-:W-:Y:S02]  /*18bc0*/  ISETP.GE.AND P4, PT, R8, R5.reuse, PT ;  /* 0x000000050800720c */ /* 0x080fe40003f86270 */
[C---:B------:R-:W-:Y:S02]  /*18bd0*/  SEL R8, R4.reuse, RZ, !P6 ;  /* 0x000000ff04087207 */ /* 0x040fe40007000000 */
[----:B------:R-:W-:Y:S02]  /*18be0*/  ISETP.GE.AND P6, PT, R7, R5, PT ;  /* 0x000000050700720c */ /* 0x000fe40003fc6270 */
[----:B------:R-:W-:-:S02]  /*18bf0*/  SEL R7, R4, RZ, !P4 ;  /* 0x000000ff04077207 */ /* 0x000fc40006000000 */
[----:B------:R-:W-:Y:S01]  /*18c00*/  ISETP.NE.U32.AND P4, PT, R8, RZ, PT ;  /* 0x000000ff0800720c */ /* 0x000fe20003f85070 */
[----:B--2---:R-:W-:Y:S04]  /*18c10*/  LDGSTS.E [R242+-0x80000], desc[UR20][R36.64], P0 ;  /* 0x8000000024f27fae */ /* 0x004fe800081a1014 */
[----:B------:R-:W-:Y:S04]  /*18c20*/  LDGSTS.E [R242+-0x7fff8], desc[UR20][R62.64], P5 ;  /* 0x800080003ef27fae */ /* 0x000fe8000a9a1014 */
[----:B---3--:R-:W-:Y:S04]  /*18c30*/  LDGSTS.E [R242+-0x7e000], desc[UR20][R64.64], P1 ;  /* 0x8200000040f27fae */ /* 0x008fe800089a1014 */
[----:B------:R-:W-:Y:S04]  /*18c40*/  LDGSTS.E [R242+-0x7dff8], desc[UR20][R82.64], P4 ;  /* 0x8200800052f27fae */ /* 0x000fe8000a1a1014 */
[----:B------:R-:W2:Y:S04]  /*18c50*/  LDL.64 R62, [R1+0xb0] ;  /* 0x0000b000013e7983 */ /* 0x000ea80000100a00 */
[----:B------:R-:W3:Y:S04]  /*18c60*/  LDL.64 R64, [R1+0xa8] ;  /* 0x0000a80001407983 */ /* 0x000ee80000100a00 */
[----:B------:R-:W-:Y:S04]  /*18c70*/  STL.64 [R1+0x10f8], R60 ;  /* 0x0010f83c01007387 */ /* 0x000fe80000100a00 */
[----:B------:R-:W4:Y:S01]  /*18c80*/  LDL.64 R82, [R1+0x30] ;  /* 0x0000300001527983 */ /* 0x000f220000100a00 */
[----:B------:R-:W-:-:S02]  /*18c90*/  SEL R6, R4, RZ, !P6 ;  /* 0x000000ff04067207 */ /* 0x000fc40007000000 */
[----:B------:R-:W-:Y:S02]  /*18ca0*/  ISETP.NE.U32.AND P3, PT, R7, RZ, PT ;  /* 0x000000ff0700720c */ /* 0x000fe40003f65070 */
[C---:B------:R-:W-:Y:S02]  /*18cb0*/  LOP3.LUT R7, R3.reuse, 0x64, RZ, 0xfc, !PT ;  /* 0x0000006403077812 */ /* 0x040fe400078efcff */
[----:B------:R-:W-:Y:S02]  /*18cc0*/  ISETP.NE.U32.AND P6, PT, R6, RZ, PT ;  /* 0x000000ff0600720c */ /* 0x000fe40003fc5070 */
[----:B------:R-:W-:Y:S02]  /*18cd0*/  LOP3.LUT R6, R3, 0x66, RZ, 0xfc, !PT ;  /* 0x0000006603067812 */ /* 0x000fe400078efcff */
[-C--:B------:R-:W-:Y:S02]  /*18ce0*/  ISETP.GE.AND P0, PT, R7, R5.reuse, PT ;  /* 0x000000050700720c */ /* 0x080fe40003f06270 */
[----:B------:R-:W-:-:S02]  /*18cf0*/  ISETP.GE.AND P5, PT, R6, R5, PT ;  /* 0x000000050600720c */ /* 0x000fc40003fa6270 */
[----:B------:R-:W-:Y:S01]  /*18d00*/  SEL R6, R4, RZ, !P0 ;  /* 0x000000ff04067207 */ /* 0x000fe20004000000 */
[----:B------:R-:W-:Y:S01]  /*18d10*/  LDGSTS.E [R242+-0x7c000], desc[UR20][R60.64], P3 ;  /* 0x840000003cf27fae */ /* 0x000fe200099a1014 */
[C---:B------:R-:W-:Y:S02]  /*18d20*/  LOP3.LUT R8, R3.reuse, 0x8, RZ, 0xfc, !PT ;  /* 0x0000000803087812 */ /* 0x040fe400078efcff */
[----:B------:R-:W-:Y:S01]  /*18d30*/  LOP3.LUT R7, R3, 0xa, RZ, 0xfc, !PT ;  /* 0x0000000a03077812 */ /* 0x000fe200078efcff */
[----:B------:R-:W-:Y:S01]  /*18d40*/  LDGSTS.E [R242+-0x7bff8], desc[UR20][R58.64], P6 ;  /* 0x840080003af27fae */ /* 0x000fe2000b1a1014 */
[----:B------:R-:W-:Y:S02]  /*18d50*/  ISETP.NE.U32.AND P1, PT, R6, RZ, PT ;  /* 0x000000ff0600720c */ /* 0x000fe40003f25070 */
[----:B------:R-:W-:Y:S02]  /*18d60*/  ISETP.GE.AND P0, PT, R8, R5, PT ;  /* 0x000000050800720c */ /* 0x000fe40003f06270 */
[----:B------:R-:W-:-:S02]  /*18d70*/  SEL R8, R4, RZ, !P5 ;  /* 0x000000ff04087207 */ /* 0x000fc40006800000 */
[----:B------:R-:W-:Y:S02]  /*18d80*/  ISETP.GE.AND P5, PT, R7, R5, PT ;  /* 0x000000050700720c */ /* 0x000fe40003fa6270 */
[C---:B------:R-:W-:Y:S02]  /*18d90*/  SEL R7, R4.reuse, RZ, !P0 ;  /* 0x000000ff04077207 */ /* 0x040fe40004000000 */
[----:B------:R-:W-:Y:S02]  /*18da0*/  SEL R6, R4, RZ, !P5 ;  /* 0x000000ff04067207 */ /* 0x000fe40006800000 */
[----:B------:R-:W-:Y:S01]  /*18db0*/  ISETP.NE.U32.AND P0, PT, R8, RZ, PT ;  /* 0x000000ff0800720c */ /* 0x000fe20003f05070 */
[----:B------:R-:W-:Y:S01]  /*18dc0*/  STL.64 [R1+0x1100], R58 ;  /* 0x0011003a01007387 */ /* 0x000fe20000100a00 */
[----:B------:R-:W-:Y:S02]  /*18dd0*/  ISETP.NE.U32.AND P4, PT, R7, RZ, PT ;  /* 0x000000ff0700720c */ /* 0x000fe40003f85070 */
[----:B------:R-:W-:Y:S01]  /*18de0*/  ISETP.NE.U32.AND P5, PT, R6, RZ, PT ;  /* 0x000000ff0600720c */ /* 0x000fe20003fa5070 */
[----:B------:R1:W-:Y:S04]  /*18df0*/  LDGSTS.E [R242+-0x7a000], desc[UR20][R32.64], P1 ;  /* 0x8600000020f27fae */ /* 0x0003e800089a1014 */
[----:B------:R1:W-:Y:S04]  /*18e00*/  STL.64 [R1+0x1108], R32 ;  /* 0x0011082001007387 */ /* 0x0003e80000100a00 */
[----:B------:R2:W-:Y:S04]  /*18e10*/  STL.64 [R1+0x1130], R30 ;  /* 0x0011301e01007387 */ /* 0x0005e80000100a00 */
[----:B------:R2:W-:Y:S01]  /*18e20*/  LDGSTS.E [R242+-0x79ff8], desc[UR20][R30.64], P0 ;  /* 0x860080001ef27fae */ /* 0x0005e200081a1014 */
[----:B-1----:R-:W-:-:S04]  /*18e30*/  LOP3.LUT R32, R2, 0x20, RZ, 0x3c, !PT ;  /* 0x0000002002207812 */ /* 0x002fc800078e3cff */
[----:B------:R-:W-:Y:S01]  /*18e40*/  IADD3 R243, PT, PT, R248, 0x100000, R32 ;  /* 0x00100000f8f37810 */ /* 0x000fe20007ffe020 */
[----:B------:R-:W-:Y:S04]  /*18e50*/  STL [R1+0xc18], R32 ;  /* 0x000c182001007387 */ /* 0x000fe80000100800 */
[----:B------:R-:W4:Y:S04]  /*18e60*/  LDL.64 R36, [R1+0xa0] ;  /* 0x0000a00001247983 */ /* 0x000f280000100a00 */
[----:B------:R-:W-:Y:S01]  /*18e70*/  STL.64 [R1+0x1138], R56 ;  /* 0x0011383801007387 */ /* 0x000fe20000100a00 */
[----:B------:R-:W-:-:S04]  /*18e80*/  LOP3.LUT R35, R3, 0x28, RZ, 0xfc, !PT ;  /* 0x0000002803237812 */ /* 0x000fc800078efcff */
[----:B------:R-:W-:-:S04]  /*18e90*/  ISETP.GE.AND P3, PT, R35, R5, PT ;  /* 0x000000052300720c */ /* 0x000fc80003f66270 */
[----:B------:R-:W-:-:S04]  /*18ea0*/  SEL R6, R4, RZ, !P3 ;  /* 0x000000ff04067207 */ /* 0x000fc80005800000 */
[----:B------:R-:W-:Y:S01]  /*18eb0*/  ISETP.NE.U32.AND P1, PT, R6, RZ, PT ;  /* 0x000000ff0600720c */ /* 0x000fe20003f25070 */
[----:B--2---:R-:W-:Y:S04]  /*18ec0*/  LDGSTS.E [R243+-0x80000], desc[UR20][R62.64], P4 ;  /* 0x800000003ef37fae */ /* 0x004fe8000a1a1014 */
[----:B---3--:R-:W-:Y:S04]  /*18ed0*/  LDGSTS.E [R243+-0x7fff8], desc[UR20][R64.64], P5 ;  /* 0x8000800040f37fae */ /* 0x008fe8000a9a1014 */
[----:B------:R-:W2:Y:S04]  /*18ee0*/  LDL.64 R62, [R1+0x98] ;  /* 0x00009800013e7983 */ /* 0x000ea80000100a00 */
[----:B------:R-:W-:Y:S04]  /*18ef0*/  STL.64 [R1+0x1140], R54 ;  /* 0x0011403601007387 */ /* 0x000fe80000100a00 */
[----:B------:R-:W3:Y:S04]  /*18f00*/  LDL.64 R64, [R1+0x20] ;  /* 0x0000200001407983 */ /* 0x000ee80000100a00 */
[----:B----4-:R-:W-:Y:S04]  /*18f10*/  LDGSTS.E [R243+-0x7e000], desc[UR20][R82.64], P1 ;  /* 0x8200000052f37fae */ /* 0x010fe800089a1014 */
[----:B------:R-:W4:Y:S01]  /*18f20*/  LDL.64 R82, [R1+0x18] ;  /* 0x0000180001527983 */ /* 0x000f220000100a00 */
[----:B------:R-:W-:-:S02]  /*18f30*/  LOP3.LUT R34, R3, 0x2a, RZ, 0xfc, !PT ;  /* 0x0000002a03227812 */ /* 0x000fc400078efcff */
[C---:B------:R-:W-:Y:S02]  /*18f40*/  LOP3.LUT R8, R3.reuse, 0x48, RZ, 0xfc, !PT ;  /* 0x0000004803087812 */ /* 0x040fe400078efcff */
[-C--:B------:R-:W-:Y:S02]  /*18f50*/  ISETP.GE.AND P6, PT, R34, R5.reuse, PT ;  /* 0x000000052200720c */ /* 0x080fe40003fc6270 */
[----:B------:R-:W-:Y:S02]  /*18f60*/  LOP3.LUT R7, R3, 0x4a, RZ, 0xfc, !PT ;  /* 0x0000004a03077812 */ /* 0x000fe400078efcff */
[-C--:B------:R-:W-:Y:S02]  /*18f70*/  ISETP.GE.AND P3, PT, R8, R5.reuse, PT ;  /* 0x000000050800720c */ /* 0x080fe40003f66270 */
[----:B------:R-:W-:Y:S02]  /*18f80*/  SEL R8, R4, RZ, !P6 ;  /* 0x000000ff04087207 */ /* 0x000fe40007000000 */
[----:B------:R-:W-:-:S02]  /*18f90*/  ISETP.GE.AND P6, PT, R7, R5, PT ;  /* 0x000000050700720c */ /* 0x000fc40003fc6270 */
[C---:B------:R-:W-:Y:S02]  /*18fa0*/  SEL R7, R4.reuse, RZ, !P3 ;  /* 0x000000ff04077207 */ /* 0x040fe40005800000 */
[----:B------:R-:W-:Y:S02]  /*18fb0*/  SEL R6, R4, RZ, !P6 ;  /* 0x000000ff04067207 */ /* 0x000fe40007000000 */
[----:B------:R-:W-:Y:S02]  /*18fc0*/  ISETP.NE.U32.AND P0, PT, R7, RZ, PT ;  /* 0x000000ff0700720c */ /* 0x000fe40003f05070 */
[----:B------:R-:W-:Y:S02]  /*18fd0*/  LOP3.LUT R7, R3, 0x68, RZ, 0xfc, !PT ;  /* 0x0000006803077812 */ /* 0x000fe400078efcff */
[----:B------:R-:W-:Y:S02]  /*18fe0*/  ISETP.NE.U32.AND P6, PT, R6, RZ, PT ;  /* 0x000000ff0600720c */ /* 0x000fe40003fc5070 */
[----:B------:R-:W-:-:S02]  /*18ff0*/  ISETP.NE.U32.AND P3, PT, R8, RZ, PT ;  /* 0x000000ff0800720c */ /* 0x000fc40003f65070 */
[----:B------:R-:W-:Y:S02]  /*19000*/  LOP3.LUT R6, R3, 0x6a, RZ, 0xfc, !PT ;  /* 0x0000006a03067812 */ /* 0x000fe400078efcff */
[-C--:B------:R-:W-:Y:S02]  /*19010*/  ISETP.GE.AND P4, PT, R7, R5.reuse, PT ;  /* 0x000000050700720c */ /* 0x080fe40003f86270 */
[C---:B------:R-:W-:Y:S02]  /*19020*/  LOP3.LUT R8, R3.reuse, 0xc, RZ, 0xfc, !PT ;  /* 0x0000000c03087812 */ /* 0x040fe400078efcff */
[-C--:B------:R-:W-:Y:S02]  /*19030*/  ISETP.GE.AND P5, PT, R6, R5.reuse, PT ;  /* 0x000000050600720c */ /* 0x080fe40003fa6270 */
[----:B------:R-:W-:Y:S02]  /*19040*/  SEL R6, R4, RZ, !P4 ;  /* 0x000000ff04067207 */ /* 0x000fe40006000000 */
[----:B------:R-:W-:Y:S01]  /*19050*/  LOP3.LUT R7, R3, 0xe, RZ, 0xfc, !PT ;  /* 0x0000000e03077812 */ /* 0x000fe200078efcff */
[----:B------:R-:W-:Y:S01]  /*19060*/  LDGSTS.E [R243+-0x7dff8], desc[UR20][R244.64], P3 ;  /* 0x82008000f4f37fae */ /* 0x000fe200099a1014 */
[----:B------:R-:W-:-:S02]  /*19070*/  ISETP.GE.AND P4, PT, R8, R5, PT ;  /* 0x000000050800720c */ /* 0x000fc40003f86270 */
[----:B------:R-:W-:Y:S01]  /*19080*/  SEL R8, R4, RZ, !P5 ;  /* 0x000000ff04087207 */ /* 0x000fe20006800000 */
[----:B------:R-:W-:Y:S01]  /*19090*/  LDGSTS.E [R243+-0x7c000], desc[UR20][R56.64], P0 ;  /* 0x8400000038f37fae */ /* 0x000fe200081a1014 */
[----:B------:R-:W-:Y:S02]  /*190a0*/  ISETP.NE.U32.AND P1, PT, R6, RZ, PT ;  /* 0x000000ff0600720c */ /* 0x000fe40003f25070 */
[-C--:B------:R-:W-:Y:S01]  /*190b0*/  ISETP.GE.AND P5, PT, R7, R5.reuse, PT ;  /* 0x000000050700720c */ /* 0x080fe20003fa6270 */
[----:B------:R-:W-:Y:S01]  /*190c0*/  LDGSTS.E [R243+-0x7bff8], desc[UR20][R54.64], P6 ;  /* 0x8400800036f37fae */ /* 0x000fe2000b1a1014 */
[----:B------:R-:W-:Y:S02]  /*190d0*/  LOP3.LUT R31, R3, 0x2c, RZ, 0xfc, !PT ;  /* 0x0000002c031f7812 */ /* 0x000fe400078efcff */
[----:B------:R-:W-:Y:S02]  /*190e0*/  SEL R6, R4, RZ, !P5 ;  /* 0x000000ff04067207 */ /* 0x000fe40006800000 */
[----:B------:R-:W-:-:S02]  /*190f0*/  ISETP.GE.AND P0, PT, R31, R5, PT ;  /* 0x000000051f00720c */ /* 0x000fc40003f06270 */
[----:B------:R-:W-:Y:S02]  /*19100*/  SEL R7, R4, RZ, !P4 ;  /* 0x000000ff04077207 */ /* 0x000fe40006000000 */
[----:B------:R-:W-:Y:S01]  /*19110*/  ISETP.NE.U32.AND P3, PT, R6, RZ, PT ;  /* 0x000000ff0600720c */ /* 0x000fe20003f65070 */
[----:B------:R1:W-:Y:S01]  /*19120*/  LDGSTS.E [R243+-0x7a000], desc[UR20][R28.64], P1 ;  /* 0x860000001cf37fae */ /* 0x0003e200089a1014 */
[----:B------:R-:W-:Y:S02]  /*19130*/  SEL R6, R4, RZ, !P0 ;  /* 0x000000ff04067207 */ /* 0x000fe40004000000 */
[----:B------:R-:W-:Y:S02]  /*19140*/  ISETP.NE.U32.AND P4, PT, R8, RZ, PT ;  /* 0x000000ff0800720c */ /* 0x000fe40003f85070 */
[----:B------:R-:W-:Y:S01]  /*19150*/  ISETP.NE.U32.AND P5, PT, R7, RZ, PT ;  /* 0x000000ff0700720c */ /* 0x000fe20003fa5070 */
[----:B------:R1:W-:Y:S01]  /*19160*/  STL.64 [R1+0x1148], R28 ;  /* 0x0011481c01007387 */ /* 0x0003e20000100a00 */
[----:B------:R-:W-:-:S09]  /*19170*/  ISETP.NE.U32.AND P1, PT, R6, RZ, PT ;  /* 0x000000ff0600720c */ /* 0x000fd20003f25070 */
[----:B------:R-:W-:Y:S01]  /*19180*/  LDGSTS.E [R243+-0x79ff8], desc[UR20][R26.64], P4 ;  /* 0x860080001af37fae */ /* 0x000fe2000a1a1014 */
[----:B-1----:R-:W-:-:S04]  /*19190*/  LOP3.LUT R28, R2, 0x30, RZ, 0x3c, !PT ;  /* 0x00000030021c7812 */ /* 0x002fc800078e3cff */
[----:B------:R-:W-:Y:S01]  /*191a0*/  IADD3 R244, PT, PT, R248, 0x100000, R28 ;  /* 0x00100000f8f47810 */ /* 0x000fe20007ffe01c */
[----:B------:R-:W-:Y:S04]  /*191b0*/  STL.64 [R1+0x1158], R242 ;  /* 0x001158f201007387 */ /* 0x000fe80000100a00 */
[----:B------:R1:W-:Y:S04]  /*191c0*/  LDGSTS.E [R244+-0x80000], desc[UR20][R36.64], P5 ;  /* 0x8000000024f47fae */ /* 0x0003e8000a9a1014 */
[----:B------:R-:W-:Y:S04]  /*191d0*/  STL [R1+0xc14], R28 ;  /* 0x000c141c01007387 */ /* 0x000fe80000100800 */
[----:B------:R-:W-:Y:S01]  /*191e0*/  STL.64 [R1+0x1150], R26 ;  /* 0x0011501a01007387 */ /* 0x000fe20000100a00 */
[----:B------:R-:W-:-:S02]  /*191f0*/  LOP3.LUT R30, R3, 0x2e, RZ, 0xfc, !PT ;  /* 0x0000002e031e7812 */ /* 0x000fc400078efcff */
[C---:B------:R-:W-:Y:S01]  /*19200*/  LOP3.LUT R8, R3.reuse, 0x4c, RZ, 0xfc, !PT ;  /* 0x0000004c03087812 */ /* 0x040fe200078efcff */
[----:B-1----:R-:W1:Y:S01]  /*19210*/  LDC R37, c[0x0][0x3a0] ;  /* 0x0000e800ff257b82 */ /* 0x002e620000000800 */
[-C--:B------:R-:W-:Y:S02]  /*19220*/  ISETP.GE.AND P6, PT, R30, R5.reuse, PT ;  /* 0x000000051e00720c */ /* 0x080fe40003fc6270 */
[----:B------:R-:W-:Y:S02]  /*19230*/  LOP3.LUT R7, R3, 0x4e, RZ, 0xfc, !PT ;  /* 0x0000004e03077812 */ /* 0x000fe400078efcff */
[-C--:B------:R-:W-:Y:S02]  /*19240*/  ISETP.GE.AND P0, PT, R8, R5.reuse, PT ;  /* 0x000000050800720c */ /* 0x080fe40003f06270 */
[----:B------:R-:W-:Y:S02]  /*19250*/  SEL R8, R4, RZ, !P6 ;  /* 0x000000ff04087207 */ /* 0x000fe40007000000 */
[----:B------:R-:W-:-:S02]  /*19260*/  ISETP.GE.AND P6, PT, R7, R5, PT ;  /* 0x000000050700720c */ /* 0x000fc40003fc6270 */
[----:B------:R-:W-:Y:S02]  /*19270*/  SEL R7, R4, RZ, !P0 ;  /* 0x000000ff04077207 */ /* 0x000fe40004000000 */
[----:B------:R-:W-:Y:S01]  /*19280*/  ISETP.NE.U32.AND P0, PT, R8, RZ, PT ;  /* 0x000000ff0800720c */ /* 0x000fe20003f05070 */
[----:B--2---:R-:W-:Y:S04]  /*19290*/  LDGSTS.E [R244+-0x7fff8], desc[UR20][R62.64], P3 ;  /* 0x800080003ef47fae */ /* 0x004fe800099a1014 */
[----:B---3--:R-:W-:Y:S04]  /*192a0*/  LDGSTS.E [R244+-0x7e000], desc[UR20][R64.64], P1 ;  /* 0x8200000040f47fae */ /* 0x008fe800089a1014 */
[----:B------:R-:W2:Y:S04]  /*192b0*/  LDL.64 R62, [R1+0x88] ;  /* 0x00008800013e7983 */ /* 0x000ea80000100a00 */
[----:B------:R-:W3:Y:S04]  /*192c0*/  LDL.64 R64, [R1+0x90] ;  /* 0x0000900001407983 */ /* 0x000ee80000100a00 */
[----:B----4-:R-:W-:Y:S04]  /*192d0*/  LDGSTS.E [R244+-0x7dff8], desc[UR20][R82.64], P0 ;  /* 0x8200800052f47fae */ /* 0x010fe800081a1014 */
        /* <DEDUP_REMOVED lines=12> */
[----:B------:R-:W-:Y:S01]  /*193a0*/  ISETP.NE.U32.AND P1, PT, R6, RZ, PT ;  /* 0x000000ff0600720c */ /* 0x000fe20003f25070 */
[----:B------:R-:W-:Y:S01]  /*193b0*/  LDGSTS.E [R244+-0x7bff8], desc[UR20][R50.64], P6 ;  /* 0x8400800032f47fae */ /* 0x000fe2000b1a1014 */
[----:B------:R-:W-:Y:S02]  /*193c0*/  LOP3.LUT R7, R3, 0x12, RZ, 0xfc, !PT ;  /* 0x0000001203077812 */ /* 0x000fe400078efcff */
[----:B------:R-:W-:Y:S02]  /*193d0*/  ISETP.GE.AND P5, PT, R8, R5, PT ;  /* 0x000000050800720c */ /* 0x000fe40003fa6270 */
[----:B------:R-:W-:-:S02]  /*193e0*/  SEL R8, R4, RZ, !P3 ;  /* 0x000000ff04087207 */ /* 0x000fc40005800000 */
[----:B------:R-:W-:Y:S02]  /*193f0*/  ISETP.GE.AND P3, PT, R7, R5, PT ;  /* 0x000000050700720c */ /* 0x000fe40003f66270 */
[----:B------:R-:W-:Y:S02]  /*19400*/  SEL R7, R4, RZ, !P5 ;  /* 0x000000ff04077207 */ /* 0x000fe40006800000 */
[----:B------:R-:W-:Y:S01]  /*19410*/  ISETP.NE.U32.AND P5, PT, R8, RZ, PT ;  /* 0x000000ff0800720c */ /* 0x000fe20003fa5070 */
[----:B------:R-:W-:Y:S01]  /*19420*/  STL.64 [R1+0x1168], R50 ;  /* 0x0011683201007387 */ /* 0x000fe20000100a00 */
[----:B------:R-:W-:Y:S02]  /*19430*/  SEL R6, R4, RZ, !P3 ;  /* 0x000000ff04067207 */ /* 0x000fe40005800000 */
[----:B------:R-:W-:Y:S01]  /*19440*/  ISETP.NE.U32.AND P3, PT, R7, RZ, PT ;  /* 0x000000ff0700720c */ /* 0x000fe20003f65070 */
[----:B------:R1:W-:Y:S04]  /*19450*/  LDGSTS.E [R244+-0x7a000], desc[UR20][R24.64], P1 ;  /* 0x8600000018f47fae */ /* 0x0003e800089a1014 */
[----:B------:R1:W-:Y:S04]  /*19460*/  STL.64 [R1+0x1170], R24 ;  /* 0x0011701801007387 */ /* 0x0003e80000100a00 */
[----:B------:R-:W-:Y:S01]  /*19470*/  LDGSTS.E [R244+-0x79ff8], desc[UR20][R22.64], P5 ;  /* 0x8600800016f47fae */ /* 0x000fe2000a9a1014 */
[----:B-1----:R-:W-:-:S04]  /*19480*/  LOP3.LUT R24, R2, 0x40, RZ, 0x3c, !PT ;  /* 0x0000004002187812 */ /* 0x002fc800078e3cff */
[----:B------:R-:W-:Y:S02]  /*19490*/  IADD3 R245, PT, PT, R248, 0x100000, R24 ;  /* 0x00100000f8f57810 */ /* 0x000fe40007ffe018 */
[----:B------:R-:W-:Y:S02]  /*194a0*/  LOP3.LUT R27, R3, 0x30, RZ, 0xfc, !PT ;  /* 0x00000030031b7812 */ /* 0x000fe400078efcff */
[----:B------:R-:W-:Y:S02]  /*194b0*/  ISETP.NE.U32.AND P0, PT, R6, RZ, PT ;  /* 0x000000ff0600720c */ /* 0x000fe40003f05070 */
[----:B------:R-:W-:-:S04]  /*194c0*/  ISETP.GE.AND P4, PT, R27, R5, PT ;  /* 0x000000051b00720c */ /* 0x000fc80003f86270 */
[----:B------:R-:W-:-:S04]  /*194d0*/  SEL R6, R4, RZ, !P4 ;  /* 0x000000ff04067207 */ /* 0x000fc80006000000 */
[----:B------:R-:W-:Y:S01]  /*194e0*/  ISETP.NE.U32.AND P1, PT, R6, RZ, PT ;  /* 0x000000ff0600720c */ /* 0x000fe20003f25070 */
[----:B------:R1:W-:Y:S04]  /*194f0*/  STL.64 [R1+0x1178], R22 ;  /* 0x0011781601007387 */ /* 0x0003e80000100a00 */
[----:B------:R-:W-:Y:S04]  /*19500*/  STL [R1+0xc10], R24 ;  /* 0x000c101801007387 */ /* 0x000fe80000100800 */
[----:B---3--:R3:W-:Y:S04]  /*19510*/  LDGSTS.E [R245+-0x80000], desc[UR20][R64.64], P3 ;  /* 0x8000000040f57fae */ /* 0x0087e800099a1014 */
[----:B--2---:R-:W-:Y:S01]  /*19520*/  LDGSTS.E [R245+-0x7fff8], desc[UR20][R62.64], P0 ;  /* 0x800080003ef57fae */ /* 0x004fe200081a1014 */
[----:B---3--:R-:W2:Y:S03]  /*19530*/  S2R R65, SR_TID.X ;  /* 0x0000000000417919 */ /* 0x008ea60000002100 */
[----:B------:R-:W3:Y:S04]  /*19540*/  LDL.64 R62, [R1+0x80] ;  /* 0x00008000013e7983 */ /* 0x000ee80000100a00 */
[----:B----4-:R-:W-:Y:S01]  /*19550*/  LDGSTS.E [R245+-0x7e000], desc[UR20][R82.64], P1 ;  /* 0x8200000052f57fae */ /* 0x010fe200089a1014 */
[----:B--2---:R-:W-:-:S03]  /*19560*/  LOP3.LUT R36, R65, 0x7f, RZ, 0xc0, !PT ;  /* 0x0000007f41247812 */ /* 0x004fc600078ec0ff */
[----:B------:R-:W2:Y:S04]  /*19570*/  LDL.64 R64, [R1+0x78] ;  /* 0x0000780001407983 */ /* 0x000ea80000100a00 */
[----:B------:R-:W-:Y:S04]  /*19580*/  STL.64 [R1+0x1180], R48 ;  /* 0x0011803001007387 */ /* 0x000fe80000100a00 */
[----:B------:R-:W4:Y:S01]  /*19590*/  LDL.64 R82, [R1] ;  /* 0x0000000001527983 */ /* 0x000f220000100a00 */
[C---:B------:R-:W-:Y:S02]  /*195a0*/  LOP3.LUT R26, R3.reuse, 0x32, RZ, 0xfc, !PT ;  /* 0x00000032031a7812 */ /* 0x040fe400078efcff */
[----:B------:R-:W-:-:S02]  /*195b0*/  LOP3.LUT R8, R3, 0x50, RZ, 0xfc, !PT ;  /* 0x0000005003087812 */ /* 0x000fc400078efcff */
[-C--:B------:R-:W-:Y:S02]  /*195c0*/  ISETP.GE.AND P6, PT, R26, R5.reuse, PT ;  /* 0x000000051a00720c */ /* 0x080fe40003fc6270 */
[----:B------:R-:W-:Y:S02]  /*195d0*/  LOP3.LUT R7, R3, 0x52, RZ, 0xfc, !PT ;  /* 0x0000005203077812 */ /* 0x000fe400078efcff */
[-C--:B------:R-:W-:Y:S02]  /*195e0*/  ISETP.GE.AND P4, PT, R8, R5.reuse, PT ;  /* 0x000000050800720c */ /* 0x080fe40003f86270 */
[C---:B------:R-:W-:Y:S02]  /*195f0*/  SEL R8, R4.reuse, RZ, !P6 ;  /* 0x000000ff04087207 */ /* 0x040fe40007000000 */
[----:B------:R-:W-:Y:S02]  /*19600*/  ISETP.GE.AND P6, PT, R7, R5, PT ;  /* 0x000000050700720c */ /* 0x000fe40003fc6270 */
[----:B------:R-:W-:-:S02]  /*19610*/  SEL R7, R4, RZ, !P4 ;  /* 0x000000ff04077207 */ /* 0x000fc40006000000 */
[----:B------:R-:W-:Y:S02]  /*19620*/  SEL R6, R4, RZ, !P6 ;  /* 0x000000ff04067207 */ /* 0x000fe40007000000 */
[----:B------:R-:W-:Y:S02]  /*19630*/  ISETP.NE.U32.AND P4, PT, R8, RZ, PT ;  /* 0x000000ff0800720c */ /* 0x000fe40003f85070 */
[C---:B------:R-:W-:Y:S02]  /*19640*/  LOP3.LUT R8, R3.reuse, 0x70, RZ, 0xfc, !PT ;  /* 0x0000007003087812 */ /* 0x040fe400078efcff */
[----:B------:R-:W-:Y:S02]  /*19650*/  ISETP.NE.U32.AND P6, PT, R6, RZ, PT ;  /* 0x000000ff0600720c */ /* 0x000fe40003fc5070 */
[----:B------:R-:W-:Y:S02]  /*19660*/  LOP3.LUT R6, R3, 0x72, RZ, 0xfc, !PT ;  /* 0x0000007203067812 */ /* 0x000fe400078efcff */
[----:B------:R-:W-:-:S02]  /*19670*/  ISETP.NE.U32.AND P5, PT, R7, RZ, PT ;  /* 0x000000ff0700720c */ /* 0x000fc40003fa5070 */
[-C--:B------:R-:W-:Y:S02]  /*19680*/  ISETP.GE.AND P3, PT, R8, R5.reuse, PT ;  /* 0x000000050800720c */ /* 0x080fe40003f66270 */
[----:B------:R-:W-:Y:S01]  /*19690*/  LOP3.LUT R7, R3, 0x14, RZ, 0xfc, !PT ;  /* 0x0000001403077812 */ /* 0x000fe200078efcff */
[----:B------:R1:W-:Y:S01]  /*196a0*/  LDGSTS.E [R245+-0x7dff8], desc[UR20][R246.64], P4 ;  /* 0x82008000f6f57fae */ /* 0x0003e2000a1a1014 */
[-C--:B------:R-:W-:Y:S02]  /*196b0*/  ISETP.GE.AND P0, PT, R6, R5.reuse, PT ;  /* 0x000000050600720c */ /* 0x080fe40003f06270 */
[C---:B------:R-:W-:Y:S02]  /*196c0*/  SEL R6, R4.reuse, RZ, !P3 ;  /* 0x000000ff04067207 */ /* 0x040fe40005800000 */
[-C--:B------:R-:W-:Y:S02]  /*196d0*/  ISETP.GE.AND P1, PT, R7, R5.reuse, PT ;  /* 0x000000050700720c */ /* 0x080fe40003f26270 */
[----:B------:R-:W-:Y:S01]  /*196e0*/  SEL R7, R4, RZ, !P0 ;  /* 0x000000ff04077207 */ /* 0x000fe20004000000 */
[----:B------:R-:W-:Y:S01]  /*196f0*/  LDGSTS.E [R245+-0x7c000], desc[UR20][R48.64], P5 ;  /* 0x8400000030f57fae */ /* 0x000fe2000a9a1014 */
[----:B------:R-:W-:-:S02]  /*19700*/  ISETP.GE.AND P3, PT, R36, R5, PT ;  /* 0x000000052400720c */ /* 0x000fc40003f66270 */
[----:B------:R-:W-:Y:S01]  /*19710*/  ISETP.NE.U32.AND P0, PT, R6, RZ, PT ;  /* 0x000000ff0600720c */ /* 0x000fe20003f05070 */
[----:B------:R-:W-:Y:S01]  /*19720*/  LDGSTS.E [R245+-0x7bff8], desc[UR20][R46.64], P6 ;  /* 0x840080002ef57fae */ /* 0x000fe2000b1a1014 */
[C---:B------:R-:W-:Y:S02]  /*19730*/  SEL R6, R4.reuse, RZ, !P1 ;  /* 0x000000ff04067207 */ /* 0x040fe40004800000 */
[C---:B-1----:R-:W-:Y:S02]  /*19740*/  LOP3.LUT R22, R3.reuse, 0x16, RZ, 0xfc, !PT ;  /* 0x0000001603167812 */ /* 0x042fe400078efcff */
[----:B------:R-:W-:Y:S02]  /*19750*/  SEL R8, R4, RZ, !P3 ;  /* 0x000000ff04087207 */ /* 0x000fe40005800000 */
[----:B------:R-:W-:Y:S02]  /*19760*/  ISETP.NE.U32.AND P3, PT, R6, RZ, PT ;  /* 0x000000ff0600720c */ /* 0x000fe40003f65070 */
[----:B------:R-:W-:-:S02]  /*19770*/  LOP3.LUT R6, R3, 0x34, RZ, 0xfc, !PT ;  /* 0x0000003403067812 */ /* 0x000fc400078efcff */
[-C--:B------:R-:W-:Y:S01]  /*19780*/  ISETP.GE.AND P4, PT, R22, R5.reuse, PT ;  /* 0x000000051600720c */ /* 0x080fe20003f86270 */
[----:B------:R-:W-:Y:S01]  /*19790*/  LDGSTS.E [R245+-0x7a000], desc[UR20][R20.64], P0 ;  /* 0x8600000014f57fae */ /* 0x000fe200081a1014 */
[----:B------:R-:W-:Y:S02]  /*197a0*/  ISETP.GE.AND P5, PT, R6, R5, PT ;  /* 0x000000050600720c */ /* 0x000fe40003fa6270 */
[----:B------:R-:W-:Y:S02]  /*197b0*/  SEL R6, R4, RZ, !P4 ;  /* 0x000000ff04067207 */ /* 0x000fe40006000000 */
[----:B------:R-:W-:Y:S02]  /*197c0*/  ISETP.NE.U32.AND P1, PT, R7, RZ, PT ;  /* 0x000000ff0700720c */ /* 0x000fe40003f25070 */
[----:B------:R-:W-:Y:S02]  /*197d0*/  LOP3.LUT R7, R3, 0x36, RZ, 0xfc, !PT ;  /* 0x0000003603077812 */ /* 0x000fe400078efcff */
[----:B------:R-:W-:-:S02]  /*197e0*/  ISETP.NE.U32.AND P4, PT, R6, RZ, PT ;  /* 0x000000ff0600720c */ /* 0x000fc40003f85070 */
[----:B------:R-:W-:Y:S02]  /*197f0*/  SEL R6, R4, RZ, !P5 ;  /* 0x000000ff04067207 */ /* 0x000fe40006800000 */
[----:B------:R-:W-:Y:S02]  /*19800*/  ISETP.GE.AND P6, PT, R7, R5, PT ;  /* 0x000000050700720c */ /* 0x000fe40003fc6270 */
[----:B------:R-:W-:Y:S02]  /*19810*/  LOP3.LUT R7, R2, 0x50, RZ, 0x3c, !PT ;  /* 0x0000005002077812 */ /* 0x000fe400078e3cff */
[----:B------:R-:W-:Y:S01]  /*19820*/  ISETP.NE.U32.AND P5, PT, R6, RZ, PT ;  /* 0x000000ff0600720c */ /* 0x000fe20003fa5070 */
[----:B------:R-:W-:Y:S01]  /*19830*/  LDGSTS.E [R245+-0x79ff8], desc[UR20][R18.64], P1 ;  /* 0x8600800012f57fae */ /* 0x000fe200089a1014 */
[----:B------:R-:W-:-:S03]  /*19840*/  IADD3 R246, PT, PT, R248, 0x100000, R7 ;  /* 0x00100000f8f67810 */ /* 0x000fc60007ffe007 */
[----:B------:R-:W-:Y:S04]  /*19850*/  STL.64 [R1+0x1188], R46 ;  /* 0x0011882e01007387 */ /* 0x000fe80000100a00 */
[----:B------:R1:W-:Y:S04]  /*19860*/  STL [R1+0xc0c], R7 ;  /* 0x000c0c0701007387 */ /* 0x0003e80000100800 */
[----:B---3--:R-:W-:Y:S04]  /*19870*/  LDGSTS.E [R246+-0x80000], desc[UR20][R62.64], P3 ;  /* 0x800000003ef67fae */ /* 0x008fe800099a1014 */
[----:B--2---:R-:W-:Y:S04]  /*19880*/  LDGSTS.E [R246+-0x7fff8], desc[UR20][R64.64], P4 ;  /* 0x8000800040f67fae */ /* 0x004fe8000a1a1014 */
[----:B----4-:R-:W-:Y:S04]  /*19890*/  LDGSTS.E [R246+-0x7e000], desc[UR20][R82.64], P5 ;  /* 0x8200000052f67fae */ /* 0x010fe8000a9a1014 */
[----:B------:R-:W2:Y:S04]  /*198a0*/  LDL.64 R64, [R1+0x70] ;  /* 0x0000700001407983 */ /* 0x000ea80000100a00 */
[----:B------:R-:W3:Y:S01]  /*198b0*/  LDL.64 R82, [R1+0x68] ;  /* 0x0000680001527983 */ /* 0x000ee20000100a00 */
[----:B------:R-:W-:-:S04]  /*198c0*/  LOP3.LUT R6, R3, 0x54, RZ, 0xfc, !PT ;  /* 0x0000005403067812 */ /* 0x000fc800078efcff */
[----:B------:R-:W-:Y:S02]  /*198d0*/  ISETP.GE.AND P0, PT, R6, R5, PT ;  /* 0x000000050600720c */ /* 0x000fe40003f06270 */
[----:B------:R-:W-:-:S04]  /*198e0*/  SEL R6, R4, RZ, !P6 ;  /* 0x000000ff04067207 */ /* 0x000fc80007000000 */
[----:B------:R-:W-:Y:S02]  /*198f0*/  ISETP.NE.U32.AND P6, PT, R6, RZ, PT ;  /* 0x000000ff0600720c */ /* 0x000fe40003fc5070 */
[----:B------:R-:W-:Y:S02]  /*19900*/  SEL R6, R4, RZ, !P0 ;  /* 0x000000ff04067207 */ /* 0x000fe40004000000 */
[C---:B------:R-:W-:Y:S02]  /*19910*/  LOP3.LUT R22, R3.reuse, 0x56, RZ, 0xfc, !PT ;  /* 0x0000005603167812 */ /* 0x040fe400078efcff */
[----:B------:R-:W-:Y:S02]  /*19920*/  ISETP.NE.U32.AND P0, PT, R6, RZ, PT ;  /* 0x000000ff0600720c */ /* 0x000fe40003f05070 */
[----:B------:R-:W-:Y:S02]  /*19930*/  LOP3.LUT R6, R3, 0x74, RZ, 0xfc, !PT ;  /* 0x0000007403067812 */ /* 0x000fe400078efcff */
[----:B------:R-:W-:-:S02]  /*19940*/  ISETP.GE.AND P1, PT, R22, R5, PT ;  /* 0x000000051600720c */ /* 0x000fc40003f26270 */
[----:B------:R-:W-:Y:S01]  /*19950*/  ISETP.GE.AND P3, PT, R6, R5, PT ;  /* 0x000000050600720c */ /* 0x000fe20003f66270 */
[----:B------:R-:W-:Y:S01]  /*19960*/  LDGSTS.E [R246+-0x7dff8], desc[UR20][R72.64], P6 ;  /* 0x8200800048f67fae */ /* 0x000fe2000b1a1014 */
[----:B------:R-:W-:-:S04]  /*19970*/  SEL R6, R4, RZ, !P1 ;  /* 0x000000ff04067207 */ /* 0x000fc80004800000 */
[----:B------:R-:W-:Y:S01]  /*19980*/  ISETP.NE.U32.AND P1, PT, R6, RZ, PT ;  /* 0x000000ff0600720c */ /* 0x000fe20003f25070 */
[----:B------:R-:W-:Y:S01]  /*19990*/  LDGSTS.E [R246+-0x7c000], desc[UR20][R44.64], P0 ;  /* 0x840000002cf67fae */ /* 0x000fe200081a1014 */
[----:B------:R-:W-:Y:S02]  /*199a0*/  SEL R6, R4, RZ, !P3 ;  /* 0x000000ff04067207 */ /* 0x000fe40005800000 */
[C---:B-1----:R-:W-:Y:S02]  /*199b0*/  LOP3.LUT R7, R3.reuse, 0x76, RZ, 0xfc, !PT ;  /* 0x0000007603077812 */ /* 0x042fe400078efcff */
        /* <DEDUP_REMOVED lines=9> */
[C---:B------:R-:W-:Y:S02]  /*19a50*/  LOP3.LUT R7, R3.reuse, 0x1a, RZ, 0xfc, !PT ;  /* 0x0000001a03077812 */ /* 0x040fe400078efcff */
[----:B------:R-:W-:Y:S02]  /*19a60*/  ISETP.NE.U32.AND P5, PT, R6, RZ, PT ;  /* 0x000000ff0600720c */ /* 0x000fe40003fa5070 */
[----:B------:R-:W-:Y:S02]  /*19a70*/  LOP3.LUT R6, R3, 0x38, RZ, 0xfc, !PT ;  /* 0x0000003803067812 */ /* 0x000fe400078efcff */
[----:B------:R-:W-:-:S02]  /*19a80*/  ISETP.GE.AND P6, PT, R7, R5, PT ;  /* 0x000000050700720c */ /* 0x000fc40003fc6270 */
[----:B------:R-:W-:Y:S01]  /*19a90*/  LOP3.LUT R7, R3, 0x3a, RZ, 0xfc, !PT ;  /* 0x0000003a03077812 */ /* 0x000fe200078efcff */
[----:B------:R-:W-:Y:S01]  /*19aa0*/  LDGSTS.E [R246+-0x79ff8], desc[UR20][R14.64], P4 ;  /* 0x860080000ef67fae */ /* 0x000fe2000a1a1014 */
[-C--:B------:R-:W-:Y:S02]  /*19ab0*/  ISETP.GE.AND P0, PT, R6, R5.reuse, PT ;  /* 0x000000050600720c */ /* 0x080fe40003f06270 */
[----:B------:R-:W-:Y:S02]  /*19ac0*/  SEL R6, R4, RZ, !P6 ;  /* 0x000000ff04067207 */ /* 0x000fe40007000000 */
[----:B------:R-:W-:Y:S02]  /*19ad0*/  ISETP.GE.AND P1, PT, R7, R5, PT ;  /* 0x000000050700720c */ /* 0x000fe40003f26270 */
[----:B------:R-:W-:Y:S02]  /*19ae0*/  LOP3.LUT R7, R2, 0x60, RZ, 0x3c, !PT ;  /* 0x0000006002077812 */ /* 0x000fe400078e3cff */
[----:B------:R-:W-:-:S02]  /*19af0*/  ISETP.NE.U32.AND P6, PT, R6, RZ, PT ;  /* 0x000000ff0600720c */ /* 0x000fc40003fc5070 */
[----:B------:R-:W-:Y:S01]  /*19b00*/  IADD3 R247, PT, PT, R248, 0x100000, R7 ;  /* 0x00100000f8f77810 */ /* 0x000fe20007ffe007 */
[----:B------:R1:W-:Y:S01]  /*19b10*/  STL [R1+0xc08], R7 ;  /* 0x000c080701007387 */ /* 0x0003e20000100800 */
[----:B------:R-:W-:-:S03]  /*19b20*/  SEL R6, R4, RZ, !P0 ;  /* 0x000000ff04067207 */ /* 0x000fc60004000000 */
[----:B--2---:R-:W-:Y:S06]  /*19b30*/  LDGSTS.E [R247+-0x80000], desc[UR20][R64.64], P5 ;  /* 0x8000000040f77fae */ /* 0x004fec000a9a1014 */
[----:B---3--:R-:W-:Y:S04]  /*19b40*/  LDGSTS.E [R247+-0x7fff8], desc[UR20][R82.64], P6 ;  /* 0x8000800052f77fae */ /* 0x008fe8000b1a1014 */
[----:B------:R-:W2:Y:S04]  /*19b50*/  LDL.64 R64, [R1+0x60] ;  /* 0x0000600001407983 */ /* 0x000ea80000100a00 */
[----:B------:R-:W3:Y:S01]  /*19b60*/  LDL.64 R82, [R1+0x58] ;  /* 0x0000580001527983 */ /* 0x000ee20000100a00 */
[----:B------:R-:W-:-:S02]  /*19b70*/  ISETP.NE.U32.AND P0, PT, R6, RZ, PT ;  /* 0x000000ff0600720c */ /* 0x000fc40003f05070 */
[----:B------:R-:W-:-:S04]  /*19b80*/  LOP3.LUT R6, R3, 0x58, RZ, 0xfc, !PT ;  /* 0x0000005803067812 */ /* 0x000fc800078efcff */
[----:B------:R-:W-:Y:S02]  /*19b90*/  ISETP.GE.AND P3, PT, R6, R5, PT ;  /* 0x000000050600720c */ /* 0x000fe40003f66270 */
        /* <DEDUP_REMOVED lines=31> */
[----:B------:R-:W-:Y:S02]  /*19d90*/  ISETP.NE.U32.AND P1, PT, R6, RZ, PT ;  /* 0x000000ff0600720c */ /* 0x000fe40003f25070 */
[----:B------:R-:W-:-:S04]  /*19da0*/  SEL R6, R4, RZ, !P3 ;  /* 0x000000ff04067207 */ /* 0x000fc80005800000 */
[----:B------:R-:W-:Y:S02]  /*19db0*/  ISETP.NE.U32.AND P3, PT, R6, RZ, PT ;  /* 0x000000ff0600720c */ /* 0x000fe40003f65070 */
[----:B------:R-:W-:-:S05]  /*19dc0*/  LOP3.LUT R6, R2, 0x70, RZ, 0x3c, !PT ;  /* 0x0000007002067812 */ /* 0x000fca00078e3cff */
[----:B------:R1:W-:Y:S04]  /*19dd0*/  STL [R1+0xc04], R6 ;  /* 0x000c040601007387 */ /* 0x0003e80000100800 */
[----:B------:R-:W4:Y:S01]  /*19de0*/  LDL.64 R60, [R1+0x648] ;  /* 0x00064800013c7983 */ /* 0x000f220000100a00 */
[----:B------:R-:W-:-:S03]  /*19df0*/  IADD3 R248, PT, PT, R248, 0x100000, R6 ;  /* 0x00100000f8f87810 */ /* 0x000fc60007ffe006 */
[----:B------:R-:W4:Y:S01]  /*19e00*/  LDL.64 R34, [R1+0x640] ;  /* 0x0006400001227983 */ /* 0x000f220000100a00 */
[C---:B-1----:R-:W-:Y:S02]  /*19e10*/  LOP3.LUT R6, R3.reuse, 0x5e, RZ, 0xfc, !PT ;  /* 0x0000005e03067812 */ /* 0x042fe400078efcff */
[C---:B------:R-:W-:Y:S01]  /*19e20*/  LOP3.LUT R7, R3.reuse, 0x3e, RZ, 0xfc, !PT ;  /* 0x0000003e03077812 */ /* 0x040fe200078efcff */
[----:B------:R-:W4:Y:S01]  /*19e30*/  LDL.64 R62, [R1+0x638] ;  /* 0x00063800013e7983 */ /* 0x000f220000100a00 */
[-C--:B------:R-:W-:Y:S02]  /*19e40*/  ISETP.GE.AND P6, PT, R6, R5.reuse, PT ;  /* 0x000000050600720c */ /* 0x080fe40003fc6270 */
[----:B------:R-:W-:Y:S02]  /*19e50*/  LOP3.LUT R6, R3, 0x7c, RZ, 0xfc, !PT ;  /* 0x0000007c03067812 */ /* 0x000fe400078efcff */
[----:B------:R-:W-:Y:S02]  /*19e60*/  ISETP.GE.AND P4, PT, R7, R5, PT ;  /* 0x000000050700720c */ /* 0x000fe40003f86270 */
[----:B------:R-:W-:-:S04]  /*19e70*/  LOP3.LUT R7, R3, 0x5c, RZ, 0xfc, !PT ;  /* 0x0000005c03077812 */ /* 0x000fc800078efcff */
[-C--:B------:R-:W-:Y:S01]  /*19e80*/  ISETP.GE.AND P5, PT, R7, R5.reuse, PT ;  /* 0x000000050700720c */ /* 0x080fe20003fa6270 */
[----:B--2---:R-:W-:Y:S01]  /*19e90*/  LDGSTS.E [R248+-0x80000], desc[UR20][R64.64], P0 ;  /* 0x8000000040f87fae */ /* 0x004fe200081a1014 */
[-C--:B------:R-:W-:Y:S02]  /*19ea0*/  ISETP.GE.AND P0, PT, R6, R5.reuse, PT ;  /* 0x000000050600720c */ /* 0x080fe40003f06270 */
[----:B------:R-:W-:Y:S01]  /*19eb0*/  LOP3.LUT R6, R3, 0x7e, RZ, 0xfc, !PT ;  /* 0x0000007e03067812 */ /* 0x000fe200078efcff */
[----:B---3--:R-:W-:Y:S03]  /*19ec0*/  LDGSTS.E [R248+-0x7fff8], desc[UR20][R82.64], P1 ;  /* 0x8000800052f87fae */ /* 0x008fe600089a1014 */
[----:B------:R-:W-:Y:S02]  /*19ed0*/  ISETP.GE.AND P1, PT, R6, R5, PT ;  /* 0x000000050600720c */ /* 0x000fe40003f26270 */
[C---:B------:R-:W-:Y:S01]  /*19ee0*/  SEL R5, R4.reuse, RZ, !P4 ;  /* 0x000000ff04057207 */ /* 0x040fe20006000000 */
[----:B------:R-:W2:Y:S03]  /*19ef0*/  LDL.64 R64, [R1+0x620] ;  /* 0x0006200001407983 */ /* 0x000ea60000100a00 */
[----:B------:R-:W-:Y:S01]  /*19f00*/  ISETP.NE.U32.AND P4, PT, R5, RZ, PT ;  /* 0x000000ff0500720c */ /* 0x000fe20003f85070 */
[----:B------:R-:W-:Y:S04]  /*19f10*/  LDGSTS.E [R248+-0x7e000], desc[UR20][R66.64], P3 ;  /* 0x8200000042f87fae */ /* 0x000fe800099a1014 */
[----:B------:R-:W3:Y:S08]  /*19f20*/  LDL.64 R82, [R1+0x150] ;  /* 0x0001500001527983 */ /* 0x000ef00000100a00 */
[----:B------:R-:W-:Y:S04]  /*19f30*/  LDGSTS.E [R248+-0x7dff8], desc[UR20][R250.64], P4 ;  /* 0x82008000faf87fae */ /* 0x000fe8000a1a1014 */
[----:B------:R-:W3:Y:S01]  /*19f40*/  LDL.64 R250, [R1+0x110] ;  /* 0x0001100001fa7983 */ /* 0x000ee20000100a00 */
[----:B------:R-:W-:-:S04]  /*19f50*/  SEL R5, R4, RZ, !P5 ;  /* 0x000000ff04057207 */ /* 0x000fc80006800000 */
[----:B------:R-:W-:Y:S02]  /*19f60*/  ISETP.NE.U32.AND P5, PT, R5, RZ, PT ;  /* 0x000000ff0500720c */ /* 0x000fe40003fa5070 */
[----:B------:R-:W-:Y:S01]  /*19f70*/  SEL R5, R4, RZ, !P6 ;  /* 0x000000ff04057207 */ /* 0x000fe20007000000 */
[----:B------:R-:W-:-:S03]  /*19f80*/  VIADD R37, R37, 0x7f ;  /* 0x0000007f25257836 */ /* 0x000fc60000000000 */
[----:B------:R-:W-:Y:S02]  /*19f90*/  ISETP.NE.U32.AND P6, PT, R5, RZ, PT ;  /* 0x000000ff0500720c */ /* 0x000fe40003fc5070 */
[----:B------:R-:W-:-:S04]  /*19fa0*/  SEL R5, R4, RZ, !P0 ;  /* 0x000000ff04057207 */ /* 0x000fc80004000000 */
[----:B------:R-:W-:Y:S02]  /*19fb0*/  ISETP.NE.U32.AND P0, PT, R5, RZ, PT ;  /* 0x000000ff0500720c */ /* 0x000fe40003f05070 */
[----:B------:R-:W-:Y:S02]  /*19fc0*/  SEL R5, R4, RZ, !P1 ;  /* 0x000000ff04057207 */ /* 0x000fe40004800000 */
[----:B------:R-:W-:Y:S02]  /*19fd0*/  ISETP.GT.AND P1, PT, R37, 0xff, PT ;  /* 0x000000ff2500780c */ /* 0x000fe40003f24270 */
[----:B------:R-:W1:Y:S01]  /*19fe0*/  S2R R37, SR_TID.X ;  /* 0x0000000000257919 */ /* 0x000e620000002100 */
[----:B------:R-:W-:Y:S01]  /*19ff0*/  UIADD3 UR4, UPT, UPT, UR4, -0x80, URZ ;  /* 0xffffff8004047890 */ /* 0x000fe2000fffe0ff */
[----:B------:R-:W4:Y:S05]  /*1a000*/  S2R R59, SR_TID.X ;  /* 0x00000000003b7919 */ /* 0x000f2a0000002100 */
[----:B------:R-:W-:-:S04]  /*1a010*/  ISETP.GE.AND P4, PT, R3, UR4, PT ;  /* 0x0000000403007c0c */ /* 0x000fc8000bf86270 */
[----:B------:R-:W-:-:S04]  /*1a020*/  SEL R4, RZ, 0x4, P4 ;  /* 0x00000004ff047807 */ /* 0x000fc80002000000 */
[----:B------:R-:W-:Y:S02]  /*1a030*/  SEL R4, R4, RZ, P1 ;  /* 0x000000ff04047207 */ /* 0x000fe40000800000 */
[----:B------:R-:W-:Y:S01]  /*1a040*/  ISETP.NE.U32.AND P4, PT, R5, RZ, PT ;  /* 0x000000ff0500720c */ /* 0x000fe20003f85070 */
[----:B----4-:R-:W-:Y:S01]  /*1a050*/  LDGSTS.E [R248+-0x7c000], desc[UR20][R60.64], P5 ;  /* 0x840000003cf87fae */ /* 0x010fe2000a9a1014 */
[----:B-1----:R-:W-:-:S03]  /*1a060*/  SHF.R.U32.HI R37, RZ, 0x6, R37 ;  /* 0x00000006ff257819 */ /* 0x002fc60000011625 */
[----:B------:R-:W-:Y:S01]  /*1a070*/  LDGSTS.E [R248+-0x7bff8], desc[UR20][R34.64], P6 ;  /* 0x8400800022f87fae */ /* 0x000fe2000b1a1014 */
[----:B------:R-:W-:Y:S02]  /*1a080*/  SGXT.U32 R37, R37, 0x1 ;  /* 0x000000012525781a */ /* 0x000fe40000000000 */
[----:B------:R-:W-:Y:S01]  /*1a090*/  ISETP.GE.AND P5, PT, R36, UR4, PT ;  /* 0x0000000424007c0c */ /* 0x000fe2000bfa6270 */
[----:B------:R-:W-:Y:S01]  /*1a0a0*/  LDGSTS.E [R248+-0x7a000], desc[UR20][R62.64], P0 ;  /* 0x860000003ef87fae */ /* 0x000fe200081a1014 */
[----:B------:R-:W-:Y:S02]  /*1a0b0*/  LOP3.LUT R37, R37, 0x2, RZ, 0xfc, !PT ;  /* 0x0000000225257812 */ /* 0x000fe400078efcff */
[----:B------:R-:W-:Y:S02]  /*1a0c0*/  ISETP.NE.U32.AND P6, PT, R4, RZ, PT ;  /* 0x000000ff0400720c */ /* 0x000fe40003fc5070 */
[----:B------:R-:W-:Y:S02]  /*1a0d0*/  SEL R4, RZ, 0x4, P5 ;  /* 0x00000004ff047807 */ /* 0x000fe40002800000 */
[----:B------:R-:W-:-:S02]  /*1a0e0*/  ISETP.GE.AND P5, PT, R37, UR4, PT ;  /* 0x0000000425007c0c */ /* 0x000fc4000bfa6270 */
[----:B------:R-:W-:Y:S02]  /*1a0f0*/  SEL R4, R4, RZ, P1 ;  /* 0x000000ff04047207 */ /* 0x000fe40000800000 */
[----:B------:R-:W-:Y:S02]  /*1a100*/  SEL R5, RZ, 0x4, P5 ;  /* 0x00000004ff057807 */ /* 0x000fe40002800000 */
[----:B------:R-:W-:Y:S02]  /*1a110*/  ISETP.NE.U32.AND P5, PT, R4, RZ, PT ;  /* 0x000000ff0400720c */ /* 0x000fe40003fa5070 */
[----:B------:R-:W-:-:S04]  /*1a120*/  SEL R4, R5, RZ, P1 ;  /* 0x000000ff05047207 */ /* 0x000fc80000800000 */
[----:B------:R-:W-:Y:S01]  /*1a130*/  ISETP.NE.U32.AND P0, PT, R4, RZ, PT ;  /* 0x000000ff0400720c */ /* 0x000fe20003f05070 */
[C---:B------:R-:W-:Y:S01]  /*1a140*/  IMAD.SHL.U32 R4, R59.reuse, 0x4, RZ ;  /* 0x000000043b047824 */ /* 0x040fe200078e00ff */
[----:B------:R-:W-:Y:S01]  /*1a150*/  STL.64 [R1+0xd18], R2 ;  /* 0x000d180201007387 */ /* 0x000fe20000100a00 */
[----:B------:R-:W-:Y:S02]  /*1a160*/  LOP3.LUT R5, R59, 0x60, RZ, 0xc0, !PT ;  /* 0x000000603b057812 */ /* 0x000fe400078ec0ff */
[----:B------:R-:W-:Y:S01]  /*1a170*/  ISETP.NE.U32.AND P3, PT, R8, RZ, PT ;  /* 0x000000ff0800720c */ /* 0x000fe20003f65070 */
[----:B------:R-:W4:Y:S01]  /*1a180*/  LDL.64 R46, [R1+0x178] ;  /* 0x00017800012e7983 */ /* 0x000f220000100a00 */
[----:B------:R-:W-:-:S03]  /*1a190*/  LOP3.LUT R4, R4, 0x7c, RZ, 0xc0, !PT ;  /* 0x0000007c04047812 */ /* 0x000fc600078ec0ff */
[----:B------:R-:W4:Y:S02]  /*1a1a0*/  LDL.64 R48, [R1+0x1b8] ;  /* 0x0001b80001307983 */ /* 0x000f240000100a00 */
[----:B------:R-:W-:Y:S02]  /*1a1b0*/  IMAD R4, R5, 0x400, R4 ;  /* 0x0000040005047824 */ /* 0x000fe400078e0204 */
[----:B------:R-:W4:Y:S04]  /*1a1c0*/  LDL.64 R22, [R1+0x1f8] ;  /* 0x0001f80001167983 */ /* 0x000f280000100a00 */
        /* <DEDUP_REMOVED lines=14> */
[----:B--2---:R-:W-:Y:S01]  /*1a2b0*/  LDGSTS.E [R248+-0x79ff8], desc[UR20][R64.64], P4 ;  /* 0x8600800040f87fae */ /* 0x004fe2000a1a1014 */
[----:B------:R-:W-:-:S03]  /*1a2c0*/  ISETP.GE.AND P4, PT, R252, UR4, PT ;  /* 0x00000004fc007c0c */ /* 0x000fc6000bf86270 */
[----:B------:R-:W0:Y:S01]  /*1a2d0*/  LDGDEPBAR ;  /* 0x00000000000079af */ /* 0x000e220000000000 */
[----:B------:R-:W-:Y:S02]  /*1a2e0*/  SEL R5, RZ, 0x4, P4 ;  /* 0x00000004ff057807 */ /* 0x000fe40002000000 */
[----:B------:R-:W-:Y:S01]  /*1a2f0*/  ISETP.GE.AND P4, PT, R249, UR4, PT ;  /* 0x00000004f9007c0c */ /* 0x000fe2000bf86270 */
[C---:B------:R-:W-:Y:S01]  /*1a300*/  VIADD R249, R4.reuse, UR7 ;  /* 0x0000000704f97c36 */ /* 0x040fe20008000000 */
[----:B------:R-:W2:Y:S04]  /*1a310*/  LDL.64 R64, [R1+0x5f8] ;  /* 0x0005f80001407983 */ /* 0x000ea80000100a00 */
[----:B---3--:R-:W-:Y:S04]  /*1a320*/  LDGSTS.E [R249], desc[UR20][R82.64], P3 ;  /* 0x0000000052f97fae */ /* 0x008fe800099a1014 */
[----:B------:R-:W-:Y:S04]  /*1a330*/  LDGSTS.E [R249+0x400], desc[UR20][R250.64], P3 ;  /* 0x00400000faf97fae */ /* 0x000fe800099a1014 */
[----:B------:R-:W3:Y:S04]  /*1a340*/  LDL.64 R82, [R1+0x148] ;  /* 0x0001480001527983 */ /* 0x000ee80000100a00 */
[----:B-----5:R-:W-:Y:S04]  /*1a350*/  LDGSTS.E [R249+0x800], desc[UR20][R240.64], P3 ;  /* 0x00800000f0f97fae */ /* 0x020fe800099a1014 */
[----:B------:R-:W2:Y:S04]  /*1a360*/  LDL.64 R250, [R1+0x538] ;  /* 0x0005380001fa7983 */ /* 0x000ea80000100a00 */
[----:B------:R-:W-:Y:S04]  /*1a370*/  STL.64 [R1+0x10b0], R240 ;  /* 0x0010b0f001007387 */ /* 0x000fe80000100a00 */
[----:B------:R-:W-:Y:S04]  /*1a380*/  LDGSTS.E [R249+0xc00], desc[UR20][R224.64], P3 ;  /* 0x00c00000e0f97fae */ /* 0x000fe800099a1014 */
        /* <DEDUP_REMOVED lines=8> */
[----:B------:R1:W-:Y:S04]  /*1a410*/  STL.64 [R1+0x10c0], R160 ;  /* 0x0010c0a001007387 */ /* 0x0003e80000100a00 */
[----:B------:R-:W-:Y:S04]  /*1a420*/  LDGSTS.E [R249+0x2000], desc[UR20][R144.64], P3 ;  /* 0x0200000090f97fae */ /* 0x000fe800099a1014 */
[----:B------:R-:W-:Y:S04]  /*1a430*/  LDGSTS.E [R249+0x2400], desc[UR20][R128.64], P3 ;  /* 0x0240000080f97fae */ /* 0x000fe800099a1014 */
[----:B-1----:R-:W3:Y:S04]  /*1a440*/  LDL.LU.64 R160, [R1+0x108] ;  /* 0x0001080001a07983 */ /* 0x002ee80000300a00 */
[----:B------:R-:W-:Y:S04]  /*1a450*/  LDGSTS.E [R249+0x2800], desc[UR20][R112.64], P3 ;  /* 0x0280000070f97fae */ /* 0x000fe800099a1014 */
[----:B------:R-:W-:Y:S04]  /*1a460*/  STL.64 [R1+0x10c8], R144 ;  /* 0x0010c89001007387 */ /* 0x000fe80000100a00 */
[----:B------:R-:W-:Y:S04]  /*1a470*/  LDGSTS.E [R249+0x2c00], desc[UR20][R96.64], P3 ;  /* 0x02c0000060f97fae */ /* 0x000fe800099a1014 */
[----:B------:R-:W-:Y:S04]  /*1a480*/  STL.64 [R1+0x10d0], R128 ;  /* 0x0010d08001007387 */ /* 0x000fe80000100a00 */
[----:B------:R-:W-:Y:S04]  /*1a490*/  LDGSTS.E [R249+0x3000], desc[UR20][R80.64], P3 ;  /* 0x0300000050f97fae */ /* 0x000fe800099a1014 */
[----:B------:R-:W-:Y:S04]  /*1a4a0*/  STL.64 [R1+0x10d8], R112 ;  /* 0x0010d87001007387 */ /* 0x000fe80000100a00 */
[----:B----4-:R-:W-:Y:S04]  /*1a4b0*/  LDGSTS.E [R249+0x3400], desc[UR20][R46.64], P3 ;  /* 0x034000002ef97fae */ /* 0x010fe800099a1014 */
[----:B------:R-:W-:Y:S04]  /*1a4c0*/  STL.64 [R1+0x10e0], R96 ;  /* 0x0010e06001007387 */ /* 0x000fe80000100a00 */
[----:B------:R-:W-:Y:S04]  /*1a4d0*/  LDGSTS.E [R249+0x3800], desc[UR20][R48.64], P3 ;  /* 0x0380000030f97fae */ /* 0x000fe800099a1014 */
[----:B------:R-:W-:Y:S04]  /*1a4e0*/  STL.64 [R1+0x10e8], R80 ;  /* 0x0010e85001007387 */ /* 0x000fe80000100a00 */
[----:B------:R-:W-:Y:S04]  /*1a4f0*/  LDGSTS.E [R249+0x3c00], desc[UR20][R22.64], P3 ;  /* 0x03c0000016f97fae */ /* 0x000fe800099a1014 */
[----:B------:R-:W-:Y:S04]  /*1a500*/  LDGSTS.E [R249+0x4000], desc[UR20][R24.64], P3 ;  /* 0x0400000018f97fae */ /* 0x000fe800099a1014 */
[----:B------:R-:W4:Y:S04]  /*1a510*/  LDL.LU.64 R176, [R1+0x100] ;  /* 0x0001000001b07983 */ /* 0x000f280000300a00 */
[----:B------:R-:W-:Y:S04]  /*1a520*/  LDGSTS.E [R249+0x4400], desc[UR20][R50.64], P3 ;  /* 0x0440000032f97fae */ /* 0x000fe800099a1014 */
[----:B------:R-:W4:Y:S04]  /*1a530*/  LDL.64 R46, [R1+0x180] ;  /* 0x00018000012e7983 */ /* 0x000f280000100a00 */
[----:B------:R-:W-:Y:S04]  /*1a540*/  LDGSTS.E [R249+0x4800], desc[UR20][R52.64], P3 ;  /* 0x0480000034f97fae */ /* 0x000fe800099a1014 */
[----:B------:R-:W4:Y:S04]  /*1a550*/  LDL.64 R48, [R1+0x1c0] ;  /* 0x0001c00001307983 */ /* 0x000f280000100a00 */
[----:B------:R-:W-:Y:S04]  /*1a560*/  LDGSTS.E [R249+0x4c00], desc[UR20][R26.64], P3 ;  /* 0x04c000001af97fae */ /* 0x000fe800099a1014 */
[----:B------:R-:W4:Y:S04]  /*1a570*/  LDL.64 R22, [R1+0x200] ;  /* 0x0002000001167983 */ /* 0x000f280000100a00 */
[----:B------:R-:W-:Y:S04]  /*1a580*/  LDGSTS.E [R249+0x5000], desc[UR20][R242.64], P3 ;  /* 0x05000000f2f97fae */ /* 0x000fe800099a1014 */
[----:B------:R-:W4:Y:S01]  /*1a590*/  LDL.64 R24, [R1+0x240] ;  /* 0x0002400001187983 */ /* 0x000f220000100a00 */
[----:B------:R-:W-:-:S03]  /*1a5a0*/  LOP3.LUT R2, R4, 0x10, RZ, 0x3c, !PT ;  /* 0x0000001004027812 */ /* 0x000fc600078e3cff */
[----:B------:R-:W-:Y:S04]  /*1a5b0*/  LDGSTS.E [R249+0x5400], desc[UR20][R28.64], P3 ;  /* 0x054000001cf97fae */ /* 0x000fe800099a1014 */
[----:B------:R-:W4:Y:S04]  /*1a5c0*/  LDL.64 R50, [R1+0x280] ;  /* 0x0002800001327983 */ /* 0x000f280000100a00 */
        /* <DEDUP_REMOVED lines=12> */
[----:B------:R-:W4:Y:S04]  /*1a690*/  LDL.64 R30, [R1+0x440] ;  /* 0x00044000011e7983 */ /* 0x000f280000100a00 */
[----:B------:R-:W4:Y:S04]  /*1a6a0*/  LDL.64 R32, [R1+0x480] ;  /* 0x0004800001207983 */ /* 0x000f280000100a00 */
[----:B------:R-:W4:Y:S04]  /*1a6b0*/  LDL.64 R60, [R1+0x4c0] ;  /* 0x0004c000013c7983 */ /* 0x000f280000100a00 */
[----:B------:R-:W4:Y:S04]  /*1a6c0*/  LDL.64 R34, [R1+0x500] ;  /* 0x0005000001227983 */ /* 0x000f280000100a00 */
[----:B--2---:R1:W-:Y:S04]  /*1a6d0*/  LDGSTS.E [R249+0x7000], desc[UR20][R250.64], P3 ;  /* 0x07000000faf97fae */ /* 0x0043e800099a1014 */
[----:B------:R-:W-:Y:S04]  /*1a6e0*/  LDGSTS.E [R249+0x7400], desc[UR20][R36.64], P3 ;  /* 0x0740000024f97fae */ /* 0x000fe800099a1014 */
[----:B------:R-:W-:Y:S01]  /*1a6f0*/  LDGSTS.E [R249+0x7800], desc[UR20][R62.64], P3 ;  /* 0x078000003ef97fae */ /* 0x000fe200099a1014 */
[----:B-1----:R-:W-:-:S03]  /*1a700*/  VIADD R250, R2, UR7 ;  /* 0x0000000702fa7c36 */ /* 0x002fc60008000000 */
[----:B------:R-:W-:Y:S04]  /*1a710*/  LDGSTS.E [R249+0x7c00], desc[UR20][R64.64], P3 ;  /* 0x07c0000040f97fae */ /* 0x000fe800099a1014 */
[----:B------:R-:W2:Y:S04]  /*1a720*/  LDL.64 R36, [R1+0x540] ;  /* 0x0005400001247983 */ /* 0x000ea80000100a00 */
[----:B------:R-:W2:Y:S04]  /*1a730*/  LDL.64 R62, [R1+0x580] ;  /* 0x00058000013e7983 */ /* 0x000ea80000100a00 */
[----:B---3--:R-:W-:Y:S04]  /*1a740*/  LDGSTS.E [R250+0x80], desc[UR20][R82.64], P3 ;  /* 0x0008000052fa7fae */ /* 0x008fe800099a1014 */
[----:B------:R-:W3:Y:S04]  /*1a750*/  LDL.64 R64, [R1+0x5c0] ;  /* 0x0005c00001407983 */ /* 0x000ee80000100a00 */
[----:B------:R-:W3:Y:S04]  /*1a760*/  LDL.64 R82, [R1+0x600] ;  /* 0x0006000001527983 */ /* 0x000ee80000100a00 */
[----:B------:R-:W-:Y:S04]  /*1a770*/  LDGSTS.E [R250+0x480], desc[UR20][R160.64], P3 ;  /* 0x00480000a0fa7fae */ /* 0x000fe800099a1014 */
[----:B------:R1:W-:Y:S04]  /*1a780*/  STL.64 [R1+0x10f0], R160 ;  /* 0x0010f0a001007387 */ /* 0x0003e80000100a00 */
[----:B------:R-:W-:Y:S04]  /*1a790*/  LDGSTS.E [R250+0x880], desc[UR20][R238.64], P3 ;  /* 0x00880000eefa7fae */ /* 0x000fe800099a1014 */
[----:B------:R-:W-:Y:S04]  /*1a7a0*/  LDGSTS.E [R250+0xc80], desc[UR20][R222.64], P3 ;  /* 0x00c80000defa7fae */ /* 0x000fe800099a1014 */
[----:B-1----:R-:W3:Y:S04]  /*1a7b0*/  LDL.LU.64 R160, [R1+0x140] ;  /* 0x0001400001a07983 */ /* 0x002ee80000300a00 */
[----:B------:R-:W-:Y:S04]  /*1a7c0*/  LDGSTS.E [R250+0x1080], desc[UR20][R206.64], P3 ;  /* 0x01080000cefa7fae */ /* 0x000fe800099a1014 */
        /* <DEDUP_REMOVED lines=8> */
[----:B----4-:R-:W-:Y:S04]  /*1a850*/  LDGSTS.E [R250+0x3480], desc[UR20][R46.64], P3 ;  /* 0x034800002efa7fae */ /* 0x010fe800099a1014 */
        /* <DEDUP_REMOVED lines=29> */
[----:B--2---:R-:W-:Y:S04]  /*1aa30*/  LDGSTS.E [R250+0x7080], desc[UR20][R36.64], P3 ;  /* 0x0708000024fa7fae */ /* 0x004fe800099a1014 */
[----:B------:R-:W-:Y:S04]  /*1aa40*/  LDGSTS.E [R250+0x7480], desc[UR20][R62.64], P3 ;  /* 0x074800003efa7fae */ /* 0x000fe800099a1014 */
[----:B------:R-:W2:Y:S04]  /*1aa50*/  LDL.64 R36, [R1+0x548] ;  /* 0x0005480001247983 */ /* 0x000ea80000100a00 */
[----:B---3--:R-:W-:Y:S04]  /*1aa60*/  LDGSTS.E [R250+0x7880], desc[UR20][R64.64], P3 ;  /* 0x0788000040fa7fae */ /* 0x008fe800099a1014 */
[----:B------:R-:W3:Y:S04]  /*1aa70*/  LDL.64 R62, [R1+0x588] ;  /* 0x00058800013e7983 */ /* 0x000ee80000100a00 */
[----:B------:R-:W-:Y:S04]  /*1aa80*/  LDGSTS.E [R250+0x7c80], desc[UR20][R82.64], P3 ;  /* 0x07c8000052fa7fae */ /* 0x000fe800099a1014 */
[----:B------:R-:W3:Y:S04]  /*1aa90*/  LDL.64 R64, [R1+0x5c8] ;  /* 0x0005c80001407983 */ /* 0x000ee80000100a00 */
[----:B------:R-:W3:Y:S01]  /*1aaa0*/  LDL.64 R82, [R1+0x608] ;  /* 0x0006080001527983 */ /* 0x000ee20000100a00 */
[----:B------:R-:W-:-:S03]  /*1aab0*/  LOP3.LUT R2, R4, 0x20, RZ, 0x3c, !PT ;  /* 0x0000002004027812 */ /* 0x000fc600078e3cff */
[----:B------:R-:W3:Y:S02]  /*1aac0*/  LDL.LU.64 R80, [R1+0x138] ;  /* 0x0001380001507983 */ /* 0x000ee40000300a00 */
[----:B------:R-:W-:Y:S02]  /*1aad0*/  VIADD R251, R2, UR7 ;  /* 0x0000000702fb7c36 */ /* 0x000fe40008000000 */
[----:B------:R-:W3:Y:S04]  /*1aae0*/  LDL.LU.64 R240, [R1+0xf8] ;  /* 0x0000f80001f07983 */ /* 0x000ee80000300a00 */
        /* <DEDUP_REMOVED lines=44> */
[----:B---3--:R-:W-:Y:S04]  /*1adb0*/  LDGSTS.E [R251+0x7500], desc[UR20][R62.64], P3 ;  /* 0x075000003efb7fae */ /* 0x008fe800099a1014 */
[----:B------:R-:W2:Y:S04]  /*1adc0*/  LDL.64 R36, [R1+0x550] ;  /* 0x0005500001247983 */ /* 0x000ea80000100a00 */
[----:B------:R-:W-:Y:S04]  /*1add0*/  LDGSTS.E [R251+0x7900], desc[UR20][R64.64], P3 ;  /* 0x0790000040fb7fae */ /* 0x000fe800099a1014 */
        /* <DEDUP_REMOVED lines=11> */
[----:B------:R-:W-:Y:S01]  /*1ae90*/  LDGSTS.E [R252+0xd80], desc[UR20][R218.64], P3 ;  /* 0x00d80000dafc7fae */ /* 0x000fe200099a1014 */
[----:B------:R-:W-:-:S03]  /*1aea0*/  LOP3.LUT R2, R4, 0x40, RZ, 0x3c, !PT ;  /* 0x0000004004027812 */ /* 0x000fc600078e3cff */
[----:B------:R-:W-:Y:S04]  /*1aeb0*/  LDGSTS.E [R252+0x1180], desc[UR20][R202.64], P3 ;  /* 0x01180000cafc7fae */ /* 0x000fe800099a1014 */
[----:B------:R-:W-:Y:S04]  /*1aec0*/  LDGSTS.E [R252+0x1580], desc[UR20][R186.64], P3 ;  /* 0x01580000bafc7fae */ /* 0x000fe800099a1014 */
[----:B------:R-:W-:Y:S04]  /*1aed0*/  LDGSTS.E [R252+0x1980], desc[UR20][R170.64], P3 ;  /* 0x01980000aafc7fae */ /* 0x000fe800099a1014 */
[----:B------:R-:W-:Y:S04]  /*1aee0*/  LDGSTS.E [R252+0x1d80], desc[UR20][R154.64], P3 ;  /* 0x01d800009afc7fae */ /* 0x000fe800099a1014 */
[----:B------:R-:W-:Y:S01]  /*1aef0*/  LDGSTS.E [R252+0x2180], desc[UR20][R138.64], P3 ;  /* 0x021800008afc7fae */ /* 0x000fe200099a1014 */
[----:B------:R-:W-:-:S03]  /*1af00*/  VIADD R8, R2, UR7 ;  /* 0x0000000702087c36 */ /* 0x000fc60008000000 */
[----:B------:R-:W-:Y:S04]  /*1af10*/  LDGSTS.E [R252+0x2580], desc[UR20][R122.64], P3 ;  /* 0x025800007afc7fae */ /* 0x000fe800099a1014 */
[----:B------:R-:W-:Y:S04]  /*1af20*/  LDGSTS.E [R252+0x2980], desc[UR20][R106.64], P3 ;  /* 0x029800006afc7fae */ /* 0x000fe800099a1014 */
[----:B------:R-:W-:Y:S04]  /*1af30*/  LDGSTS.E [R252+0x2d80], desc[UR20][R90.64], P3 ;  /* 0x02d800005afc7fae */ /* 0x000fe800099a1014 */
[----:B------:R-:W-:Y:S04]  /*1af40*/  STL.64 [R1+0x1038], R250 ;  /* 0x001038fa01007387 */ /* 0x000fe80000100a00 */
[----:B------:R-:W-:Y:S04]  /*1af50*/  LDGSTS.E [R252+0x3180], desc[UR20][R74.64], P3 ;  /* 0x031800004afc7fae */ /* 0x000fe800099a1014 */
[----:B------:R-:W3:Y:S04]  /*1af60*/  LDL.LU.64 R2, [R1+0x618] ;  /* 0x0006180001027983 */ /* 0x000ee80000300a00 */
        /* <DEDUP_REMOVED lines=37> */
[----:B------:R-:W-:Y:S04]  /*1b1c0*/  LDGSTS.E [R8+0x200], desc[UR20][R96.64], P3 ;  /* 0x0020000060087fae */ /* 0x000fe800099a1014 */
[----:B------:R-:W3:Y:S04]  /*1b1d0*/  LDL.64 R82, [R1+0x5d8] ;  /* 0x0005d80001527983 */ /* 0x000ee80000100a00 */
[----:B------:R-:W3:Y:S04]  /*1b1e0*/  LDL.LU.64 R112, [R1+0x128] ;  /* 0x0001280001707983 */ /* 0x000ee80000300a00 */
        /* <DEDUP_REMOVED lines=12> */
[----:B------:R-:W3:Y:S04]  /*1b2b0*/  LDL.64 R144, [R1+0x160] ;  /* 0x0001600001907983 */ /* 0x000ee80000100a00 */
        /* <DEDUP_REMOVED lines=36> */
[----:B------:R-:W3:Y:S01]  /*1b500*/  LDL.64 R64, [R1+0x5e0] ;  /* 0x0005e00001407983 */ /* 0x000ee20000100a00 */
[----:B------:R-:W-:-:S03]  /*1b510*/  SEL R58, R5, RZ, P1 ;  /* 0x000000ff053a7207 */ /* 0x000fc60000800000 */
[----:B------:R-:W3:Y:S01]  /*1b520*/  LDL.64 R82, [R1+0x630] ;  /* 0x0006300001527983 */ /* 0x000ee20000100a00 */
[----:B------:R-:W-:-:S03]  /*1b530*/  LOP3.LUT R5, R4, 0x50, RZ, 0x3c, !PT ;  /* 0x0000005004057812 */ /* 0x000fc600078e3cff */
[----:B------:R1:W-:Y:S02]  /*1b540*/  LDGSTS.E [R8+0x7e00], desc[UR20][R2.64], P3 ;  /* 0x07e0000002087fae */ /* 0x0003e400099a1014 */
        /* <DEDUP_REMOVED lines=15> */
[----:B------:R-:W3:Y:S04]  /*1b640*/  LDL.LU.64 R224, [R1+0xe0] ;  /* 0x0000e00001e07983 */ /* 0x000ee80000300a00 */
[----:B----4-:R-:W-:Y:S04]  /*1b650*/  LDGSTS.E [R7+0x3680], desc[UR20][R46.64], P3 ;  /* 0x036800002e077fae */ /* 0x010fe800099a1014 */
        /* <DEDUP_REMOVED lines=8> */
[----:B------:R1:W-:Y:S04]  /*1b6e0*/  STL.64 [R1+0x1090], R2 ;  /* 0x0010900201007387 */ /* 0x0003e80000100a00 */
[----:B------:R-:W-:Y:S04]  /*1b6f0*/  LDGSTS.E [R7+0x5a80], desc[UR20][R54.64], P3 ;  /* 0x05a8000036077fae */ /* 0x000fe800099a1014 */
[----:B------:R-:W4:Y:S04]  /*1b700*/  LDL.64 R46, [R1+0x1e8] ;  /* 0x0001e800012e7983 */ /* 0x000f280000100a00 */
[----:B------:R-:W-:Y:S01]  /*1b710*/  LDGSTS.E [R7+0x5e80], desc[UR20][R56.64], P3 ;  /* 0x05e8000038077fae */ /* 0x000fe200099a1014 */
[----:B-1----:R-:W-:-:S03]  /*1b720*/  LOP3.LUT R2, R4, 0x60, RZ, 0x3c, !PT ;  /* 0x0000006004027812 */ /* 0x002fc600078e3cff */
[----:B------:R-:W4:Y:S04]  /*1b730*/  LDL.64 R48, [R1+0x228] ;  /* 0x0002280001307983 */ /* 0x000f280000100a00 */
[----:B------:R-:W-:Y:S01]  /*1b740*/  LDGSTS.E [R7+0x6280], desc[UR20][R30.64], P3 ;  /* 0x062800001e077fae */ /* 0x000fe200099a1014 */
[----:B------:R-:W-:-:S03]  /*1b750*/  VIADD R6, R2, UR7 ;  /* 0x0000000702067c36 */ /* 0x000fc60008000000 */
        /* <DEDUP_REMOVED lines=23> */
[----:B------:R-:W2:Y:S04]  /*1b8d0*/  LDL.64 R64, [R1+0x628] ;  /* 0x0006280001407983 */ /* 0x000ea80000100a00 */
[----:B------:R-:W-:Y:S04]  /*1b8e0*/  LDGSTS.E [R6+0x300], desc[UR20][R128.64], P3 ;  /* 0x0030000080067fae */ /* 0x000fe800099a1014 */
[----:B------:R-:W2:Y:S04]  /*1b8f0*/  LDL.64 R82, [R1+0x168] ;  /* 0x0001680001527983 */ /* 0x000ea80000100a00 */
        /* <DEDUP_REMOVED lines=13> */
[----:B--2---:R-:W-:Y:S04]  /*1b9d0*/  LDGSTS.E [R6+0x3300], desc[UR20][R82.64], P3 ;  /* 0x0330000052067fae */ /* 0x004fe800099a1014 */
[----:B----4-:R1:W-:Y:S04]  /*1b9e0*/  LDGSTS.E [R6+0x3700], desc[UR20][R2.64], P3 ;  /* 0x0370000002067fae */ /* 0x0103e800099a1014 */
[----:B------:R-:W-:Y:S04]  /*1b9f0*/  LDGSTS.E [R6+0x3b00], desc[UR20][R46.64], P3 ;  /* 0x03b000002e067fae */ /* 0x000fe800099a1014 */
[----:B------:R-:W-:Y:S04]  /*1ba00*/  LDGSTS.E [R6+0x3f00], desc[UR20][R48.64], P3 ;  /* 0x03f0000030067fae */ /* 0x000fe800099a1014 */
[----:B------:R-:W-:Y:S04]  /*1ba10*/  LDGSTS.E [R6+0x4300], desc[UR20][R22.64], P3 ;  /* 0x0430000016067fae */ /* 0x000fe800099a1014 */
[----:B------:R-:W-:Y:S04]  /*1ba20*/  LDGSTS.E [R6+0x4700], desc[UR20][R24.64], P3 ;  /* 0x0470000018067fae */ /* 0x000fe800099a1014 */
[----:B------:R-:W-:Y:S01]  /*1ba30*/  LDGSTS.E [R6+0x4b00], desc[UR20][R50.64], P3 ;  /* 0x04b0000032067fae */ /* 0x000fe200099a1014 */
[----:B-1----:R-:W-:-:S03]  /*1ba40*/  LOP3.LUT R2, R4, 0x70, RZ, 0x3c, !PT ;  /* 0x0000007004027812 */ /* 0x002fc600078e3cff */
        /* <DEDUP_REMOVED lines=9> */
[----:B------:R-:W2:Y:S04]  /*1bae0*/  LDL.LU.64 R82, [R1+0x1190] ;  /* 0x0011900001527983 */ /* 0x000ea80000300a00 */
[----:B------:R-:W-:Y:S04]  /*1baf0*/  LDGSTS.E [R6+0x6f00], desc[UR20][R60.64], P3 ;  /* 0x06f000003c067fae */ /* 0x000fe800099a1014 */
[----:B------:R-:W-:Y:S04]  /*1bb00*/  LDGSTS.E [R6+0x7300], desc[UR20][R34.64], P3 ;  /* 0x0730000022067fae */ /* 0x000fe800099a1014 */
[----:B------:R-:W4:Y:S04]  /*1bb10*/  LDL.LU.64 R2, [R1+0x4f0] ;  /* 0x0004f00001027983 */ /* 0x000f280000300a00 */
[----:B------:R-:W-:Y:S04]  /*1bb20*/  LDGSTS.E [R6+0x7700], desc[UR20][R36.64], P3 ;  /* 0x0770000024067fae */ /* 0x000fe800099a1014 */
[----:B------:R-:W4:Y:S04]  /*1bb30*/  LDL.64 R46, [R1+0x170] ;  /* 0x00017000012e7983 */ /* 0x000f280000100a00 */
[----:B---3--:R-:W-:Y:S04]  /*1bb40*/  LDGSTS.E [R6+0x7b00], desc[UR20][R62.64], P3 ;  /* 0x07b000003e067fae */ /* 0x008fe800099a1014 */
[----:B------:R-:W3:Y:S04]  /*1bb50*/  LDL.64 R36, [R1+0x1b0] ;  /* 0x0001b00001247983 */ /* 0x000ee80000100a00 */
[----:B------:R-:W-:Y:S04]  /*1bb60*/  LDGSTS.E [R6+0x7f00], desc[UR20][R64.64], P3 ;  /* 0x07f0000040067fae */ /* 0x000fe800099a1014 */
[----:B------:R-:W3:Y:S04]  /*1bb70*/  LDL.64 R62, [R1+0x1f0] ;  /* 0x0001f000013e7983 */ /* 0x000ee80000100a00 */
        /* <DEDUP_REMOVED lines=29> */
[----:B----4-:R-:W-:Y:S04]  /*1bd50*/  LDGSTS.E [R5+0x3380], desc[UR20][R46.64], P3 ;  /* 0x033800002e057fae */ /* 0x010fe800099a1014 */
[----:B---3--:R-:W-:Y:S04]  /*1bd60*/  LDGSTS.E [R5+0x3780], desc[UR20][R36.64], P3 ;  /* 0x0378000024057fae */ /* 0x008fe800099a1014 */
[----:B------:R-:W2:Y:S04]  /*1bd70*/  LDL.LU.64 R46, [R1+0x1188] ;  /* 0x00118800012e7983 */ /* 0x000ea80000300a00 */
[----:B------:R-:W-:Y:S04]  /*1bd80*/  LDGSTS.E [R5+0x3b80], desc[UR20][R62.64], P3 ;  /* 0x03b800003e057fae */ /* 0x000fe800099a1014 */
[----:B------:R-:W-:Y:S04]  /*1bd90*/  LDGSTS.E [R5+0x3f80], desc[UR20][R48.64], P3 ;  /* 0x03f8000030057fae */ /* 0x000fe800099a1014 */
[----:B------:R-:W3:Y:S04]  /*1bda0*/  LDL.LU.64 R36, [R1+0xd0] ;  /* 0x0000d00001247983 */ /* 0x000ee80000300a00 */
[----:B------:R-:W-:Y:S04]  /*1bdb0*/  LDGSTS.E [R5+0x4380], desc[UR20][R22.64], P3 ;  /* 0x0438000016057fae */ /* 0x000fe800099a1014 */
[----:B------:R-:W4:Y:S04]  /*1bdc0*/  LDL.LU.64 R62, [R1+0xc8] ;  /* 0x0000c800013e7983 */ /* 0x000f280000300a00 */
[----:B------:R-:W-:Y:S04]  /*1bdd0*/  LDGSTS.E [R5+0x4780], desc[UR20][R24.64], P3 ;  /* 0x0478000018057fae */ /* 0x000fe800099a1014 */
[----:B------:R-:W2:Y:S04]  /*1bde0*/  LDL.LU.64 R48, [R1+0x1180] ;  /* 0x0011800001307983 */ /* 0x000ea80000300a00 */
[----:B------:R-:W2:Y:S04]  /*1bdf0*/  LDL.LU.64 R22, [R1+0x1178] ;  /* 0x0011780001167983 */ /* 0x000ea80000300a00 */
[----:B------:R-:W2:Y:S04]  /*1be00*/  LDL.LU.64 R24, [R1+0x1170] ;  /* 0x0011700001187983 */ /* 0x000ea80000300a00 */
[----:B------:R-:W-:Y:S04]  /*1be10*/  LDGSTS.E [R5+0x4b80], desc[UR20][R6.64], P3 ;  /* 0x04b8000006057fae */ /* 0x000fe800099a1014 */
[----:B------:R-:W-:Y:S04]  /*1be20*/  LDGSTS.E [R5+0x4f80], desc[UR20][R50.64], P3 ;  /* 0x04f8000032057fae */ /* 0x000fe800099a1014 */
[----:B------:R-:W-:Y:S04]  /*1be30*/  LDGSTS.E [R5+0x5380], desc[UR20][R52.64], P3 ;  /* 0x0538000034057fae */ /* 0x000fe800099a1014 */
[----:B------:R-:W-:Y:S04]  /*1be40*/  LDGSTS.E [R5+0x5780], desc[UR20][R242.64], P3 ;  /* 0x05780000f2057fae */ /* 0x000fe800099a1014 */
[----:B------:R-:W2:Y:S04]  /*1be50*/  LDL.LU.64 R50, [R1+0x1168] ;  /* 0x0011680001327983 */ /* 0x000ea80000300a00 */
[----:B------:R-:W2:Y:S04]  /*1be60*/  LDL.LU.64 R52, [R1+0x1160] ;  /* 0x0011600001347983 */ /* 0x000ea80000300a00 */
[----:B------:R-:W-:Y:S04]  /*1be70*/  LDGSTS.E [R5+0x5b80], desc[UR20][R26.64], P3 ;  /* 0x05b800001a057fae */ /* 0x000fe800099a1014 */
[----:B------:R-:W2:Y:S04]  /*1be80*/  LDL.LU.64 R242, [R1+0x1158] ;  /* 0x0011580001f27983 */ /* 0x000ea80000300a00 */
[----:B------:R-:W-:Y:S04]  /*1be90*/  LDGSTS.E [R5+0x5f80], desc[UR20][R28.64], P3 ;  /* 0x05f800001c057fae */ /* 0x000fe800099a1014 */
[----:B------:R-:W2:Y:S04]  /*1bea0*/  LDL.LU.64 R26, [R1+0x1150] ;  /* 0x00115000011a7983 */ /* 0x000ea80000300a00 */
[----:B------:R-:W-:Y:S04]  /*1beb0*/  LDGSTS.E [R5+0x6380], desc[UR20][R32.64], P3 ;  /* 0x0638000020057fae */ /* 0x000fe800099a1014 */
[----:B------:R-:W2:Y:S04]  /*1bec0*/  LDL.LU.64 R28, [R1+0x1148] ;  /* 0x00114800011c7983 */ /* 0x000ea80000300a00 */
[----:B------:R-:W-:Y:S04]  /*1bed0*/  LDGSTS.E [R5+0x6780], desc[UR20][R64.64], P3 ;  /* 0x0678000040057fae */ /* 0x000fe800099a1014 */
[----:B------:R-:W-:Y:S04]  /*1bee0*/  LDGSTS.E [R5+0x6b80], desc[UR20][R2.64], P3 ;  /* 0x06b8000002057fae */ /* 0x000fe800099a1014 */
[----:B------:R-:W-:Y:S04]  /*1bef0*/  LDGSTS.E [R5+0x6f80], desc[UR20][R54.64], P3 ;  /* 0x06f8000036057fae */ /* 0x000fe800099a1014 */
[----:B------:R-:W2:Y:S04]  /*1bf00*/  LDL.LU.64 R64, [R1+0x50] ;  /* 0x0000500001407983 */ /* 0x000ea80000300a00 */
[----:B------:R-:W2:Y:S04]  /*1bf10*/  LDL.LU.64 R32, [R1+0x48] ;  /* 0x0000480001207983 */ /* 0x000ea80000300a00 */
[----:B------:R-:W-:Y:S04]  /*1bf20*/  LDGSTS.E [R5+0x7380], desc[UR20][R56.64], P3 ;  /* 0x0738000038057fae */ /* 0x000fe800099a1014 */
[----:B------:R1:W-:Y:S04]  /*1bf30*/  LDGSTS.E [R5+0x7780], desc[UR20][R60.64], P3 ;  /* 0x077800003c057fae */ /* 0x0003e800099a1014 */
[----:B------:R-:W2:Y:S04]  /*1bf40*/  LDL.LU.64 R54, [R1+0x1140] ;  /* 0x0011400001367983 */ /* 0x000ea80000300a00 */
[----:B------:R-:W2:Y:S01]  /*1bf50*/  LDL.LU.64 R56, [R1+0x1138] ;  /* 0x0011380001387983 */ /* 0x000ea20000300a00 */
[----:B-1----:R-:W1:Y:S03]  /*1bf60*/  S2R R61, SR_TID.X ;  /* 0x00000000003d7919 */ /* 0x002e660000002100 */
[----:B------:R-:W-:Y:S04]  /*1bf70*/  LDGSTS.E [R5+0x7b80], desc[UR20][R30.64], P3 ;  /* 0x07b800001e057fae */ /* 0x000fe800099a1014 */
[----:B------:R1:W-:Y:S04]  /*1bf80*/  LDGSTS.E [R5+0x7f80], desc[UR20][R34.64], P3 ;  /* 0x07f8000022057fae */ /* 0x0003e800099a1014 */
[----:B------:R-:W0:Y:S04]  /*1bf90*/  LDGDEPBAR ;  /* 0x00000000000079af */ /* 0x000e280000000000 */
[----:B------:R-:W2:Y:S04]  /*1bfa0*/  LDL.LU.64 R30, [R1+0x1130] ;  /* 0x00113000011e7983 */ /* 0x000ea80000300a00 */
[----:B------:R-:W2:Y:S01]  /*1bfb0*/  LDL.LU.64 R34, [R1+0x1128] ;  /* 0x0011280001227983 */ /* 0x000ea20000300a00 */
[----:B-1----:R-:W-:-:S04]  /*1bfc0*/  SHF.R.U32.HI R61, RZ, 0x6, R61 ;  /* 0x00000006ff3d7819 */ /* 0x002fc8000001163d */
[----:B------:R-:W-:Y:S01]  /*1bfd0*/  SGXT.U32 R61, R61, 0x1 ;  /* 0x000000013d3d781a */ /* 0x000fe20000000000 */
[----:B------:R1:W-:Y:S03]  /*1bfe0*/  STL.64 [R1+0xfa8], R4 ;  /* 0x000fa80401007387 */ /* 0x0003e60000100a00 */
[----:B------:R-:W-:Y:S02]  /*1bff0*/  LOP3.LUT R61, R61, 0x40, RZ, 0xfc, !PT ;  /* 0x000000403d3d7812 */ /* 0x000fe400078efcff */
[----:B-1----:R-:W-:Y:S01]  /*1c000*/  SEL R4, RZ, 0x4, P4 ;  /* 0x00000004ff047807 */ /* 0x002fe20002000000 */
[----:B------:R-:W-:Y:S01]  /*1c010*/  BAR.SYNC.DEFER_BLOCKING 0x0 ;  /* 0x0000000000007b1d */ /* 0x000fe20000010000 */
[----:B------:R-:W-:-:S05]  /*1c020*/  ISETP.GE.AND P4, PT, R61, UR4, PT ;  /* 0x000000043d007c0c */ /* 0x000fca000bf86270 */
[----:B------:R-:W1:Y:S01]  /*1c030*/  S2R R61, SR_TID.X ;  /* 0x00000000003d7919 */ /* 0x000e620000002100 */
[----:B------:R-:W-:Y:S01]  /*1c040*/  USHF.L.U32 UR11, UR12, 0x7, URZ ;  /* 0x000000070c0b7899 */ /* 0x000fe200080006ff */
[----:B------:R-:W-:Y:S02]  /*1c050*/  SEL R4, R4, RZ, P1 ;  /* 0x000000ff04047207 */ /* 0x000fe40000800000 */
[----:B------:R-:W-:Y:S02]  /*1c060*/  SEL R5, RZ, 0x4, P4 ;  /* 0x00000004ff057807 */ /* 0x000fe40002000000 */
[----:B------:R-:W-:Y:S01]  /*1c070*/  ISETP.NE.U32.AND P4, PT, R4, RZ, PT ;  /* 0x000000ff0400720c */ /* 0x000fe20003f85070 */
[----:B------:R-:W-:Y:S01]  /*1c080*/  IMAD.U32 R4, RZ, RZ, UR11 ;  /* 0x0000000bff047e24 */ /* 0x000fe2000f8e00ff */
[----:B------:R-:W-:Y:S02]  /*1c090*/  ISETP.NE.U32.AND P3, PT, R58, RZ, PT ;  /* 0x000000ff3a00720c */ /* 0x000fe40003f65070 */
[----:B------:R-:W-:-:S02]  /*1c0a0*/  SEL R5, R5, RZ, P1 ;  /* 0x000000ff05057207 */ /* 0x000fc40000800000 */
[--C-:B-1----:R-:W-:Y:S02]  /*1c0b0*/  SHF.R.U32.HI R60, RZ, 0x6, R61.reuse ;  /* 0x00000006ff3c7819 */ /* 0x102fe4000001163d */
[----:B------:R-:W-:Y:S02]  /*1c0c0*/  SHF.R.U32.HI R61, RZ, 0x6, R61 ;  /* 0x00000006ff3d7819 */ /* 0x000fe4000001163d */
[----:B------:R-:W-:Y:S02]  /*1c0d0*/  SGXT.U32 R60, R60, 0x1 ;  /* 0x000000013c3c781a */ /* 0x000fe40000000000 */
[----:B------:R-:W-:Y:S02]  /*1c0e0*/  SGXT.U32 R61, R61, 0x1 ;  /* 0x000000013d3d781a */ /* 0x000fe40000000000 */
[----:B------:R-:W-:Y:S02]  /*1c0f0*/  LOP3.LUT R60, R60, 0x42, RZ, 0xfc, !PT ;  /* 0x000000423c3c7812 */ /* 0x000fe400078efcff */
[----:B------:R-:W-:Y:S01]  /*1c100*/  LOP3.LUT R61, R61, 0x60, RZ, 0xfc, !PT ;  /* 0x000000603d3d7812 */ /* 0x000fe200078efcff */
[----:B---3--:R-:W-:-:S05]  /*1c110*/  IMAD.WIDE R36, R4, 0x4, R36 ;  /* 0x0000000404247825 */ /* 0x008fca00078e0224 */
[----:B------:R-:W-:Y:S01]  /*1c120*/  @!PT LDS RZ, [RZ] ;  /* 0x00000000fffff984 */ /* 0x000fe20000000800 */
[----:B------:R-:W-:Y:S01]  /*1c130*/  @!PT LDS RZ, [RZ] ;  /* 0x00000000fffff984 */ /* 0x000fe20000000800 */
[----:B------:R-:W-:Y:S01]  /*1c140*/  @!PT LDS RZ, [RZ] ;  /* 0x00000000fffff984 */ /* 0x000fe20000000800 */
[----:B------:R-:W-:Y:S01]  /*1c150*/  LDGSTS.E [R9+-0x78000], desc[UR20][R36.64], P6 ;  /* 0x8800000024097fae */ /* 0x000fe2000b1a1014 */
[----:B----4-:R-:W-:Y:S01]  /*1c160*/  IMAD.WIDE R62, R4, 0x4, R62 ;  /* 0x00000004043e7825 */ /* 0x010fe200078e023e */
[----:B------:R-:W-:Y:S02]  /*1c170*/  ISETP.GE.AND P6, PT, R60, UR4, PT ;  /* 0x000000043c007c0c */ /* 0x000fe4000bfc6270 */
[----:B------:R1:W-:Y:S04]  /*1c180*/  STL.64 [R1+0xa10], R36 ;  /* 0x000a102401007387 */ /* 0x0003e80000100a00 */
[----:B------:R-:W-:Y:S01]  /*1c190*/  LDGSTS.E [R9+-0x77ff8], desc[UR20][R62.64], P0 ;  /* 0x880080003e097fae */ /* 0x000fe200081a1014 */
[----:B------:R-:W-:Y:S02]  /*1c1a0*/  ISETP.NE.U32.AND P0, PT, R5, RZ, PT ;  /* 0x000000ff0500720c */ /* 0x000fe40003f05070 */
[----:B------:R-:W-:-:S02]  /*1c1b0*/  SEL R5, RZ, 0x4, P6 ;  /* 0x00000004ff057807 */ /* 0x000fc40003000000 */
[----:B------:R-:W-:Y:S01]  /*1c1c0*/  ISETP.GE.AND P6, PT, R61, UR4, PT ;  /* 0x000000043d007c0c */ /* 0x000fe2000bfc6270 */
[----:B-1----:R-:W3:Y:S04]  /*1c1d0*/  LDL.LU.64 R36, [R1+0x1120] ;  /* 0x0011200001247983 */ /* 0x002ee80000300a00 */
[----:B------:R1:W-:Y:S01]  /*1c1e0*/  STL.64 [R1+0xa18], R62 ;  /* 0x000a183e01007387 */ /* 0x0003e20000100a00 */
[----:B------:R-:W4:Y:S03]  /*1c1f0*/  S2R R61, SR_TID.X ;  /* 0x00000000003d7919 */ /* 0x000f260000002100 */
[----:B-1----:R-:W3:Y:S01]  /*1c200*/  LDL.LU.64 R62, [R1+0x1118] ;  /* 0x00111800013e7983 */ /* 0x002ee20000300a00 */
[----:B------:R-:W-:-:S02]  /*1c210*/  SEL R58, R5, RZ, P1 ;  /* 0x000000ff053a7207 */ /* 0x000fc40000800000 */
[----:B------:R-:W-:-:S04]  /*1c220*/  SEL R5, RZ, 0x4, P6 ;  /* 0x00000004ff057807 */ /* 0x000fc80003000000 */
[----:B------:R-:W-:Y:S02]  /*1c230*/  SEL R5, R5, RZ, P1 ;  /* 0x000000ff05057207 */ /* 0x000fe40000800000 */
[--C-:B----4-:R-:W-:Y:S02]  /*1c240*/  SHF.R.U32.HI R60, RZ, 0x6, R61.reuse ;  /* 0x00000006ff3c7819 */ /* 0x110fe4000001163d */
[----:B------:R-:W-:Y:S02]  /*1c250*/  SHF.R.U32.HI R61, RZ, 0x6, R61 ;  /* 0x00000006ff3d7819 */ /* 0x000fe4000001163d */
[----:B------:R-:W-:Y:S02]  /*1c260*/  SGXT.U32 R60, R60, 0x1 ;  /* 0x000000013c3c781a */ /* 0x000fe40000000000 */
[----:B------:R-:W-:Y:S02]  /*1c270*/  SGXT.U32 R61, R61, 0x1 ;  /* 0x000000013d3d781a */ /* 0x000fe40000000000 */
[----:B------:R-:W-:-:S02]  /*1c280*/  LOP3.LUT R60, R60, 0x62, RZ, 0xfc, !PT ;  /* 0x000000623c3c7812 */ /* 0x000fc400078efcff */
[----:B------:R-:W-:Y:S01]  /*1c290*/  LOP3.LUT R61, R61, 0x4, RZ, 0xfc, !PT ;  /* 0x000000043d3d7812 */ /* 0x000fe200078efcff */
[----:B--2---:R-:W-:-:S05]  /*1c2a0*/  IMAD.WIDE R64, R4, 0x4, R64 ;  /* 0x0000000404407825 */ /* 0x004fca00078e0240 */
[----:B------:R1:W-:Y:S04]  /*1c2b0*/  STL.64 [R1+0x9d0], R64 ;  /* 0x0009d04001007387 */ /* 0x0003e80000100a00 */
[----:B------:R-:W-:Y:S04]  /*1c2c0*/  LDGSTS.E [R9+-0x76000], desc[UR20][R64.64], P3 ;  /* 0x8a00000040097fae */ /* 0x000fe800099a1014 */
[----:B-1----:R-:W2:Y:S01]  /*1c2d0*/  LDL.LU.64 R64, [R1+0x1110] ;  /* 0x0011100001407983 */ /* 0x002ea20000300a00 */
[----:B------:R-:W-:Y:S01]  /*1c2e0*/  IMAD.WIDE R32, R4, 0x4, R32 ;  /* 0x0000000404207825 */ /* 0x000fe200078e0220 */
[----:B------:R-:W-:-:S04]  /*1c2f0*/  ISETP.GE.AND P3, PT, R60, UR4, PT ;  /* 0x000000043c007c0c */ /* 0x000fc8000bf66270 */
[----:B------:R1:W-:Y:S01]  /*1c300*/  LDGSTS.E [R9+-0x75ff8], desc[UR20][R32.64], P4 ;  /* 0x8a00800020097fae */ /* 0x0003e2000a1a1014 */
[----:B------:R-:W-:Y:S02]  /*1c310*/  ISETP.NE.U32.AND P4, PT, R5, RZ, PT ;  /* 0x000000ff0500720c */ /* 0x000fe40003f85070 */
[----:B------:R-:W-:Y:S01]  /*1c320*/  SEL R5, RZ, 0x4, P3 ;  /* 0x00000004ff057807 */ /* 0x000fe20001800000 */
[----:B------:R1:W-:Y:S01]  /*1c330*/  STL.64 [R1+0xac0], R32 ;  /* 0x000ac02001007387 */ /* 0x0003e20000100a00 */
[----:B------:R-:W-:-:S03]  /*1c340*/  ISETP.GE.AND P3, PT, R61, UR4, PT ;  /* 0x000000043d007c0c */ /* 0x000fc6000bf66270 */
[----:B------:R-:W4:Y:S01]  /*1c350*/  LDL.LU.64 R60, [R1+0xc0] ;  /* 0x0000c000013c7983 */ /* 0x000f220000300a00 */
[----:B------:R-:W-:Y:S02]  /*1c360*/  ISETP.NE.U32.AND P6, PT, R58, RZ, PT ;  /* 0x000000ff3a00720c */ /* 0x000fe40003fc5070 */
[----:B------:R-:W1:Y:S02]  /*1c370*/  S2R R58, SR_TID.X ;  /* 0x00000000003a7919 */ /* 0x000e640000002100 */
[----:B-1----:R-:W-:Y:S02]  /*1c380*/  SEL R32, R5, RZ, P1 ;  /* 0x000000ff05207207 */ /* 0x002fe40000800000 */
[----:B------:R-:W-:Y:S02]  /*1c390*/  SEL R5, RZ, 0x4, P3 ;  /* 0x00000004ff057807 */ /* 0x000fe40001800000 */
[----:B------:R-:W-:Y:S02]  /*1c3a0*/  ISETP.NE.U32.AND P3, PT, R32, RZ, PT ;  /* 0x000000ff2000720c */ /* 0x000fe40003f65070 */
[----:B------:R-:W-:-:S04]  /*1c3b0*/  SHF.R.U32.HI R59, RZ, 0x6, R59 ;  /* 0x00000006ff3b7819 */ /* 0x000fc8000001163b */
[----:B------:R-:W-:Y:S02]  /*1c3c0*/  SGXT.U32 R59, R59, 0x1 ;  /* 0x000000013b3b781a */ /* 0x000fe40000000000 */
[----:B------:R-:W-:-:S04]  /*1c3d0*/  SHF.R.U32.HI R58, RZ, 0x6, R58 ;  /* 0x00000006ff3a7819 */ /* 0x000fc8000001163a */
[----:B------:R-:W-:-:S04]  /*1c3e0*/  SGXT.U32 R58, R58, 0x1 ;  /* 0x000000013a3a781a */ /* 0x000fc80000000000 */
[----:B------:R-:W-:Y:S02]  /*1c3f0*/  LOP3.LUT R58, R58, 0x6, RZ, 0xfc, !PT ;  /* 0x000000063a3a7812 */ /* 0x000fe400078efcff */
[----:B------:R-:W-:Y:S01]  /*1c400*/  LOP3.LUT R59, R59, 0x24, RZ, 0xfc, !PT ;  /* 0x000000243b3b7812 */ /* 0x000fe200078efcff */
[----:B--2---:R-:W-:-:S04]  /*1c410*/  IMAD.WIDE R32, R4, 0x4, R64 ;  /* 0x0000000404207825 */ /* 0x004fc800078e0240 */
[----:B------:R-:W-:Y:S01]  /*1c420*/  IMAD.MOV.U32 R65, RZ, RZ, R5 ;  /* 0x000000ffff417224 */ /* 0x000fe200078e0005 */
[----:B------:R1:W-:Y:S01]  /*1c430*/  LDGSTS.E [R9+-0x74000], desc[UR20][R32.64], P0 ;  /* 0x8c00000020097fae */ /* 0x0003e200081a1014 */
[----:B---3--:R-:W-:Y:S01]  /*1c440*/  IMAD.WIDE R4, R4, 0x4, R62 ;  /* 0x0000000404047825 */ /* 0x008fe200078e023e */
[----:B------:R-:W-:Y:S02]  /*1c450*/  ISETP.GE.AND P0, PT, R58, UR4, PT ;  /* 0x000000043a007c0c */ /* 0x000fe4000bf06270 */
[----:B------:R-:W-:Y:S02]  /*1c460*/  SEL R62, R65, RZ, P1 ;  /* 0x000000ff413e7207 */ /* 0x000fe40000800000 */
[----:B------:R2:W-:Y:S02]  /*1c470*/  LDGSTS.E [R9+-0x73ff8], desc[UR20][R4.64], P6 ;  /* 0x8c00800004097fae */ /* 0x0005e4000b1a1014 */
[----:B------:R-:W-:Y:S02]  /*1c480*/  ISETP.NE.U32.AND P6, PT, R62, RZ, PT ;  /* 0x000000ff3e00720c */ /* 0x000fe40003fc5070 */
[----:B------:R-:W-:-:S02]  /*1c490*/  SEL R62, RZ, 0x4, P0 ;  /* 0x00000004ff3e7807 */ /* 0x000fc40000000000 */
[----:B------:R-:W-:Y:S02]  /*1c4a0*/  ISETP.GE.AND P0, PT, R59, UR4, PT ;  /* 0x000000043b007c0c */ /* 0x000fe4000bf06270 */
[----:B------:R-:W-:Y:S02]  /*1c4b0*/  SEL R63, R62, RZ, P1 ;  /* 0x000000ff3e3f7207 */ /* 0x000fe40000800000 */
[----:B------:R-:W-:Y:S02]  /*1c4c0*/  SEL R62, RZ, 0x4, P0 ;  /* 0x00000004ff3e7807 */ /* 0x000fe40000000000 */
[----:B------:R-:W-:Y:S01]  /*1c4d0*/  ISETP.NE.U32.AND P0, PT, R63, RZ, PT ;  /* 0x000000ff3f00720c */ /* 0x000fe20003f05070 */
[----:B------:R-:W-:Y:S01]  /*1c4e0*/  IMAD.U32 R63, RZ, RZ, UR11 ;  /* 0x0000000bff3f7e24 */ /* 0x000fe2000f8e00ff */
[----:B------:R1:W-:Y:S03]  /*1c4f0*/  STL.64 [R1+0x990], R32 ;  /* 0x0009902001007387 */ /* 0x0003e60000100a00 */
[C---:B------:R-:W-:Y:S01]  /*1c500*/  IMAD.WIDE R58, R63.reuse, 0x4, R34 ;  /* 0x000000043f3a7825 */ /* 0x040fe200078e0222 */
[----:B------:R-:W-:Y:S04]  /*1c510*/  STL.64 [R1+0xa88], R4 ;  /* 0x000a880401007387 */ /* 0x000fe80000100a00 */
[----:B------:R-:W3:Y:S01]  /*1c520*/  LDL.LU.64 R64, [R1+0x38] ;  /* 0x0000380001407983 */ /* 0x000ee20000300a00 */
[----:B-1----:R-:W-:-:S03]  /*1c530*/  IMAD.WIDE R32, R63, 0x4, R36 ;  /* 0x000000043f207825 */ /* 0x002fc600078e0224 */
[----:B------:R-:W3:Y:S04]  /*1c540*/  LDL.LU.64 R36, [R1+0x40] ;  /* 0x0000400001247983 */ /* 0x000ee80000300a00 */
[----:B------:R1:W-:Y:S04]  /*1c550*/  STL.64 [R1+0x938], R32 ;  /* 0x0009382001007387 */ /* 0x0003e80000100a00 */
[----:B------:R-:W-:Y:S04]  /*1c560*/  LDGSTS.E [R9+-0x72000], desc[UR20][R32.64], P4 ;  /* 0x8e00000020097fae */ /* 0x000fe8000a1a1014 */
[----:B------:R2:W-:Y:S04]  /*1c570*/  LDGSTS.E [R9+-0x71ff8], desc[UR20][R58.64], P3 ;  /* 0x8e0080003a097fae */ /* 0x0005e800099a1014 */
[----:B-1----:R-:W3:Y:S04]  /*1c580*/  LDL.LU.64 R32, [R1+0x1108] ;  /* 0x0011080001207983 */ /* 0x002ee80000300a00 */
[----:B------:R1:W-:Y:S04]  /*1c590*/  STL.64 [R1+0xa50], R58 ;  /* 0x000a503a01007387 */ /* 0x0003e80000100a00 */
[----:B-1----:R-:W3:Y:S04]  /*1c5a0*/  LDL.LU.64 R58, [R1+0x1100] ;  /* 0x00110000013a7983 */ /* 0x002ee80000300a00 */
[----:B------:R1:W-:Y:S04]  /*1c5b0*/  STL.64 [R1+0xfe0], R8 ;  /* 0x000fe00801007387 */ /* 0x0003e80000100a00 */
[----:B-1----:R-:W3:Y:S01]  /*1c5c0*/  LDL.LU.64 R8, [R1+0xb8] ;  /* 0x0000b80001087983 */ /* 0x002ee20000300a00 */
[----:B----4-:R-:W-:-:S05]  /*1c5d0*/  IMAD.WIDE R60, R63, 0x4, R60 ;  /* 0x000000043f3c7825 */ /* 0x010fca00078e023c */
[----:B------:R1:W-:Y:S04]  /*1c5e0*/  STL.64 [R1+0xa08], R60 ;  /* 0x000a083c01007387 */ /* 0x0003e80000100a00 */
[----:B------:R-:W-:Y:S04]  /*1c5f0*/  LDGSTS.E [R242+-0x78000], desc[UR20][R60.64], P6 ;  /* 0x880000003cf27fae */ /* 0x000fe8000b1a1014 */
[----:B-1----:R-:W4:Y:S01]  /*1c600*/  LDL.LU.64 R60, [R1+0x10f8] ;  /* 0x0010f800013c7983 */ /* 0x002f220000300a00 */
[----:B--2---:R-:W1:Y:S01]  /*1c610*/  S2R R5, SR_TID.X ;  /* 0x0000000000057919 */ /* 0x004e620000002100 */
[----:B------:R-:W-:-:S04]  /*1c620*/  SEL R34, R62, RZ, P1 ;  /* 0x000000ff3e227207 */ /* 0x000fc80000800000 */
[----:B------:R-:W-:Y:S02]  /*1c630*/  ISETP.NE.U32.AND P3, PT, R34, RZ, PT ;  /* 0x000000ff2200720c */ /* 0x000fe40003f65070 */
[--C-:B-1----:R-:W-:Y:S02]  /*1c640*/  SHF.R.U32.HI R4, RZ, 0x6, R5.reuse ;  /* 0x00000006ff047819 */ /* 0x102fe40000011605 */
[----:B------:R-:W-:Y:S02]  /*1c650*/  SHF.R.U32.HI R5, RZ, 0x6, R5 ;  /* 0x00000006ff057819 */ /* 0x000fe40000011605 */
[----:B------:R-:W-:Y:S02]  /*1c660*/  SGXT.U32 R4, R4, 0x1 ;  /* 0x000000010404781a */ /* 0x000fe40000000000 */
[----:B------:R-:W-:Y:S02]  /*1c670*/  SGXT.U32 R5, R5, 0x1 ;  /* 0x000000010505781a */ /* 0x000fe40000000000 */
[----:B------:R-:W-:-:S02]  /*1c680*/  LOP3.LUT R4, R4, 0x26, RZ, 0xfc, !PT ;  /* 0x0000002604047812 */ /* 0x000fc400078efcff */
[----:B------:R-:W-:Y:S02]  /*1c690*/  LOP3.LUT R5, R5, 0x44, RZ, 0xfc, !PT ;  /* 0x0000004405057812 */ /* 0x000fe400078efcff */
[----:B------:R-:W-:-:S04]  /*1c6a0*/  ISETP.GE.AND P4, PT, R4, UR4, PT ;  /* 0x0000000404007c0c */ /* 0x000fc8000bf86270 */
[----:B------:R-:W-:Y:S02]  /*1c6b0*/  SEL R34, RZ, 0x4, P4 ;  /* 0x00000004ff227807 */ /* 0x000fe40002000000 */
[----:B------:R-:W-:Y:S02]  /*1c6c0*/  ISETP.GE.AND P4, PT, R5, UR4, PT ;  /* 0x0000000405007c0c */ /* 0x000fe4000bf86270 */
[----:B------:R-:W1:Y:S01]  /*1c6d0*/  S2R R5, SR_TID.X ;  /* 0x0000000000057919 */ /* 0x000e620000002100 */
[----:B------:R-:W-:Y:S02]  /*1c6e0*/  SEL R35, R34, RZ, P1 ;  /* 0x000000ff22237207 */ /* 0x000fe40000800000 */
[----:B------:R-:W-:-:S04]  /*1c6f0*/  SEL R34, RZ, 0x4, P4 ;  /* 0x00000004ff227807 */ /* 0x000fc80002000000 */
[----:B------:R-:W-:Y:S02]  /*1c700*/  SEL R34, R34, RZ, P1 ;  /* 0x000000ff22227207 */ /* 0x000fe40000800000 */
[----:B------:R-:W-:Y:S02]  /*1c710*/  ISETP.NE.U32.AND P4, PT, R35, RZ, PT ;  /* 0x000000ff2300720c */ /* 0x000fe40003f85070 */
[----:B-1----:R-:W-:-:S04]  /*1c720*/  SHF.R.U32.HI R4, RZ, 0x6, R5 ;  /* 0x00000006ff047819 */ /* 0x002fc80000011605 */
[----:B------:R-:W-:Y:S02]  /*1c730*/  SGXT.U32 R4, R4, 0x1 ;  /* 0x000000010404781a */ /* 0x000fe40000000000 */
[----:B------:R-:W-:Y:S02]  /*1c740*/  SHF.R.U32.HI R5, RZ, 0x6, R5 ;  /* 0x00000006ff057819 */ /* 0x000fe40000011605 */
[----:B------:R-:W-:Y:S02]  /*1c750*/  LOP3.LUT R4, R4, 0x46, RZ, 0xfc, !PT ;  /* 0x0000004604047812 */ /* 0x000fe400078efcff */
[----:B------:R-:W-:Y:S02]  /*1c760*/  SGXT.U32 R5, R5, 0x1 ;  /* 0x000000010505781a */ /* 0x000fe40000000000 */
[----:B------:R-:W-:Y:S02]  /*1c770*/  ISETP.GE.AND P6, PT, R4, UR4, PT ;  /* 0x0000000404007c0c */ /* 0x000fe4000bfc6270 */
[----:B------:R-:W-:Y:S01]  /*1c780*/  LOP3.LUT R5, R5, 0x64, RZ, 0xfc, !PT ;  /* 0x0000006405057812 */ /* 0x000fe200078efcff */
[----:B---3--:R-:W-:-:S04]  /*1c790*/  IMAD.WIDE R36, R63, 0x4, R36 ;  /* 0x000000043f247825 */ /* 0x008fc800078e0224 */
[----:B------:R-:W-:-:S05]  /*1c7a0*/  IMAD.WIDE R8, R63, 0x4, R8 ;  /* 0x000000043f087825 */ /* 0x000fca00078e0208 */
[----:B------:R1:W-:Y:S01]  /*1c7b0*/  LDGSTS.E [R242+-0x77ff8], desc[UR20][R8.64], P0 ;  /* 0x8800800008f27fae */ /* 0x0003e200081a1014 */
[----:B------:R-:W-:Y:S02]  /*1c7c0*/  ISETP.NE.U32.AND P0, PT, R34, RZ, PT ;  /* 0x000000ff2200720c */ /* 0x000fe40003f05070 */
[----:B------:R-:W-:Y:S01]  /*1c7d0*/  SEL R34, RZ, 0x4, P6 ;  /* 0x00000004ff227807 */ /* 0x000fe20003000000 */
[----:B------:R1:W-:Y:S01]  /*1c7e0*/  STL.64 [R1+0xaf8], R8 ;  /* 0x000af80801007387 */ /* 0x0003e20000100a00 */
[----:B------:R-:W-:Y:S02]  /*1c7f0*/  ISETP.GE.AND P6, PT, R5, UR4, PT ;  /* 0x0000000405007c0c */ /* 0x000fe4000bfc6270 */
[----:B------:R-:W-:Y:S01]  /*1c800*/  SEL R35, R34, RZ, P1 ;  /* 0x000000ff22237207 */ /* 0x000fe20000800000 */
[----:B------:R2:W-:Y:S01]  /*1c810*/  LDGSTS.E [R242+-0x76000], desc[UR20][R36.64], P3 ;  /* 0x8a00000024f27fae */ /* 0x0005e200099a1014 */
[----:B------:R-:W-:Y:S02]  /*1c820*/  SEL R34, RZ, 0x4, P6 ;  /* 0x00000004ff227807 */ /* 0x000fe40003000000 */
[----:B------:R-:W-:Y:S01]  /*1c830*/  ISETP.NE.U32.AND P6, PT, R35, RZ, PT ;  /* 0x000000ff2300720c */ /* 0x000fe20003fc5070 */
[----:B------:R2:W-:Y:S01]  /*1c840*/  STL.64 [R1+0x9c8], R36 ;  /* 0x0009c82401007387 */ /* 0x0005e20000100a00 */
[----:B-1----:R-:W-:-:S04]  /*1c850*/  IMAD.WIDE R8, R63, 0x4, R64 ;  /* 0x000000043f087825 */ /* 0x002fc800078e0240 */
[C---:B----4-:R-:W-:Y:S01]  /*1c860*/  IMAD.WIDE R64, R63.reuse, 0x4, R60 ;  /* 0x000000043f407825 */ /* 0x050fe200078e023c */
[----:B------:R1:W-:Y:S04]  /*1c870*/  STL.64 [R1+0xab8], R8 ;  /* 0x000ab80801007387 */ /* 0x0003e80000100a00 */
[----:B------:R3:W-:Y:S01]  /*1c880*/  LDGSTS.E [R242+-0x75ff8], desc[UR20][R8.64], P4 ;  /* 0x8a00800008f27fae */ /* 0x0007e2000a1a1014 */
[----:B--2---:R-:W-:-:S03]  /*1c890*/  IMAD.WIDE R36, R63, 0x4, R58 ;  /* 0x000000043f247825 */ /* 0x004fc600078e023a */
[----:B------:R-:W-:Y:S04]  /*1c8a0*/  LDGSTS.E [R242+-0x74000], desc[UR20][R64.64], P0 ;  /* 0x8c00000040f27fae */ /* 0x000fe800081a1014 */
[----:B------:R-:W-:Y:S04]  /*1c8b0*/  LDGSTS.E [R242+-0x73ff8], desc[UR20][R36.64], P6 ;  /* 0x8c00800024f27fae */ /* 0x000fe8000b1a1014 */
[----:B-1----:R-:W3:Y:S04]  /*1c8c0*/  LDL.LU.64 R8, [R1+0xa8] ;  /* 0x0000a80001087983 */ /* 0x002ee80000300a00 */
[----:B------:R-:W2:Y:S04]  /*1c8d0*/  LDL.LU.64 R60, [R1+0xb0] ;  /* 0x0000b000013c7983 */ /* 0x000ea80000300a00 */
[----:B------:R-:W-:Y:S04]  /*1c8e0*/  STL.64 [R1+0x988], R64 ;  /* 0x0009884001007387 */ /* 0x000fe80000100a00 */
[----:B------:R1:W-:Y:S04]  /*1c8f0*/  STL.64 [R1+0xa80], R36 ;  /* 0x000a802401007387 */ /* 0x0003e80000100a00 */
[----:B-1----:R-:W4:Y:S04]  /*1c900*/  LDL.LU.64 R36, [R1+0x30] ;  /* 0x0000300001247983 */ /* 0x002f280000300a00 */
[----:B------:R-:W4:Y:S01]  /*1c910*/  LDL.LU.64 R64, [R1+0x28] ;  /* 0x0000280001407983 */ /* 0x000f220000300a00 */
[----:B------:R-:W1:Y:S01]  /*1c920*/  S2R R5, SR_TID.X ;  /* 0x0000000000057919 */ /* 0x000e620000002100 */
        /* <DEDUP_REMOVED lines=26> */
[----:B------:R-:W-:Y:S01]  /*1cad0*/  ISETP.NE.U32.AND P3, PT, R35, RZ, PT ;  /* 0x000000ff2300720c */ /* 0x000fe20003f65070 */
[C---:B------:R-:W-:Y:S01]  /*1cae0*/  IMAD.WIDE R32, R63.reuse, 0x4, R32 ;  /* 0x000000043f207825 */ /* 0x040fe200078e0220 */
[----:B------:R-:W-:Y:S02]  /*1caf0*/  SEL R35, R34, RZ, P1 ;  /* 0x000000ff22237207 */ /* 0x000fe40000800000 */
[----:B------:R-:W-:Y:S01]  /*1cb00*/  SEL R34, RZ, 0x4, P0 ;  /* 0x00000004ff227807 */ /* 0x000fe20000000000 */
[----:B------:R-:W-:Y:S01]  /*1cb10*/  IMAD.WIDE R58, R63, 0x4, R30 ;  /* 0x000000043f3a7825 */ /* 0x000fe200078e021e */
[----:B------:R2:W-:Y:S02]  /*1cb20*/  LDGSTS.E [R242+-0x72000], desc[UR20][R32.64], P4 ;  /* 0x8e00000020f27fae */ /* 0x0005e4000a1a1014 */
[----:B------:R-:W-:-:S02]  /*1cb30*/  SEL R30, R34, RZ, P1 ;  /* 0x000000ff221e7207 */ /* 0x000fc40000800000 */
[----:B------:R-:W-:-:S03]  /*1cb40*/  ISETP.NE.U32.AND P0, PT, R35, RZ, PT ;  /* 0x000000ff2300720c */ /* 0x000fc60003f05070 */
[----:B------:R-:W-:Y:S01]  /*1cb50*/  LDGSTS.E [R242+-0x71ff8], desc[UR20][R58.64], P3 ;  /* 0x8e0080003af27fae */ /* 0x000fe200099a1014 */
[----:B------:R-:W-:Y:S02]  /*1cb60*/  ISETP.NE.U32.AND P3, PT, R30, RZ, PT ;  /* 0x000000ff1e00720c */ /* 0x000fe40003f65070 */
[----:B-1----:R-:W-:-:S04]  /*1cb70*/  SHF.R.U32.HI R4, RZ, 0x6, R5 ;  /* 0x00000006ff047819 */ /* 0x002fc80000011605 */
[----:B------:R-:W-:Y:S02]  /*1cb80*/  SGXT.U32 R4, R4, 0x1 ;  /* 0x000000010404781a */ /* 0x000fe40000000000 */
[----:B------:R-:W-:Y:S02]  /*1cb90*/  SHF.R.U32.HI R5, RZ, 0x6, R5 ;  /* 0x00000006ff057819 */ /* 0x000fe40000011605 */
[----:B------:R-:W-:Y:S02]  /*1cba0*/  LOP3.LUT R4, R4, 0x2a, RZ, 0xfc, !PT ;  /* 0x0000002a04047812 */ /* 0x000fe400078efcff */
[----:B------:R-:W-:Y:S02]  /*1cbb0*/  SGXT.U32 R5, R5, 0x1 ;  /* 0x000000010505781a */ /* 0x000fe40000000000 */
[----:B------:R-:W-:Y:S02]  /*1cbc0*/  ISETP.GE.AND P4, PT, R4, UR4, PT ;  /* 0x0000000404007c0c */ /* 0x000fe4000bf86270 */
[----:B------:R-:W-:-:S02]  /*1cbd0*/  LOP3.LUT R5, R5, 0x48, RZ, 0xfc, !PT ;  /* 0x0000004805057812 */ /* 0x000fc400078efcff */
[----:B------:R-:W-:Y:S02]  /*1cbe0*/  SEL R30, RZ, 0x4, P4 ;  /* 0x00000004ff1e7807 */ /* 0x000fe40002000000 */
[----:B------:R-:W-:Y:S02]  /*1cbf0*/  ISETP.GE.AND P4, PT, R5, UR4, PT ;  /* 0x0000000405007c0c */ /* 0x000fe4000bf86270 */
[----:B------:R-:W-:Y:S01]  /*1cc00*/  SEL R31, R30, RZ, P1 ;  /* 0x000000ff1e1f7207 */ /* 0x000fe20000800000 */
[----:B------:R2:W-:Y:S01]  /*1cc10*/  STL.64 [R1+0x930], R32 ;  /* 0x0009302001007387 */ /* 0x0005e20000100a00 */
[----:B------:R-:W-:Y:S02]  /*1cc20*/  SEL R30, RZ, 0x4, P4 ;  /* 0x00000004ff1e7807 */ /* 0x000fe40002000000 */
[----:B------:R-:W-:Y:S01]  /*1cc30*/  ISETP.NE.U32.AND P4, PT, R31, RZ, PT ;  /* 0x000000ff1f00720c */ /* 0x000fe20003f85070 */
[----:B------:R-:W-:Y:S01]  /*1cc40*/  STL.64 [R1+0xa48], R58 ;  /* 0x000a483a01007387 */ /* 0x000fe20000100a00 */
[----:B------:R-:W-:-:S04]  /*1cc50*/  IMAD.WIDE R34, R63, 0x4, R56 ;  /* 0x000000043f227825 */ /* 0x000fc800078e0238 */
[----:B---3--:R-:W-:-:S04]  /*1cc60*/  IMAD.WIDE R8, R63, 0x4, R8 ;  /* 0x000000043f087825 */ /* 0x008fc800078e0208 */
[----:B--2---:R-:W-:-:S05]  /*1cc70*/  IMAD.WIDE R32, R63, 0x4, R60 ;  /* 0x000000043f207825 */ /* 0x004fca00078e023c */
[----:B------:R4:W-:Y:S04]  /*1cc80*/  STL.64 [R1+0xa00], R32 ;  /* 0x000a002001007387 */ /* 0x0009e80000100a00 */
[----:B------:R4:W-:Y:S04]  /*1cc90*/  LDGSTS.E [R243+-0x78000], desc[UR20][R32.64], P6 ;  /* 0x8800000020f37fae */ /* 0x0009e8000b1a1014 */
[----:B------:R1:W-:Y:S04]  /*1cca0*/  STL.64 [R1+0xaf0], R8 ;  /* 0x000af00801007387 */ /* 0x0003e80000100a00 */
[----:B------:R1:W-:Y:S01]  /*1ccb0*/  LDGSTS.E [R243+-0x77ff8], desc[UR20][R8.64], P0 ;  /* 0x8800800008f37fae */ /* 0x0003e200081a1014 */
[----:B----4-:R-:W-:-:S04]  /*1ccc0*/  IMAD.WIDE R32, R63, 0x4, R36 ;  /* 0x000000043f207825 */ /* 0x010fc800078e0224 */
[C---:B-1----:R-:W-:Y:S01]  /*1ccd0*/  IMAD.WIDE R8, R63.reuse, 0x4, R64 ;  /* 0x000000043f087825 */ /* 0x042fe200078e0240 */
[----:B------:R1:W-:Y:S04]  /*1cce0*/  STL.64 [R1+0x9c0], R32 ;  /* 0x0009c02001007387 */ /* 0x0003e80000100a00 */
[----:B------:R1:W-:Y:S04]  /*1ccf0*/  LDGSTS.E [R243+-0x76000], desc[UR20][R32.64], P3 ;  /* 0x8a00000020f37fae */ /* 0x0003e800099a1014 */
[----:B------:R2:W-:Y:S04]  /*1cd00*/  STL.64 [R1+0xab0], R8 ;  /* 0x000ab00801007387 */ /* 0x0005e80000100a00 */
[----:B------:R-:W-:Y:S04]  /*1cd10*/  LDGSTS.E [R243+-0x75ff8], desc[UR20][R8.64], P4 ;  /* 0x8a00800008f37fae */ /* 0x000fe8000a1a1014 */
[----:B------:R-:W3:Y:S01]  /*1cd20*/  LDL.LU.64 R60, [R1+0xa0] ;  /* 0x0000a000013c7983 */ /* 0x000ee20000300a00 */
[----:B-1----:R-:W-:-:S03]  /*1cd30*/  IMAD.WIDE R32, R63, 0x4, R54 ;  /* 0x000000043f207825 */ /* 0x002fc600078e0236 */
[----:B--2---:R-:W2:Y:S04]  /*1cd40*/  LDL.LU.64 R8, [R1+0x98] ;  /* 0x0000980001087983 */ /* 0x004ea80000300a00 */
[----:B------:R-:W-:Y:S04]  /*1cd50*/  STL.64 [R1+0x980], R34 ;  /* 0x0009802201007387 */ /* 0x000fe80000100a00 */
[----:B------:R1:W-:Y:S04]  /*1cd60*/  STL.64 [R1+0xa78], R32 ;  /* 0x000a782001007387 */ /* 0x0003e80000100a00 */
[----:B------:R-:W4:Y:S04]  /*1cd70*/  LDL.LU.64 R36, [R1+0x20] ;  /* 0x0000200001247983 */ /* 0x000f280000300a00 */
[----:B------:R-:W4:Y:S01]  /*1cd80*/  LDL.LU.64 R64, [R1+0x18] ;  /* 0x0000180001407983 */ /* 0x000f220000300a00 */
[----:B------:R-:W1:Y:S01]  /*1cd90*/  S2R R5, SR_TID.X ;  /* 0x0000000000057919 */ /* 0x000e620000002100 */
[----:B------:R-:W-:-:S04]  /*1cda0*/  SEL R30, R30, RZ, P1 ;  /* 0x000000ff1e1e7207 */ /* 0x000fc80000800000 */
[----:B------:R-:W-:-:S13]  /*1cdb0*/  ISETP.NE.U32.AND P0, PT, R30, RZ, PT ;  /* 0x000000ff1e00720c */ /* 0x000fda0003f05070 */
[----:B------:R-:W-:Y:S01]  /*1cdc0*/  LDGSTS.E [R243+-0x74000], desc[UR20][R34.64], P0 ;  /* 0x8c00000022f37fae */ /* 0x000fe200081a1014 */
[--C-:B-1----:R-:W-:Y:S02]  /*1cdd0*/  SHF.R.U32.HI R4, RZ, 0x6, R5.reuse ;  /* 0x00000006ff047819 */ /* 0x102fe40000011605 */
[----:B------:R-:W-:Y:S02]  /*1cde0*/  SHF.R.U32.HI R5, RZ, 0x6, R5 ;  /* 0x00000006ff057819 */ /* 0x000fe40000011605 */
[----:B------:R-:W-:Y:S02]  /*1cdf0*/  SGXT.U32 R4, R4, 0x1 ;  /* 0x000000010404781a */ /* 0x000fe40000000000 */
[----:B------:R-:W-:Y:S02]  /*1ce00*/  SGXT.U32 R5, R5, 0x1 ;  /* 0x000000010505781a */ /* 0x000fe40000000000 */
[----:B------:R-:W-:Y:S02]  /*1ce10*/  LOP3.LUT R4, R4, 0x4a, RZ, 0xfc, !PT ;  /* 0x0000004a04047812 */ /* 0x000fe400078efcff */
[----:B------:R-:W-:-:S02]  /*1ce20*/  LOP3.LUT R5, R5, 0x68, RZ, 0xfc, !PT ;  /* 0x0000006805057812 */ /* 0x000fc400078efcff */
        /* <DEDUP_REMOVED lines=18> */
[----:B------:R-:W-:Y:S02]  /*1cf50*/  ISETP.NE.U32.AND P6, PT, R31, RZ, PT ;  /* 0x000000ff1f00720c */ /* 0x000fe40003fc5070 */
[----:B------:R-:W-:Y:S02]  /*1cf60*/  SEL R31, R30, RZ, P1 ;  /* 0x000000ff1e1f7207 */ /* 0x000fe40000800000 */
[----:B------:R-:W-:-:S04]  /*1cf70*/  SEL R30, RZ, 0x4, P3 ;  /* 0x00000004ff1e7807 */ /* 0x000fc80001800000 */
[----:B------:R-:W-:-:S05]  /*1cf80*/  SEL R30, R30, RZ, P1 ;  /* 0x000000ff1e1e7207 */ /* 0x000fca0000800000 */
[----:B------:R1:W-:Y:S01]  /*1cf90*/  LDGSTS.E [R243+-0x73ff8], desc[UR20][R32.64], P6 ;  /* 0x8c00800020f37fae */ /* 0x0003e2000b1a1014 */
        /* <DEDUP_REMOVED lines=34> */
[----:B------:R-:W-:Y:S04]  /*1d1c0*/  STL.64 [R1+0xa40], R32 ;  /* 0x000a402001007387 */ /* 0x000fe80000100a00 */
[----:B------:R-:W-:Y:S01]  /*1d1d0*/  STL.64 [R1+0xd00], R242 ;  /* 0x000d00f201007387 */ /* 0x000fe20000100a00 */
[----:B------:R-:W-:-:S04]  /*1d1e0*/  IMAD.WIDE R30, R63, 0x4, R52 ;  /* 0x000000043f1e7825 */ /* 0x000fc800078e0234 */
[----:B---3--:R-:W-:-:S04]  /*1d1f0*/  IMAD.WIDE R28, R63, 0x4, R60 ;  /* 0x000000043f1c7825 */ /* 0x008fc800078e023c */
[C---:B--2---:R-:W-:Y:S01]  /*1d200*/  IMAD.WIDE R8, R63.reuse, 0x4, R8 ;  /* 0x000000043f087825 */ /* 0x044fe200078e0208 */
        /* <DEDUP_REMOVED lines=67> */
[----:B------:R-:W-:-:S05]  /*1d640*/  SEL R22, R26, RZ, P1 ;  /* 0x000000ff1a167207 */ /* 0x000fca0000800000 */
        /* <DEDUP_REMOVED lines=10> */
[----:B------:R-:W-:Y:S02]  /*1d6f0*/  ISETP.NE.U32.AND P0, PT, R27, RZ, PT ;  /* 0x000000ff1b00720c */ /* 0x000fe40003f05070 */
        /* <DEDUP_REMOVED lines=18> */
[----:B------:R-:W-:Y:S01]  /*1d820*/  LDGSTS.E [R245+-0x75ff8], desc[UR20][R8.64], P4 ;  /* 0x8a00800008f57fae */ /* 0x000fe2000a1a1014 */
[----:B-1----:R-:W-:-:S03]  /*1d830*/  IMAD.WIDE R24, R63, 0x4, R46 ;  /* 0x000000043f187825 */ /* 0x002fc600078e022e */
[----:B--2---:R-:W2:Y:S04]  /*1d840*/  LDL.LU.64 R8, [R1+0x80] ;  /* 0x0000800001087983 */ /* 0x004ea80000300a00 */
[----:B------:R-:W3:Y:S04]  /*1d850*/  LDL.LU.64 R36, [R1+0x78] ;  /* 0x0000780001247983 */ /* 0x000ee80000300a00 */
[----:B------:R-:W-:Y:S04]  /*1d860*/  STL.64 [R1+0x970], R26 ;  /* 0x0009701a01007387 */ /* 0x000fe80000100a00 */
[----:B------:R1:W-:Y:S04]  /*1d870*/  STL.64 [R1+0xa68], R24 ;  /* 0x000a681801007387 */ /* 0x0003e80000100a00 */
[----:B------:R-:W4:Y:S01]  /*1d880*/  LDL.LU.64 R64, [R1] ;  /* 0x0000000001407983 */ /* 0x000f220000300a00 */
        /* <DEDUP_REMOVED lines=44> */
[----:B------:R-:W-:Y:S02]  /*1db50*/  SEL R23, R22, RZ, P1 ;  /* 0x000000ff16177207 */ /* 0x000fe40000800000 */
[----:B------:R-:W-:Y:S01]  /*1db60*/  SEL R22, RZ, 0x4, P0 ;  /* 0x00000004ff167807 */ /* 0x000fe20000000000 */
[----:B------:R-:W-:Y:S01]  /*1db70*/  IMAD.WIDE R20, R63, 0x4, R20 ;  /* 0x000000043f147825 */ /* 0x000fe200078e0214 */
[----:B------:R-:W-:-:S03]  /*1db80*/  ISETP.NE.U32.AND P0, PT, R23, RZ, PT ;  /* 0x000000ff1700720c */ /* 0x000fc60003f05070 */
[----:B------:R-:W-:Y:S01]  /*1db90*/  IMAD.WIDE R24, R63, 0x4, R18 ;  /* 0x000000043f187825 */ /* 0x000fe200078e0212 */
[----:B------:R2:W-:Y:S04]  /*1dba0*/  STL.64 [R1+0x918], R20 ;  /* 0x0009181401007387 */ /* 0x0005e80000100a00 */
[----:B------:R2:W-:Y:S04]  /*1dbb0*/  LDGSTS.E [R245+-0x72000], desc[UR20][R20.64], P4 ;  /* 0x8e00000014f57fae */ /* 0x0005e8000a1a1014 */
[----:B------:R-:W-:Y:S04]  /*1dbc0*/  STL.64 [R1+0xa30], R24 ;  /* 0x000a301801007387 */ /* 0x000fe80000100a00 */
[----:B------:R-:W-:Y:S04]  /*1dbd0*/  LDGSTS.E [R245+-0x71ff8], desc[UR20][R24.64], P3 ;  /* 0x8e00800018f57fae */ /* 0x000fe800099a1014 */
[----:B------:R-:W-:Y:S01]  /*1dbe0*/  STL.64 [R1+0xd08], R244 ;  /* 0x000d08f401007387 */ /* 0x000fe20000100a00 */
[----:B------:R-:W1:Y:S01]  /*1dbf0*/  S2R R5, SR_TID.X ;  /* 0x0000000000057919 */ /* 0x000e620000002100 */
[----:B------:R-:W-:-:S04]  /*1dc00*/  SEL R18, R22, RZ, P1 ;  /* 0x000000ff16127207 */ /* 0x000fc80000800000 */
[----:B------:R-:W-:Y:S02]  /*1dc10*/  ISETP.NE.U32.AND P3, PT, R18, RZ, PT ;  /* 0x000000ff1200720c */ /* 0x000fe40003f65070 */
[----:B-1----:R-:W-:Y:S01]  /*1dc20*/  SHF.R.U32.HI R4, RZ, 0x6, R5 ;  /* 0x00000006ff047819 */ /* 0x002fe20000011605 */
[----:B--2---:R-:W-:-:S04]  /*1dc30*/  IMAD.WIDE R20, R63, 0x4, R8 ;  /* 0x000000043f147825 */ /* 0x004fc800078e0208 */
[C---:B---3--:R-:W-:Y:S01]  /*1dc40*/  IMAD.WIDE R8, R63.reuse, 0x4, R36 ;  /* 0x000000043f087825 */ /* 0x048fe200078e0224 */
[----:B------:R4:W-:Y:S04]  /*1dc50*/  STL.64 [R1+0x9e8], R20 ;  /* 0x0009e81401007387 */ /* 0x0009e80000100a00 */
[----:B------:R4:W-:Y:S04]  /*1dc60*/  LDGSTS.E [R246+-0x78000], desc[UR20][R20.64], P6 ;  /* 0x8800000014f67fae */ /* 0x0009e8000b1a1014 */
[----:B------:R1:W-:Y:S04]  /*1dc70*/  STL.64 [R1+0xad8], R8 ;  /* 0x000ad80801007387 */ /* 0x0003e80000100a00 */
[----:B------:R1:W-:Y:S01]  /*1dc80*/  LDGSTS.E [R246+-0x77ff8], desc[UR20][R8.64], P0 ;  /* 0x8800800008f67fae */ /* 0x0003e200081a1014 */
[----:B----4-:R-:W-:-:S04]  /*1dc90*/  IMAD.WIDE R20, R63, 0x4, R64 ;  /* 0x000000043f147825 */ /* 0x010fc800078e0240 */
[----:B-1----:R-:W-:Y:S01]  /*1dca0*/  IMAD.WIDE R8, R63, 0x4, R72 ;  /* 0x000000043f087825 */ /* 0x002fe200078e0248 */
[----:B------:R1:W-:Y:S04]  /*1dcb0*/  STL.64 [R1+0x9a8], R20 ;  /* 0x0009a81401007387 */ /* 0x0003e80000100a00 */
[----:B------:R2:W-:Y:S04]  /*1dcc0*/  STL.64 [R1+0xa98], R8 ;  /* 0x000a980801007387 */ /* 0x0005e80000100a00 */
[----:B------:R-:W3:Y:S04]  /*1dcd0*/  LDL.LU.64 R36, [R1+0x70] ;  /* 0x0000700001247983 */ /* 0x000ee80000300a00 */
[----:B------:R-:W4:Y:S01]  /*1dce0*/  LDL.LU.64 R64, [R1+0x68] ;  /* 0x0000680001407983 */ /* 0x000f220000300a00 */
[----:B------:R-:W-:-:S02]  /*1dcf0*/  SGXT.U32 R4, R4, 0x1 ;  /* 0x000000010404781a */ /* 0x000fc40000000000 */
[----:B------:R-:W-:Y:S01]  /*1dd00*/  SHF.R.U32.HI R5, RZ, 0x6, R5 ;  /* 0x00000006ff057819 */ /* 0x000fe20000011605 */
[----:B------:R1:W-:Y:S01]  /*1dd10*/  LDGSTS.E [R246+-0x76000], desc[UR20][R20.64], P3 ;  /* 0x8a00000014f67fae */ /* 0x0003e200099a1014 */
[----:B------:R-:W-:Y:S02]  /*1dd20*/  LOP3.LUT R4, R4, 0x36, RZ, 0xfc, !PT ;  /* 0x0000003604047812 */ /* 0x000fe400078efcff */
[----:B------:R-:W-:Y:S02]  /*1dd30*/  SGXT.U32 R5, R5, 0x1 ;  /* 0x000000010505781a */ /* 0x000fe40000000000 */
[----:B------:R-:W-:Y:S02]  /*1dd40*/  ISETP.GE.AND P4, PT, R4, UR4, PT ;  /* 0x0000000404007c0c */ /* 0x000fe4000bf86270 */
[----:B------:R-:W-:Y:S02]  /*1dd50*/  LOP3.LUT R5, R5, 0x54, RZ, 0xfc, !PT ;  /* 0x0000005405057812 */ /* 0x000fe400078efcff */
[----:B------:R-:W-:-:S02]  /*1dd60*/  SEL R18, RZ, 0x4, P4 ;  /* 0x00000004ff127807 */ /* 0x000fc40002000000 */
        /* <DEDUP_REMOVED lines=36> */
[----:B--2---:R-:W-:Y:S01]  /*1dfb0*/  IMAD.WIDE R8, R63, 0x4, R42 ;  /* 0x000000043f087825 */ /* 0x004fe200078e022a */
[----:B------:R-:W-:Y:S02]  /*1dfc0*/  LDGSTS.E [R246+-0x74000], desc[UR20][R20.64], P0 ;  /* 0x8c00000014f67fae */ /* 0x000fe400081a1014 */
        /* <DEDUP_REMOVED lines=14> */
[----:B------:R-:W-:Y:S01]  /*1e0b0*/  IMAD.WIDE R16, R63, 0x4, R16 ;  /* 0x000000043f107825 */ /* 0x000fe200078e0210 */
[----:B------:R-:W-:Y:S01]  /*1e0c0*/  SEL R19, R18, RZ, P1 ;  /* 0x000000ff12137207 */ /* 0x000fe20000800000 */
[----:B------:R-:W-:Y:S01]  /*1e0d0*/  STL.64 [R1+0x948], R20 ;  /* 0x0009481401007387 */ /* 0x000fe20000100a00 */
[----:B------:R-:W-:-:S03]  /*1e0e0*/  SEL R18, RZ, 0x4, P0 ;  /* 0x00000004ff127807 */ /* 0x000fc60000000000 */
[----:B------:R2:W-:Y:S04]  /*1e0f0*/  STL.64 [R1+0xa60], R8 ;  /* 0x000a600801007387 */ /* 0x0005e80000100a00 */
[----:B------:R3:W-:Y:S01]  /*1e100*/  LDGSTS.E [R246+-0x72000], desc[UR20][R16.64], P4 ;  /* 0x8e00000010f67fae */ /* 0x0007e2000a1a1014 */
[----:B--2---:R-:W-:Y:S01]  /*1e110*/  IMAD.WIDE R8, R63, 0x4, R14 ;  /* 0x000000043f087825 */ /* 0x004fe200078e020e */
[----:B------:R-:W-:-:S04]  /*1e120*/  SEL R14, R18, RZ, P1 ;  /* 0x000000ff120e7207 */ /* 0x000fc80000800000 */
[----:B------:R4:W-:Y:S01]  /*1e130*/  LDGSTS.E [R246+-0x71ff8], desc[UR20][R8.64], P3 ;  /* 0x8e00800008f67fae */ /* 0x0009e200099a1014 */
[--C-:B-1----:R-:W-:Y:S02]  /*1e140*/  SHF.R.U32.HI R4, RZ, 0x6, R5.reuse ;  /* 0x00000006ff047819 */ /* 0x102fe40000011605 */
[----:B------:R-:W-:Y:S02]  /*1e150*/  SHF.R.U32.HI R5, RZ, 0x6, R5 ;  /* 0x00000006ff057819 */ /* 0x000fe40000011605 */
[----:B------:R-:W-:Y:S02]  /*1e160*/  SGXT.U32 R4, R4, 0x1 ;  /* 0x000000010404781a */ /* 0x000fe40000000000 */
[----:B------:R-:W-:Y:S02]  /*1e170*/  SGXT.U32 R5, R5, 0x1 ;  /* 0x000000010505781a */ /* 0x000fe40000000000 */
[----:B------:R-:W-:Y:S02]  /*1e180*/  LOP3.LUT R4, R4, 0x3a, RZ, 0xfc, !PT ;  /* 0x0000003a04047812 */ /* 0x000fe400078efcff */
[----:B------:R-:W-:-:S02]  /*1e190*/  LOP3.LUT R5, R5, 0x58, RZ, 0xfc, !PT ;  /* 0x0000005805057812 */ /* 0x000fc400078efcff */
[----:B------:R-:W-:Y:S02]  /*1e1a0*/  ISETP.GE.AND P4, PT, R4, UR4, PT ;  /* 0x0000000404007c0c */ /* 0x000fe4000bf86270 */
[----:B------:R-:W-:Y:S02]  /*1e1b0*/  ISETP.NE.U32.AND P3, PT, R14, RZ, PT ;  /* 0x000000ff0e00720c */ /* 0x000fe40003f65070 */
[----:B------:R-:W-:Y:S02]  /*1e1c0*/  SEL R14, RZ, 0x4, P4 ;  /* 0x00000004ff0e7807 */ /* 0x000fe40002000000 */
[----:B------:R-:W-:Y:S02]  /*1e1d0*/  ISETP.GE.AND P4, PT, R5, UR4, PT ;  /* 0x0000000405007c0c */ /* 0x000fe4000bf86270 */
[----:B------:R-:W1:Y:S01]  /*1e1e0*/  S2R R5, SR_TID.X ;  /* 0x0000000000057919 */ /* 0x000e620000002100 */
[----:B------:R-:W-:Y:S02]  /*1e1f0*/  ISETP.NE.U32.AND P0, PT, R19, RZ, PT ;  /* 0x000000ff1300720c */ /* 0x000fe40003f05070 */
[----:B------:R-:W-:Y:S01]  /*1e200*/  SEL R15, R14, RZ, P1 ;  /* 0x000000ff0e0f7207 */ /* 0x000fe20000800000 */
[----:B------:R3:W-:Y:S01]  /*1e210*/  STL.64 [R1+0x910], R16 ;  /* 0x0009101001007387 */ /* 0x0007e20000100a00 */
[----:B------:R-:W-:-:S03]  /*1e220*/  SEL R14, RZ, 0x4, P4 ;  /* 0x00000004ff0e7807 */ /* 0x000fc60002000000 */
[----:B------:R4:W-:Y:S01]  /*1e230*/  STL.64 [R1+0xa28], R8 ;  /* 0x000a280801007387 */ /* 0x0009e20000100a00 */
[----:B------:R-:W-:Y:S02]  /*1e240*/  SEL R14, R14, RZ, P1 ;  /* 0x000000ff0e0e7207 */ /* 0x000fe40000800000 */
[--C-:B-1----:R-:W-:Y:S02]  /*1e250*/  SHF.R.U32.HI R4, RZ, 0x6, R5.reuse ;  /* 0x00000006ff047819 */ /* 0x102fe40000011605 */
[----:B------:R-:W-:Y:S02]  /*1e260*/  SHF.R.U32.HI R5, RZ, 0x6, R5 ;  /* 0x00000006ff057819 */ /* 0x000fe40000011605 */
[----:B------:R-:W-:Y:S02]  /*1e270*/  SGXT.U32 R4, R4, 0x1 ;  /* 0x000000010404781a */ /* 0x000fe40000000000 */
[----:B------:R-:W-:Y:S02]  /*1e280*/  SGXT.U32 R5, R5, 0x1 ;  /* 0x000000010505781a */ /* 0x000fe40000000000 */
[----:B------:R-:W-:-:S02]  /*1e290*/  LOP3.LUT R4, R4, 0x5a, RZ, 0xfc, !PT ;  /* 0x0000005a04047812 */ /* 0x000fc400078efcff */
[----:B------:R-:W-:Y:S01]  /*1e2a0*/  LOP3.LUT R5, R5, 0x78, RZ, 0xfc, !PT ;  /* 0x0000007805057812 */ /* 0x000fe200078efcff */
[----:B---3--:R-:W-:-:S04]  /*1e2b0*/  IMAD.WIDE R16, R63, 0x4, R36 ;  /* 0x000000043f107825 */ /* 0x008fc800078e0224 */
[----:B----4-:R-:W-:Y:S01]  /*1e2c0*/  IMAD.WIDE R8, R63, 0x4, R64 ;  /* 0x000000043f087825 */ /* 0x010fe200078e0240 */
[----:B------:R1:W-:Y:S01]  /*1e2d0*/  LDGSTS.E [R247+-0x78000], desc[UR20][R16.64], P6 ;  /* 0x8800000010f77fae */ /* 0x0003e2000b1a1014 */
[----:B------:R-:W-:-:S03]  /*1e2e0*/  ISETP.GE.AND P6, PT, R4, UR4, PT ;  /* 0x0000000404007c0c */ /* 0x000fc6000bfc6270 */
[----:B------:R2:W-:Y:S01]  /*1e2f0*/  LDGSTS.E [R247+-0x77ff8], desc[UR20][R8.64], P0 ;  /* 0x8800800008f77fae */ /* 0x0005e200081a1014 */
[----:B------:R-:W-:Y:S02]  /*1e300*/  ISETP.NE.U32.AND P0, PT, R14, RZ, PT ;  /* 0x000000ff0e00720c */ /* 0x000fe40003f05070 */
[----:B------:R-:W-:Y:S02]  /*1e310*/  SEL R14, RZ, 0x4, P6 ;  /* 0x00000004ff0e7807 */ /* 0x000fe40003000000 */
[----:B------:R-:W-:Y:S02]  /*1e320*/  ISETP.GE.AND P6, PT, R5, UR4, PT ;  /* 0x0000000405007c0c */ /* 0x000fe4000bfc6270 */
[----:B------:R-:W3:Y:S01]  /*1e330*/  S2R R5, SR_TID.X ;  /* 0x0000000000057919 */ /* 0x000ee20000002100 */
[----:B------:R-:W-:Y:S02]  /*1e340*/  ISETP.NE.U32.AND P4, PT, R15, RZ, PT ;  /* 0x000000ff0f00720c */ /* 0x000fe40003f85070 */
[----:B------:R-:W-:Y:S01]  /*1e350*/  SEL R15, R14, RZ, P1 ;  /* 0x000000ff0e0f7207 */ /* 0x000fe20000800000 */
[----:B------:R1:W-:Y:S01]  /*1e360*/  STL.64 [R1+0x9e0], R16 ;  /* 0x0009e01001007387 */ /* 0x0003e20000100a00 */
[----:B------:R-:W-:-:S03]  /*1e370*/  SEL R14, RZ, 0x4, P6 ;  /* 0x00000004ff0e7807 */ /* 0x000fc60003000000 */
[----:B------:R2:W-:Y:S01]  /*1e380*/  STL.64 [R1+0xad0], R8 ;  /* 0x000ad00801007387 */ /* 0x0005e20000100a00 */
[----:B------:R-:W-:Y:S01]  /*1e390*/  SEL R14, R14, RZ, P1 ;  /* 0x000000ff0e0e7207 */ /* 0x000fe20000800000 */
[----:B-1----:R-:W-:-:S04]  /*1e3a0*/  IMAD.WIDE R16, R63, 0x4, R70 ;  /* 0x000000043f107825 */ /* 0x002fc800078e0246 */
[----:B--2---:R-:W-:Y:S01]  /*1e3b0*/  IMAD.WIDE R8, R63, 0x4, R68 ;  /* 0x000000043f087825 */ /* 0x004fe200078e0244 */
[----:B------:R1:W-:Y:S04]  /*1e3c0*/  LDGSTS.E [R247+-0x76000], desc[UR20][R16.64], P3 ;  /* 0x8a00000010f77fae */ /* 0x0003e800099a1014 */
[----:B------:R-:W-:Y:S01]  /*1e3d0*/  LDGSTS.E [R247+-0x75ff8], desc[UR20][R8.64], P4 ;  /* 0x8a00800008f77fae */ /* 0x000fe2000a1a1014 */
[--C-:B---3--:R-:W-:Y:S02]  /*1e3e0*/  SHF.R.U32.HI R4, RZ, 0x6, R5.reuse ;  /* 0x00000006ff047819 */ /* 0x108fe40000011605 */
[----:B------:R-:W-:Y:S02]  /*1e3f0*/  SHF.R.U32.HI R5, RZ, 0x6, R5 ;  /* 0x00000006ff057819 */ /* 0x000fe40000011605 */
[----:B------:R-:W-:-:S02]  /*1e400*/  SGXT.U32 R4, R4, 0x1 ;  /* 0x000000010404781a */ /* 0x000fc40000000000 */
[----:B------:R-:W-:Y:S02]  /*1e410*/  SGXT.U32 R5, R5, 0x1 ;  /* 0x000000010505781a */ /* 0x000fe40000000000 */
[----:B------:R-:W-:Y:S02]  /*1e420*/  LOP3.LUT R4, R4, 0x7a, RZ, 0xfc, !PT ;  /* 0x0000007a04047812 */ /* 0x000fe400078efcff */
[----:B------:R-:W-:Y:S02]  /*1e430*/  LOP3.LUT R5, R5, 0x1c, RZ, 0xfc, !PT ;  /* 0x0000001c05057812 */ /* 0x000fe400078efcff */
[----:B------:R-:W-:Y:S02]  /*1e440*/  ISETP.GE.AND P3, PT, R4, UR4, PT ;  /* 0x0000000404007c0c */ /* 0x000fe4000bf66270 */
[----:B------:R-:W-:Y:S02]  /*1e450*/  ISETP.NE.U32.AND P4, PT, R14, RZ, PT ;  /* 0x000000ff0e00720c */ /* 0x000fe40003f85070 */
[----:B------:R-:W-:-:S02]  /*1e460*/  SEL R14, RZ, 0x4, P3 ;  /* 0x00000004ff0e7807 */ /* 0x000fc40001800000 */
[----:B------:R-:W-:Y:S02]  /*1e470*/  ISETP.GE.AND P3, PT, R5, UR4, PT ;  /* 0x0000000405007c0c */ /* 0x000fe4000bf66270 */
[----:B------:R-:W2:Y:S01]  /*1e480*/  S2R R5, SR_TID.X ;  /* 0x0000000000057919 */ /* 0x000ea20000002100 */
[----:B------:R1:W-:Y:S04]  /*1e490*/  STL.64 [R1+0x9a0], R16 ;  /* 0x0009a01001007387 */ /* 0x0003e80000100a00 */
[----:B------:R3:W-:Y:S04]  /*1e4a0*/  STL.64 [R1+0xa90], R8 ;  /* 0x000a900801007387 */ /* 0x0007e80000100a00 */
[----:B------:R-:W4:Y:S01]  /*1e4b0*/  LDL.LU.64 R60, [R1+0x60] ;  /* 0x00006000013c7983 */ /* 0x000f220000300a00 */
[----:B------:R-:W-:Y:S01]  /*1e4c0*/  ISETP.NE.U32.AND P6, PT, R15, RZ, PT ;  /* 0x000000ff0f00720c */ /* 0x000fe20003fc5070 */
[----:B------:R-:W-:Y:S01]  /*1e4d0*/  IMAD.WIDE R18, R63, 0x4, R40 ;  /* 0x000000043f127825 */ /* 0x000fe200078e0228 */
[----:B------:R-:W-:-:S02]  /*1e4e0*/  SEL R15, R14, RZ, P1 ;  /* 0x000000ff0e0f7207 */ /* 0x000fc40000800000 */
[----:B------:R-:W-:Y:S01]  /*1e4f0*/  SEL R14, RZ, 0x4, P3 ;  /* 0x00000004ff0e7807 */ /* 0x000fe20001800000 */
[----:B-1----:R-:W-:Y:S01]  /*1e500*/  IMAD.WIDE R16, R63, 0x4, R38 ;  /* 0x000000043f107825 */ /* 0x002fe200078e0226 */
[----:B------:R-:W-:Y:S02]  /*1e510*/  LDGSTS.E [R247+-0x74000], desc[UR20][R18.64], P0 ;  /* 0x8c00000012f77fae */ /* 0x000fe400081a1014 */
[----:B------:R-:W-:Y:S02]  /*1e520*/  SEL R14, R14, RZ, P1 ;  /* 0x000000ff0e0e7207 */ /* 0x000fe40000800000 */
[----:B---3--:R-:W3:Y:S04]  /*1e530*/  LDL.LU.64 R8, [R1+0x58] ;  /* 0x0000580001087983 */ /* 0x008ee80000300a00 */
[----:B------:R-:W-:Y:S01]  /*1e540*/  LDGSTS.E [R247+-0x73ff8], desc[UR20][R16.64], P6 ;  /* 0x8c00800010f77fae */ /* 0x000fe2000b1a1014 */
[----:B--2---:R-:W-:-:S02]  /*1e550*/  SHF.R.U32.HI R4, RZ, 0x6, R5 ;  /* 0x00000006ff047819 */ /* 0x004fc40000011605 */
[----:B------:R-:W-:Y:S02]  /*1e560*/  SHF.R.U32.HI R5, RZ, 0x6, R5 ;  /* 0x00000006ff057819 */ /* 0x000fe40000011605 */
[----:B------:R-:W-:Y:S02]  /*1e570*/  SGXT.U32 R4, R4, 0x1 ;  /* 0x000000010404781a */ /* 0x000fe40000000000 */
[----:B------:R-:W-:Y:S02]  /*1e580*/  SGXT.U32 R5, R5, 0x1 ;  /* 0x000000010505781a */ /* 0x000fe40000000000 */
[----:B------:R-:W-:Y:S02]  /*1e590*/  LOP3.LUT R4, R4, 0x1e, RZ, 0xfc, !PT ;  /* 0x0000001e04047812 */ /* 0x000fe400078efcff */
[----:B------:R-:W-:Y:S02]  /*1e5a0*/  LOP3.LUT R5, R5, 0x3c, RZ, 0xfc, !PT ;  /* 0x0000003c05057812 */ /* 0x000fe400078efcff */
[----:B------:R-:W-:-:S02]  /*1e5b0*/  ISETP.GE.AND P0, PT, R4, UR4, PT ;  /* 0x0000000404007c0c */ /* 0x000fc4000bf06270 */
[----:B------:R-:W-:Y:S02]  /*1e5c0*/  ISETP.NE.U32.AND P6, PT, R14, RZ, PT ;  /* 0x000000ff0e00720c */ /* 0x000fe40003fc5070 */
[----:B------:R-:W-:Y:S02]  /*1e5d0*/  SEL R14, RZ, 0x4, P0 ;  /* 0x00000004ff0e7807 */ /* 0x000fe40000000000 */
[----:B------:R-:W-:Y:S02]  /*1e5e0*/  ISETP.GE.AND P0, PT, R5, UR4, PT ;  /* 0x0000000405007c0c */ /* 0x000fe4000bf06270 */
[----:B------:R-:W1:Y:S01]  /*1e5f0*/  S2R R5, SR_TID.X ;  /* 0x0000000000057919 */ /* 0x000e620000002100 */
[----:B------:R-:W-:Y:S01]  /*1e600*/  ISETP.NE.U32.AND P3, PT, R15, RZ, PT ;  /* 0x000000ff0f00720c */ /* 0x000fe20003f65070 */
[C---:B------:R-:W-:Y:S01]  /*1e610*/  IMAD.WIDE R12, R63.reuse, 0x4, R12 ;  /* 0x000000043f0c7825 */ /* 0x040fe200078e020c */
[----:B------:R-:W-:Y:S04]  /*1e620*/  STL.64 [R1+0x940], R18 ;  /* 0x0009401201007387 */ /* 0x000fe80000100a00 */
[----:B------:R-:W-:Y:S04]  /*1e630*/  STL.64 [R1+0xa58], R16 ;  /* 0x000a581001007387 */ /* 0x000fe80000100a00 */
[----:B------:R-:W-:Y:S04]  /*1e640*/  STL.64 [R1+0x908], R12 ;  /* 0x0009080c01007387 */ /* 0x000fe80000100a00 */
[----:B------:R4:W-:Y:S01]  /*1e650*/  LDGSTS.E [R247+-0x72000], desc[UR20][R12.64], P4 ;  /* 0x8e0000000cf77fae */ /* 0x0009e2000a1a1014 */
[----:B-1----:R-:W-:Y:S01]  /*1e660*/  SHF.R.U32.HI R65, RZ, 0x6, R5 ;  /* 0x00000006ff417819 */ /* 0x002fe20000011605 */
[----:B------:R-:W-:-:S05]  /*1e670*/  IMAD.WIDE R4, R63, 0x4, R10 ;  /* 0x000000043f047825 */ /* 0x000fca00078e020a */
[----:B------:R1:W-:Y:S04]  /*1e680*/  STL.64 [R1+0xa20], R4 ;  /* 0x000a200401007387 */ /* 0x0003e80000100a00 */
[----:B------:R-:W2:Y:S04]  /*1e690*/  LDL.LU.64 R36, [R1+0x150] ;  /* 0x0001500001247983 */ /* 0x000ea80000300a00 */
[----:B------:R-:W-:Y:S04]  /*1e6a0*/  LDGSTS.E [R247+-0x71ff8], desc[UR20][R4.64], P3 ;  /* 0x8e00800004f77fae */ /* 0x000fe800099a1014 */
[----:B-1----:R-:W2:Y:S01]  /*1e6b0*/  LDL.LU.64 R4, [R1+0x148] ;  /* 0x0001480001047983 */ /* 0x002ea20000300a00 */
[----:B------:R-:W-:-:S04]  /*1e6c0*/  SGXT.U32 R65, R65, 0x1 ;  /* 0x000000014141781a */ /* 0x000fc80000000000 */
[----:B------:R-:W-:-:S04]  /*1e6d0*/  LOP3.LUT R65, R65, 0x3e, RZ, 0xfc, !PT ;  /* 0x0000003e41417812 */ /* 0x000fc800078efcff */
[----:B------:R-:W-:Y:S02]  /*1e6e0*/  ISETP.GE.AND P4, PT, R65, UR4, PT ;  /* 0x0000000441007c0c */ /* 0x000fe4000bf86270 */
[----:B------:R-:W1:Y:S01]  /*1e6f0*/  S2R R65, SR_TID.X ;  /* 0x0000000000417919 */ /* 0x000e620000002100 */
[----:B------:R-:W-:Y:S02]  /*1e700*/  SEL R15, R14, RZ, P1 ;  /* 0x000000ff0e0f7207 */ /* 0x000fe40000800000 */
[----:B------:R-:W-:-:S04]  /*1e710*/  SEL R14, RZ, 0x4, P0 ;  /* 0x00000004ff0e7807 */ /* 0x000fc80000000000 */
[----:B------:R-:W-:-:S04]  /*1e720*/  SEL R10, R14, RZ, P1 ;  /* 0x000000ff0e0a7207 */ /* 0x000fc80000800000 */
[----:B------:R-:W-:Y:S02]  /*1e730*/  ISETP.NE.U32.AND P3, PT, R10, RZ, PT ;  /* 0x000000ff0a00720c */ /* 0x000fe40003f65070 */
[----:B------:R-:W-:Y:S02]  /*1e740*/  SEL R10, RZ, 0x4, P4 ;  /* 0x00000004ff0a7807 */ /* 0x000fe40002000000 */
[----:B-1----:R-:W-:-:S04]  /*1e750*/  SHF.R.U32.HI R65, RZ, 0x6, R65 ;  /* 0x00000006ff417819 */ /* 0x002fc80000011641 */
[----:B------:R-:W-:-:S04]  /*1e760*/  SGXT.U32 R65, R65, 0x1 ;  /* 0x000000014141781a */ /* 0x000fc80000000000 */
[----:B------:R-:W-:-:S04]  /*1e770*/  LOP3.LUT R65, R65, 0x5c, RZ, 0xfc, !PT ;  /* 0x0000005c41417812 */ /* 0x000fc800078efcff */
[----:B------:R-:W-:Y:S02]  /*1e780*/  ISETP.GE.AND P4, PT, R65, UR4, PT ;  /* 0x0000000441007c0c */ /* 0x000fe4000bf86270 */
[----:B------:R-:W1:Y:S02]  /*1e790*/  S2R R65, SR_TID.X ;  /* 0x0000000000417919 */ /* 0x000e640000002100 */
[----:B-1----:R-:W-:-:S04]  /*1e7a0*/  SHF.R.U32.HI R62, RZ, 0x6, R65 ;  /* 0x00000006ff3e7819 */ /* 0x002fc80000011641 */
[----:B------:R-:W-:-:S04]  /*1e7b0*/  SGXT.U32 R62, R62, 0x1 ;  /* 0x000000013e3e781a */ /* 0x000fc80000000000 */
[----:B------:R-:W-:Y:S02]  /*1e7c0*/  LOP3.LUT R62, R62, 0x5e, RZ, 0xfc, !PT ;  /* 0x0000005e3e3e7812 */ /* 0x000fe400078efcff */
[----:B------:R-:W-:Y:S01]  /*1e7d0*/  ISETP.NE.U32.AND P0, PT, R15, RZ, PT ;  /* 0x000000ff0f00720c */ /* 0x000fe20003f05070 */
[----:B------:R-:W-:Y:S01]  /*1e7e0*/  STL.64 [R1+0xd10], R246 ;  /* 0x000d10f601007387 */ /* 0x000fe20000100a00 */
[----:B------:R-:W-:Y:S02]  /*1e7f0*/  SEL R11, R10, RZ, P1 ;  /* 0x000000ff0a0b7207 */ /* 0x000fe40000800000 */
[----:B------:R-:W-:-:S04]  /*1e800*/  SEL R10, RZ, 0x4, P4 ;  /* 0x00000004ff0a7807 */ /* 0x000fc80002000000 */
[----:B------:R-:W-:Y:S02]  /*1e810*/  SEL R10, R10, RZ, P1 ;  /* 0x000000ff0a0a7207 */ /* 0x000fe40000800000 */
[----:B------:R-:W-:Y:S01]  /*1e820*/  ISETP.NE.U32.AND P4, PT, R11, RZ, PT ;  /* 0x000000ff0b00720c */ /* 0x000fe20003f85070 */
[----:B------:R-:W-:Y:S01]  /*1e830*/  USHF.L.U32 UR13, UR13, 0x7, URZ ;  /* 0x000000070d0d7899 */ /* 0x000fe200080006ff */
[----:B----4-:R-:W-:-:S05]  /*1e840*/  IMAD.WIDE R12, R63, 0x4, R60 ;  /* 0x000000043f0c7825 */ /* 0x010fca00078e023c */
[----:B------:R-:W-:Y:S01]  /*1e850*/  LDGSTS.E [R248+-0x78000], desc[UR20][R12.64], P6 ;  /* 0x880000000cf87fae */ /* 0x000fe2000b1a1014 */
[----:B------:R-:W-:Y:S02]  /*1e860*/  ISETP.GE.AND P6, PT, R62, UR4, PT ;  /* 0x000000043e007c0c */ /* 0x000fe4000bfc6270 */
[----:B------:R-:W1:Y:S01]  /*1e870*/  S2R R62, SR_TID.X ;  /* 0x00000000003e7919 */ /* 0x000e620000002100 */
[----:B---3--:R-:W-:Y:S01]  /*1e880*/  IMAD.WIDE R8, R63, 0x4, R8 ;  /* 0x000000043f087825 */ /* 0x008fe200078e0208 */
[----:B------:R-:W-:Y:S04]  /*1e890*/  STL.64 [R1+0x9d8], R12 ;  /* 0x0009d80c01007387 */ /* 0x000fe80000100a00 */
[----:B------:R-:W3:Y:S04]  /*1e8a0*/  LDL.LU.64 R64, [R1+0x110] ;  /* 0x0001100001407983 */ /* 0x000ee80000300a00 */
[----:B------:R1:W-:Y:S04]  /*1e8b0*/  STL.64 [R1+0xac8], R8 ;  /* 0x000ac80801007387 */ /* 0x0003e80000100a00 */
[----:B------:R1:W-:Y:S01]  /*1e8c0*/  LDGSTS.E [R248+-0x77ff8], desc[UR20][R8.64], P0 ;  /* 0x8800800008f87fae */ /* 0x0003e200081a1014 */
[----:B------:R-:W-:-:S02]  /*1e8d0*/  ISETP.NE.U32.AND P0, PT, R10, RZ, PT ;  /* 0x000000ff0a00720c */ /* 0x000fc40003f05070 */
[----:B------:R-:W-:Y:S02]  /*1e8e0*/  SEL R10, RZ, 0x4, P6 ;  /* 0x00000004ff0a7807 */ /* 0x000fe40003000000 */
        /* <DEDUP_REMOVED lines=9> */
[----:B------:R-:W-:Y:S02]  /*1e980*/  SEL R10, R10, RZ, P1 ;  /* 0x000000ff0a0a7207 */ /* 0x000fe40000800000 */
[----:B------:R-:W-:Y:S02]  /*1e990*/  SEL R12, RZ, 0x4, P6 ;  /* 0x00000004ff0c7807 */ /* 0x000fe40003000000 */
[----:B------:R-:W-:Y:S02]  /*1e9a0*/  SEL R11, R11, RZ, P1 ;  /* 0x000000ff0b0b7207 */ /* 0x000fe40000800000 */
[----:B------:R-:W-:-:S02]  /*1e9b0*/  ISETP.NE.U32.AND P6, PT, R10, RZ, PT ;  /* 0x000000ff0a00720c */ /* 0x000fc40003fc5070 */
[----:B------:R-:W-:Y:S02]  /*1e9c0*/  SEL R10, R12, RZ, P1 ;  /* 0x000000ff0c0a7207 */ /* 0x000fe40000800000 */
[----:B------:R-:W-:Y:S01]  /*1e9d0*/  ISETP.NE.U32.AND P1, PT, R11, RZ, PT ;  /* 0x000000ff0b00720c */ /* 0x000fe20003f25070 */
[----:B------:R-:W-:Y:S02]  /*1e9e0*/  IMAD.U32 R11, RZ, RZ, UR13 ;  /* 0x0000000dff0b7e24 */ /* 0x000fe4000f8e00ff */
[----:B------:R-:W-:-:S05]  /*1e9f0*/  IMAD.WIDE R8, R63, 0x4, R66 ;  /* 0x000000043f087825 */ /* 0x000fca00078e0242 */
[----:B------:R1:W-:Y:S01]  /*1ea00*/  STL.64 [R1+0x998], R8 ;  /* 0x0009980801007387 */ /* 0x0003e20000100a00 */
[----:B--2---:R-:W-:-:S03]  /*1ea10*/  IMAD.WIDE R12, R11, 0x4, R36 ;  /* 0x000000040b0c7825 */ /* 0x004fc600078e0224 */
[----:B------:R1:W-:Y:S04]  /*1ea20*/  LDGSTS.E [R248+-0x76000], desc[UR20][R8.64], P3 ;  /* 0x8a00000008f87fae */ /* 0x0003e800099a1014 */
[----:B------:R2:W-:Y:S01]  /*1ea30*/  STL.64 [R1+0x8e8], R12 ;  /* 0x0008e80c01007387 */ /* 0x0005e20000100a00 */
[----:B-1----:R-:W-:-:S04]  /*1ea40*/  IMAD.WIDE R8, R11, 0x4, R4 ;  /* 0x000000040b087825 */ /* 0x002fc800078e0204 */
[C---:B------:R-:W-:Y:S02]  /*1ea50*/  IMAD.WIDE R4, R11.reuse, 0x4, R160 ;  /* 0x000000040b047825 */ /* 0x040fe400078e02a0 */
[----:B------:R-:W4:Y:S04]  /*1ea60*/  LDL.LU.64 R160, [R1+0x10f0] ;  /* 0x0010f00001a07983 */ /* 0x000f280000300a00 */
[----:B------:R1:W-:Y:S01]  /*1ea70*/  STL.64 [R1+0x8e0], R8 ;  /* 0x0008e00801007387 */ /* 0x0003e20000100a00 */
[----:B--2---:R-:W-:-:S04]  /*1ea80*/  IMAD.WIDE R12, R11, 0x4, R144 ;  /* 0x000000040b0c7825 */ /* 0x004fc800078e0290 */
[C---:B-1----:R-:W-:Y:S02]  /*1ea90*/  IMAD.WIDE R8, R11.reuse, 0x4, R80 ;  /* 0x000000040b087825 */ /* 0x042fe400078e0250 */
[----:B------:R-:W2:Y:S04]  /*1eaa0*/  LDL.LU.64 R80, [R1+0x10e8] ;  /* 0x0010e80001507983 */ /* 0x000ea80000300a00 */
[----:B------:R1:W-:Y:S04]  /*1eab0*/  STL.64 [R1+0x8d8], R4 ;  /* 0x0008d80401007387 */ /* 0x0003e80000100a00 */
[----:B------:R1:W-:Y:S02]  /*1eac0*/  STL.64 [R1+0xff8], R8 ;  /* 0x000ff80801007387 */ /* 0x0003e40000100a00 */
[----:B-1----:R-:W-:-:S02]  /*1ead0*/  IMAD.WIDE R4, R11, 0x4, R96 ;  /* 0x000000040b047825 */ /* 0x002fc400078e0260 */
[----:B------:R-:W2:Y:S02]  /*1eae0*/  LDL.LU.64 R96, [R1+0x10e0] ;  /* 0x0010e00001607983 */ /* 0x000ea40000300a00 */
[C---:B------:R-:W-:Y:S02]  /*1eaf0*/  IMAD.WIDE R8, R11.reuse, 0x4, R112 ;  /* 0x000000040b087825 */ /* 0x040fe400078e0270 */
[----:B------:R-:W2:Y:S04]  /*1eb00*/  LDL.LU.64 R112, [R1+0x10d8] ;  /* 0x0010d80001707983 */ /* 0x000ea80000300a00 */
[----:B------:R1:W-:Y:S02]  /*1eb10*/  STL.64 [R1+0x8c8], R4 ;  /* 0x0008c80401007387 */ /* 0x0003e40000100a00 */
[----:B-1----:R-:W-:-:S02]  /*1eb20*/  IMAD.WIDE R4, R11, 0x4, R128 ;  /* 0x000000040b047825 */ /* 0x002fc400078e0280 */
[----:B------:R-:W2:Y:S04]  /*1eb30*/  LDL.LU.64 R128, [R1+0x10d0] ;  /* 0x0010d00001807983 */ /* 0x000ea80000300a00 */
[----:B------:R3:W-:Y:S04]  /*1eb40*/  STL.64 [R1+0x8c0], R8 ;  /* 0x0008c00801007387 */ /* 0x0007e80000100a00 */
[----:B------:R4:W-:Y:S04]  /*1eb50*/  STL.64 [R1+0xfb0], R4 ;  /* 0x000fb00401007387 */ /* 0x0009e80000100a00 */
[----:B------:R-:W2:Y:S04]  /*1eb60*/  LDL.LU.64 R144, [R1+0x10c8] ;  /* 0x0010c80001907983 */ /* 0x000ea80000300a00 */
[----:B------:R-:W-:Y:S01]  /*1eb70*/  STL.64 [R1+0x8b0], R12 ;  /* 0x0008b00c01007387 */ /* 0x000fe20000100a00 */
[----:B---3--:R-:W-:-:S04]  /*1eb80*/  IMAD.WIDE R8, R11, 0x4, R64 ;  /* 0x000000040b087825 */ /* 0x008fc800078e0240 */
[C---:B----4-:R-:W-:Y:S02]  /*1eb90*/  IMAD.WIDE R4, R11.reuse, 0x4, R160 ;  /* 0x000000040b047825 */ /* 0x050fe400078e02a0 */
[----:B------:R-:W3:Y:S04]  /*1eba0*/  LDL.LU.64 R160, [R1+0x10c0] ;  /* 0x0010c00001a07983 */ /* 0x000ee80000300a00 */
[----:B------:R1:W-:Y:S02]  /*1ebb0*/  STL.64 [R1+0x8a8], R8 ;  /* 0x0008a80801007387 */ /* 0x0003e40000100a00 */
[C---:B-1----:R-:W-:Y:S02]  /*1ebc0*/  IMAD.WIDE R8, R11.reuse, 0x4, R176 ;  /* 0x000000040b087825 */ /* 0x042fe400078e02b0 */
[----:B------:R-:W4:Y:S04]  /*1ebd0*/  LDL.LU.64 R176, [R1+0x10b8] ;  /* 0x0010b80001b07983 */ /* 0x000f280000300a00 */
[----:B------:R1:W-:Y:S02]  /*1ebe0*/  STL.64 [R1+0x8a0], R4 ;  /* 0x0008a00401007387 */ /* 0x0003e40000100a00 */
[----:B-1----:R-:W-:-:S02]  /*1ebf0*/  IMAD.WIDE R4, R11, 0x4, R240 ;  /* 0x000000040b047825 */ /* 0x002fc400078e02f0 */
[----:B------:R-:W3:Y:S04]  /*1ec00*/  LDL.LU.64 R240, [R1+0x10b0] ;  /* 0x0010b00001f07983 */ /* 0x000ee80000300a00 */
[----:B------:R1:W-:Y:S02]  /*1ec10*/  STL.64 [R1+0x898], R8 ;  /* 0x0008980801007387 */ /* 0x0003e40000100a00 */
[C---:B-1----:R-:W-:Y:S02]  /*1ec20*/  IMAD.WIDE R8, R11.reuse, 0x4, R192 ;  /* 0x000000040b087825 */ /* 0x042fe400078e02c0 */
[----:B------:R-:W4:Y:S04]  /*1ec30*/  LDL.LU.64 R192, [R1+0x10a8] ;  /* 0x0010a80001c07983 */ /* 0x000f280000300a00 */
[----:B------:R1:W-:Y:S02]  /*1ec40*/  STL.64 [R1+0x890], R4 ;  /* 0x0008900401007387 */ /* 0x0003e40000100a00 */
[----:B-1----:R-:W-:-:S02]  /*1ec50*/  IMAD.WIDE R4, R11, 0x4, R208 ;  /* 0x000000040b047825 */ /* 0x002fc400078e02d0 */
[----:B------:R-:W4:Y:S04]  /*1ec60*/  LDL.LU.64 R208, [R1+0x10a0] ;  /* 0x0010a00001d07983 */ /* 0x000f280000300a00 */
[----:B------:R1:W-:Y:S02]  /*1ec70*/  STL.64 [R1+0x888], R8 ;  /* 0x0008880801007387 */ /* 0x0003e40000100a00 */
[C---:B-1----:R-:W-:Y:S02]  /*1ec80*/  IMAD.WIDE R8, R11.reuse, 0x4, R224 ;  /* 0x000000040b087825 */ /* 0x042fe400078e02e0 */
[----:B------:R-:W4:Y:S02]  /*1ec90*/  LDL.LU.64 R224, [R1+0x1098] ;  /* 0x0010980001e07983 */ /* 0x000f240000300a00 */
[----:B------:R-:W-:-:S02]  /*1eca0*/  IMAD.WIDE R12, R11, 0x4, R250 ;  /* 0x000000040b0c7825 */ /* 0x000fc400078e02fa */
[----:B------:R-:W-:Y:S04]  /*1ecb0*/  STL.64 [R1+0x880], R4 ;  /* 0x0008800401007387 */ /* 0x000fe80000100a00 */
[----:B------:R1:W-:Y:S04]  /*1ecc0*/  STL.64 [R1+0x878], R8 ;  /* 0x0008780801007387 */ /* 0x0003e80000100a00 */
[----:B------:R2:W-:Y:S01]  /*1ecd0*/  STL.64 [R1+0x870], R12 ;  /* 0x0008700c01007387 */ /* 0x0005e20000100a00 */
[----:B-1----:R-:W-:-:S04]  /*1ece0*/  IMAD.WIDE R8, R11, 0x4, R238 ;  /* 0x000000040b087825 */ /* 0x002fc800078e02ee */
[----:B--2---:R-:W-:-:S04]  /*1ecf0*/  IMAD.WIDE R12, R11, 0x4, R236 ;  /* 0x000000040b0c7825 */ /* 0x004fc800078e02ec */
[----:B------:R-:W-:-:S04]  /*1ed00*/  IMAD.WIDE R14, R11, 0x4, R218 ;  /* 0x000000040b0e7825 */ /* 0x000fc800078e02da */
[----:B------:R-:W-:-:S04]  /*1ed10*/  IMAD.WIDE R250, R11, 0x4, R112 ;  /* 0x000000040bfa7825 */ /* 0x000fc800078e0270 */
[----:B---3--:R-:W-:-:S05]  /*1ed20*/  IMAD.WIDE R4, R11, 0x4, R240 ;  /* 0x000000040b047825 */ /* 0x008fca00078e02f0 */
[----:B------:R1:W-:Y:S04]  /*1ed30*/  STL.64 [R1+0x868], R4 ;  /* 0x0008680401007387 */ /* 0x0003e80000100a00 */
[----:B------:R2:W-:Y:S04]  /*1ed40*/  STL.64 [R1+0x860], R8 ;  /* 0x0008600801007387 */ /* 0x0005e80000100a00 */
[----:B------:R3:W-:Y:S01]  /*1ed50*/  STL.64 [R1+0x858], R12 ;  /* 0x0008580c01007387 */ /* 0x0007e20000100a00 */
[----:B-1----:R-:W-:-:S04]  /*1ed60*/  IMAD.WIDE R4, R11, 0x4, R234 ;  /* 0x000000040b047825 */ /* 0x002fc800078e02ea */
[C---:B--2---:R-:W-:Y:S01]  /*1ed70*/  IMAD.WIDE R8, R11.reuse, 0x4, R232 ;  /* 0x000000040b087825 */ /* 0x044fe200078e02e8 */
[----:B------:R1:W-:Y:S03]  /*1ed80*/  STL.64 [R1+0x850], R4 ;  /* 0x0008500401007387 */ /* 0x0003e60000100a00 */
[C---:B---3--:R-:W-:Y:S01]  /*1ed90*/  IMAD.WIDE R12, R11.reuse, 0x4, R230 ;  /* 0x000000040b0c7825 */ /* 0x048fe200078e02e6 */
[----:B------:R2:W-:Y:S04]  /*1eda0*/  STL.64 [R1+0x848], R8 ;  /* 0x0008480801007387 */ /* 0x0005e80000100a00 */
[----:B------:R-:W-:Y:S01]  /*1edb0*/  STL.64 [R1+0x840], R12 ;  /* 0x0008400c01007387 */ /* 0x000fe20000100a00 */
[----:B-1----:R-:W-:-:S04]  /*1edc0*/  IMAD.WIDE R4, R11, 0x4, R228 ;  /* 0x000000040b047825 */ /* 0x002fc800078e02e4 */
[C---:B--2---:R-:W-:Y:S01]  /*1edd0*/  IMAD.WIDE R8, R11.reuse, 0x4, R226 ;  /* 0x000000040b087825 */ /* 0x044fe200078e02e2 */
[----:B------:R1:W-:Y:S04]  /*1ede0*/  STL.64 [R1+0x838], R4 ;  /* 0x0008380401007387 */ /* 0x0003e80000100a00 */
[----:B------:R2:W-:Y:S01]  /*1edf0*/  STL.64 [R1+0x830], R8 ;  /* 0x0008300801007387 */ /* 0x0005e20000100a00 */
[----:B-1----:R-:W-:-:S04]  /*1ee00*/  IMAD.WIDE R4, R11, 0x4, R222 ;  /* 0x000000040b047825 */ /* 0x002fc800078e02de */
[----:B----4-:R-:W-:-:S04]  /*1ee10*/  IMAD.WIDE R12, R11, 0x4, R224 ;  /* 0x000000040b0c7825 */ /* 0x010fc800078e02e0 */
[C---:B--2---:R-:W-:Y:S01]  /*1ee20*/  IMAD.WIDE R8, R11.reuse, 0x4, R220 ;  /* 0x000000040b087825 */ /* 0x044fe200078e02dc */
[----:B------:R1:W-:Y:S04]  /*1ee30*/  STL.64 [R1+0x828], R12 ;  /* 0x0008280c01007387 */ /* 0x0003e80000100a00 */
[----:B------:R2:W-:Y:S04]  /*1ee40*/  STL.64 [R1+0x820], R4 ;  /* 0x0008200401007387 */ /* 0x0005e80000100a00 */
[----:B------:R-:W-:Y:S01]  /*1ee50*/  STL.64 [R1+0x810], R14 ;  /* 0x0008100e01007387 */ /* 0x000fe20000100a00 */
[----:B-1----:R-:W-:-:S03]  /*1ee60*/  IMAD.WIDE R12, R11, 0x4, R216 ;  /* 0x000000040b0c7825 */ /* 0x002fc600078e02d8 */
[----:B------:R-:W-:Y:S01]  /*1ee70*/  STL.64 [R1+0x818], R8 ;  /* 0x0008180801007387 */ /* 0x000fe20000100a00 */
[----:B--2---:R-:W-:-:S03]  /*1ee80*/  IMAD.WIDE R4, R11, 0x4, R214 ;  /* 0x000000040b047825 */ /* 0x004fc600078e02d6 */
[----:B------:R1:W-:Y:S04]  /*1ee90*/  STL.64 [R1+0x808], R12 ;  /* 0x0008080c01007387 */ /* 0x0003e80000100a00 */
[----:B------:R2:W-:Y:S04]  /*1eea0*/  STL.64 [R1+0x1000], R8 ;  /* 0x0010000801007387 */ /* 0x0005e80000100a00 */
[----:B------:R3:W-:Y:S01]  /*1eeb0*/  STL.64 [R1+0x800], R4 ;  /* 0x0008000401007387 */ /* 0x0007e20000100a00 */
[----:B-1----:R-:W-:-:S04]  /*1eec0*/  IMAD.WIDE R12, R11, 0x4, R208 ;  /* 0x000000040b0c7825 */ /* 0x002fc800078e02d0 */
[----:B--2---:R-:W-:-:S04]  /*1eed0*/  IMAD.WIDE R8, R11, 0x4, R212 ;  /* 0x000000040b087825 */ /* 0x004fc800078e02d4 */
[C---:B---3--:R-:W-:Y:S01]  /*1eee0*/  IMAD.WIDE R4, R11.reuse, 0x4, R210 ;  /* 0x000000040b047825 */ /* 0x048fe200078e02d2 */
        /* <DEDUP_REMOVED lines=99> */
[----:B-1----:R-:W-:-:S03]  /*1f520*/  IMAD.WIDE R8, R11, 0x4, R108 ;  /* 0x000000040b087825 */ /* 0x002fc600078e026c */
[----:B------:R-:W3:Y:S01]  /*1f530*/  LDL.LU.64 R34, [R1+0x158] ;  /* 0x0001580001227983 */ /* 0x000ee20000300a00 */
[----:B--2---:R-:W-:-:S03]  /*1f540*/  IMAD.WIDE R4, R11, 0x4, R106 ;  /* 0x000000040b047825 */ /* 0x004fc600078e026a */
[----:B------:R1:W-:Y:S04]  /*1f550*/  STL.64 [R1+0x150], R8 ;  /* 0x0001500801007387 */ /* 0x0003e80000100a00 */
[----:B------:R-:W-:Y:S04]  /*1f560*/  STL.64 [R1+0x668], R250 ;  /* 0x000668fa01007387 */ /* 0x000fe80000100a00 */
[----:B------:R2:W-:Y:S04]  /*1f570*/  STL.64 [R1+0x148], R4 ;  /* 0x0001480401007387 */ /* 0x0005e80000100a00 */
[----:B------:R-:W-:Y:S04]  /*1f580*/  STL.64 [R1+0x1040], R250 ;  /* 0x001040fa01007387 */ /* 0x000fe80000100a00 */
[----:B------:R-:W4:Y:S01]  /*1f590*/  LDL.LU.64 R32, [R1+0x160] ;  /* 0x0001600001207983 */ /* 0x000f220000300a00 */
[----:B-1----:R-:W-:-:S04]  /*1f5a0*/  IMAD.WIDE R8, R11, 0x4, R102 ;  /* 0x000000040b087825 */ /* 0x002fc800078e0266 */
[----:B--2---:R-:W-:-:S05]  /*1f5b0*/  IMAD.WIDE R4, R11, 0x4, R104 ;  /* 0x000000040b047825 */ /* 0x004fca00078e0268 */
[----:B------:R1:W-:Y:S04]  /*1f5c0*/  STL.64 [R1+0x130], R4 ;  /* 0x0001300401007387 */ /* 0x0003e80000100a00 */
[----:B------:R2:W-:Y:S04]  /*1f5d0*/  STL.64 [R1+0x128], R8 ;  /* 0x0001280801007387 */ /* 0x0005e80000100a00 */
[----:B------:R-:W4:Y:S01]  /*1f5e0*/  LDL.LU.64 R58, [R1+0x168] ;  /* 0x00016800013a7983 */ /* 0x000f220000300a00 */
[----:B-1----:R-:W-:-:S04]  /*1f5f0*/  IMAD.WIDE R4, R11, 0x4, R100 ;  /* 0x000000040b047825 */ /* 0x002fc800078e0264 */
[C---:B--2---:R-:W-:Y:S01]  /*1f600*/  IMAD.WIDE R8, R11.reuse, 0x4, R98 ;  /* 0x000000040b087825 */ /* 0x044fe200078e0262 */
        /* <DEDUP_REMOVED lines=11> */
[----:B------:R-:W2:Y:S04]  /*1f6c0*/  LDL.LU.64 R30, [R1+0x180] ;  /* 0x00018000011e7983 */ /* 0x000ea80000300a00 */
[----:B------:R1:W-:Y:S02]  /*1f6d0*/  STL.64 [R1+0x98], R8 ;  /* 0x0000980801007387 */ /* 0x0003e40000100a00 */
[----:B-1----:R-:W-:-:S05]  /*1f6e0*/  IMAD.WIDE R4, R11, 0x4, R88 ;  /* 0x000000040b047825 */ /* 0x002fca00078e0258 */
[----:B------:R1:W-:Y:S01]  /*1f6f0*/  STL.64 [R1+0x80], R4 ;  /* 0x0000800401007387 */ /* 0x0003e20000100a00 */
[----:B------:R-:W-:-:S03]  /*1f700*/  IMAD.WIDE R8, R11, 0x4, R86 ;  /* 0x000000040b087825 */ /* 0x000fc600078e0256 */
[----:B------:R-:W2:Y:S04]  /*1f710*/  LDL.LU.64 R62, [R1+0x188] ;  /* 0x00018800013e7983 */ /* 0x000ea80000300a00 */
[----:B------:R1:W-:Y:S02]  /*1f720*/  STL.64 [R1+0x78], R8 ;  /* 0x0000780801007387 */ /* 0x0003e40000100a00 */
[C---:B-1----:R-:W-:Y:S02]  /*1f730*/  IMAD.WIDE R4, R11.reuse, 0x4, R84 ;  /* 0x000000040b047825 */ /* 0x042fe400078e0254 */
[----:B------:R-:W2:Y:S02]  /*1f740*/  LDL.LU.64 R36, [R1+0x190] ;  /* 0x0001900001247983 */ /* 0x000ea40000300a00 */
[----:B------:R-:W-:-:S02]  /*1f750*/  IMAD.WIDE R8, R11, 0x4, R82 ;  /* 0x000000040b087825 */ /* 0x000fc400078e0252 */
[----:B------:R1:W-:Y:S04]  /*1f760*/  STL.64 [R1+0x58], R4 ;  /* 0x0000580401007387 */ /* 0x0003e80000100a00 */
[----:B------:R2:W-:Y:S04]  /*1f770*/  STL.64 [R1+0x10], R8 ;  /* 0x0000100801007387 */ /* 0x0005e80000100a00 */
[----:B------:R-:W2:Y:S04]  /*1f780*/  LDL.LU.64 R64, [R1+0x198] ;  /* 0x0001980001407983 */ /* 0x000ea80000300a00 */
[----:B------:R-:W2:Y:S01]  /*1f790*/  LDL.LU.64 R28, [R1+0x1a0] ;  /* 0x0001a000011c7983 */ /* 0x000ea20000300a00 */
[----:B-1----:R-:W-:-:S04]  /*1f7a0*/  IMAD.WIDE R4, R11, 0x4, R80 ;  /* 0x000000040b047825 */ /* 0x002fc800078e0250 */
[C---:B------:R-:W-:Y:S01]  /*1f7b0*/  IMAD.WIDE R240, R11.reuse, 0x4, R78 ;  /* 0x000000040bf07825 */ /* 0x040fe200078e024e */
[----:B------:R1:W-:Y:S03]  /*1f7c0*/  STL.64 [R1], R4 ;  /* 0x0000000401007387 */ /* 0x0003e60000100a00 */
[C---:B------:R-:W-:Y:S01]  /*1f7d0*/  IMAD.WIDE R238, R11.reuse, 0x4, R76 ;  /* 0x000000040bee7825 */ /* 0x040fe200078e024c */
[----:B------:R-:W2:Y:S03]  /*1f7e0*/  LDL.LU.64 R54, [R1+0x1a8] ;  /* 0x0001a80001367983 */ /* 0x000ea60000300a00 */
[C---:B------:R-:W-:Y:S01]  /*1f7f0*/  IMAD.WIDE R230, R11.reuse, 0x4, R74 ;  /* 0x000000040be67825 */ /* 0x040fe200078e024a */
[----:B------:R-:W-:Y:S04]  /*1f800*/  STL.64 [R1+0x1018], R240 ;  /* 0x001018f001007387 */ /* 0x000fe80000100a00 */
[----:B------:R-:W-:Y:S04]  /*1f810*/  STL.64 [R1+0x1008], R238 ;  /* 0x001008ee01007387 */ /* 0x000fe80000100a00 */
[----:B------:R-:W-:Y:S04]  /*1f820*/  STL.64 [R1+0xfe8], R230 ;  /* 0x000fe8e601007387 */ /* 0x000fe80000100a00 */
[----:B------:R-:W2:Y:S01]  /*1f830*/  LDL.LU.64 R56, [R1+0x1b0] ;  /* 0x0001b00001387983 */ /* 0x000ea20000300a00 */
[----:B---3--:R-:W-:-:S03]  /*1f840*/  IMAD.WIDE R228, R11, 0x4, R34 ;  /* 0x000000040be47825 */ /* 0x008fc600078e0222 */
[----:B------:R-:W3:Y:S04]  /*1f850*/  LDL.LU.64 R34, [R1+0x1b8] ;  /* 0x0001b80001227983 */ /* 0x000ee80000300a00 */
[----:B------:R-:W-:Y:S01]  /*1f860*/  STL.64 [R1+0xfd8], R228 ;  /* 0x000fd8e401007387 */ /* 0x000fe20000100a00 */
[----:B----4-:R-:W-:-:S03]  /*1f870*/  IMAD.WIDE R226, R11, 0x4, R32 ;  /* 0x000000040be27825 */ /* 0x010fc600078e0220 */
[----:B------:R-:W4:Y:S04]  /*1f880*/  LDL.LU.64 R32, [R1+0x1c0] ;  /* 0x0001c00001207983 */ /* 0x000f280000300a00 */
[----:B------:R-:W-:Y:S01]  /*1f890*/  STL.64 [R1+0xfc8], R226 ;  /* 0x000fc8e201007387 */ /* 0x000fe20000100a00 */
[----:B------:R-:W-:-:S03]  /*1f8a0*/  IMAD.WIDE R224, R11, 0x4, R58 ;  /* 0x000000040be07825 */ /* 0x000fc600078e023a */
[----:B------:R-:W4:Y:S04]  /*1f8b0*/  LDL.LU.64 R58, [R1+0x1c8] ;  /* 0x0001c800013a7983 */ /* 0x000f280000300a00 */
[----:B------:R-:W-:Y:S01]  /*1f8c0*/  STL.64 [R1+0xfb8], R224 ;  /* 0x000fb8e001007387 */ /* 0x000fe20000100a00 */
[----:B------:R-:W-:-:S05]  /*1f8d0*/  IMAD.WIDE R222, R11, 0x4, R242 ;  /* 0x000000040bde7825 */ /* 0x000fca00078e02f2 */
[----:B------:R1:W-:Y:S01]  /*1f8e0*/  STL.64 [R1+0xd80], R222 ;  /* 0x000d80de01007387 */ /* 0x0003e20000100a00 */
[----:B------:R-:W-:-:S03]  /*1f8f0*/  IMAD.WIDE R220, R11, 0x4, R60 ;  /* 0x000000040bdc7825 */ /* 0x000fc600078e023c */
[----:B------:R-:W4:Y:S04]  /*1f900*/  LDL.LU.64 R60, [R1+0x1d0] ;  /* 0x0001d000013c7983 */ /* 0x000f280000300a00 */
[----:B------:R-:W-:Y:S01]  /*1f910*/  STL.64 [R1+0x1048], R220 ;  /* 0x001048dc01007387 */ /* 0x000fe20000100a00 */
[----:B--2---:R-:W-:-:S05]  /*1f920*/  IMAD.WIDE R12, R11, 0x4, R30 ;  /* 0x000000040b0c7825 */ /* 0x004fca00078e021e */
[----:B------:R2:W-:Y:S01]  /*1f930*/  STL.64 [R1+0x1020], R12 ;  /* 0x0010200c01007387 */ /* 0x0005e20000100a00 */
[----:B------:R-:W-:-:S03]  /*1f940*/  IMAD.WIDE R14, R11, 0x4, R62 ;  /* 0x000000040b0e7825 */ /* 0x000fc600078e023e */
[----:B------:R-:W2:Y:S04]  /*1f950*/  LDL.LU.64 R62, [R1+0x1d8] ;  /* 0x0001d800013e7983 */ /* 0x000ea80000300a00 */
[----:B------:R-:W-:Y:S01]  /*1f960*/  STL.64 [R1+0x1010], R14 ;  /* 0x0010100e01007387 */ /* 0x000fe20000100a00 */
[----:B------:R-:W-:-:S03]  /*1f970*/  IMAD.WIDE R16, R11, 0x4, R36 ;  /* 0x000000040b107825 */ /* 0x000fc600078e0224 */
[----:B------:R-:W2:Y:S04]  /*1f980*/  LDL.LU.64 R36, [R1+0x1e0] ;  /* 0x0001e00001247983 */ /* 0x000ea80000300a00 */
[----:B------:R-:W-:Y:S01]  /*1f990*/  STL.64 [R1+0xff0], R16 ;  /* 0x000ff01001007387 */ /* 0x000fe20000100a00 */
[----:B------:R-:W-:-:S03]  /*1f9a0*/  IMAD.WIDE R18, R11, 0x4, R64 ;  /* 0x000000040b127825 */ /* 0x000fc600078e0240 */
[----:B------:R-:W2:Y:S01]  /*1f9b0*/  LDL.LU.64 R64, [R1+0x1e8] ;  /* 0x0001e80001407983 */ /* 0x000ea20000300a00 */
[----:B------:R-:W-:-:S03]  /*1f9c0*/  IMAD.WIDE R20, R11, 0x4, R28 ;  /* 0x000000040b147825 */ /* 0x000fc600078e021c */
[----:B------:R-:W-:Y:S04]  /*1f9d0*/  STL.64 [R1+0x1028], R18 ;  /* 0x0010281201007387 */ /* 0x000fe80000100a00 */
[----:B------:R-:W-:Y:S04]  /*1f9e0*/  STL.64 [R1+0x1030], R20 ;  /* 0x0010301401007387 */ /* 0x000fe80000100a00 */
[----:B------:R-:W2:Y:S04]  /*1f9f0*/  LDL.LU.64 R72, [R1+0x1f0] ;  /* 0x0001f00001487983 */ /* 0x000ea80000300a00 */
[----:B------:R-:W2:Y:S01]  /*1fa00*/  LDL.LU.64 R244, [R1+0x1f8] ;  /* 0x0001f80001f47983 */ /* 0x000ea20000300a00 */
[----:B------:R-:W-:-:S05]  /*1fa10*/  IMAD.WIDE R22, R11, 0x4, R54 ;  /* 0x000000040b167825 */ /* 0x000fca00078e0236 */
[----:B------:R1:W-:Y:S01]  /*1fa20*/  STL.64 [R1+0xfc0], R22 ;  /* 0x000fc01601007387 */ /* 0x0003e20000100a00 */
[----:B------:R-:W-:-:S05]  /*1fa30*/  IMAD.WIDE R24, R11, 0x4, R56 ;  /* 0x000000040b187825 */ /* 0x000fca00078e0238 */
[----:B------:R-:W-:Y:S04]  /*1fa40*/  STL.64 [R1+0xd88], R24 ;  /* 0x000d881801007387 */ /* 0x000fe80000100a00 */
[----:B------:R-:W2:Y:S01]  /*1fa50*/  LDL.LU.64 R46, [R1+0x200] ;  /* 0x00020000012e7983 */ /* 0x000ea20000300a00 */
[----:B---3--:R-:W-:-:S05]  /*1fa60*/  IMAD.WIDE R26, R11, 0x4, R34 ;  /* 0x000000040b1a7825 */ /* 0x008fca00078e0222 */
[----:B------:R-:W-:Y:S04]  /*1fa70*/  STL.64 [R1+0x1050], R26 ;  /* 0x0010501a01007387 */ /* 0x000fe80000100a00 */
[----:B------:R-:W3:Y:S01]  /*1fa80*/  LDL.LU.64 R48, [R1+0x208] ;  /* 0x0002080001307983 */ /* 0x000ee20000300a00 */
[----:B----4-:R-:W-:-:S05]  /*1fa90*/  IMAD.WIDE R28, R11, 0x4, R32 ;  /* 0x000000040b1c7825 */ /* 0x010fca00078e0220 */
[----:B------:R-:W-:Y:S04]  /*1faa0*/  STL.64 [R1+0x1058], R28 ;  /* 0x0010581c01007387 */ /* 0x000fe80000100a00 */
[----:B------:R-:W4:Y:S04]  /*1fab0*/  LDL.LU.64 R50, [R1+0x210] ;  /* 0x0002100001327983 */ /* 0x000f280000300a00 */
[----:B------:R-:W4:Y:S04]  /*1fac0*/  LDL.LU.64 R52, [R1+0x218] ;  /* 0x0002180001347983 */ /* 0x000f280000300a00 */
[----:B------:R-:W4:Y:S01]  /*1fad0*/  LDL.LU.64 R242, [R1+0x220] ;  /* 0x0002200001f27983 */ /* 0x000f220000300a00 */
[----:B------:R-:W-:-:S05]  /*1fae0*/  IMAD.WIDE R30, R11, 0x4, R58 ;  /* 0x000000040b1e7825 */ /* 0x000fca00078e023a */
[----:B------:R-:W-:Y:S04]  /*1faf0*/  STL.64 [R1+0x1060], R30 ;  /* 0x0010601e01007387 */ /* 0x000fe80000100a00 */
[----:B------:R-:W4:Y:S04]  /*1fb00*/  LDL.LU.64 R54, [R1+0x228] ;  /* 0x0002280001367983 */ /* 0x000f280000300a00 */
[----:B------:R-:W4:Y:S01]  /*1fb10*/  LDL.LU.64 R56, [R1+0x230] ;  /* 0x0002300001387983 */ /* 0x000f220000300a00 */
[----:B------:R-:W-:-:S05]  /*1fb20*/  IMAD.WIDE R32, R11, 0x4, R60 ;  /* 0x000000040b207825 */ /* 0x000fca00078e023c */
[----:B------:R-:W-:Y:S04]  /*1fb30*/  STL.64 [R1+0x1068], R32 ;  /* 0x0010682001007387 */ /* 0x000fe80000100a00 */
[----:B------:R-:W4:Y:S01]  /*1fb40*/  LDL.LU.64 R58, [R1+0x238] ;  /* 0x00023800013a7983 */ /* 0x000f220000300a00 */
[----:B--2---:R-:W-:-:S05]  /*1fb50*/  IMAD.WIDE R34, R11, 0x4, R62 ;  /* 0x000000040b227825 */ /* 0x004fca00078e023e */
[----:B------:R-:W-:Y:S01]  /*1fb60*/  STL.64 [R1+0x1070], R34 ;  /* 0x0010702201007387 */ /* 0x000fe20000100a00 */
[----:B------:R-:W-:-:S03]  /*1fb70*/  IMAD.WIDE R36, R11, 0x4, R36 ;  /* 0x000000040b247825 */ /* 0x000fc600078e0224 */
[----:B------:R-:W2:Y:S04]  /*1fb80*/  LDL.LU.64 R60, [R1+0x240] ;  /* 0x00024000013c7983 */ /* 0x000ea80000300a00 */
[----:B------:R-:W2:Y:S04]  /*1fb90*/  LDL.LU.64 R62, [R1+0x248] ;  /* 0x00024800013e7983 */ /* 0x000ea80000300a00 */
[----:B------:R-:W-:Y:S01]  /*1fba0*/  STL.64 [R1+0x1078], R36 ;  /* 0x0010782401007387 */ /* 0x000fe20000100a00 */
[----:B------:R-:W-:-:S03]  /*1fbb0*/  IMAD.WIDE R38, R11, 0x4, R64 ;  /* 0x000000040b267825 */ /* 0x000fc600078e0240 */
[----:B------:R-:W2:Y:S04]  /*1fbc0*/  LDL.LU.64 R64, [R1+0x250] ;  /* 0x0002500001407983 */ /* 0x000ea80000300a00 */
[----:B------:R-:W2:Y:S01]  /*1fbd0*/  LDL.LU.64 R68, [R1+0x258] ;  /* 0x0002580001447983 */ /* 0x000ea20000300a00 */
[----:B------:R-:W-:-:S03]  /*1fbe0*/  IMAD.WIDE R40, R11, 0x4, R72 ;  /* 0x000000040b287825 */ /* 0x000fc600078e0248 */
[----:B------:R-:W-:Y:S01]  /*1fbf0*/  STL.64 [R1+0x1080], R38 ;  /* 0x0010802601007387 */ /* 0x000fe20000100a00 */
[----:B------:R-:W-:-:S03]  /*1fc00*/  IMAD.WIDE R42, R11, 0x4, R244 ;  /* 0x000000040b2a7825 */ /* 0x000fc600078e02f4 */
[----:B------:R-:W-:Y:S04]  /*1fc10*/  STL.64 [R1+0xd90], R40 ;  /* 0x000d902801007387 */ /* 0x000fe80000100a00 */
[----:B------:R-:W2:Y:S04]  /*1fc20*/  LDL.LU.64 R244, [R1+0x260] ;  /* 0x0002600001f47983 */ /* 0x000ea80000300a00 */
[----:B------:R-:W2:Y:S04]  /*1fc30*/  LDL.LU.64 R70, [R1+0x268] ;  /* 0x0002680001467983 */ /* 0x000ea80000300a00 */
[----:B------:R-:W2:Y:S04]  /*1fc40*/  LDL.LU.64 R72, [R1+0x270] ;  /* 0x0002700001487983 */ /* 0x000ea80000300a00 */
[----:B------:R-:W-:Y:S01]  /*1fc50*/  STL.64 [R1+0x1088], R42 ;  /* 0x0010882a01007387 */ /* 0x000fe20000100a00 */
[----:B------:R-:W-:-:S03]  /*1fc60*/  IMAD.WIDE R44, R11, 0x4, R46 ;  /* 0x000000040b2c7825 */ /* 0x000fc600078e022e */
[----:B------:R-:W2:Y:S04]  /*1fc70*/  LDL.LU.64 R8, [R1+0x278] ;  /* 0x0002780001087983 */ /* 0x000ea80000300a00 */
[----:B------:R-:W2:Y:S04]  /*1fc80*/  LDL.LU.64 R214, [R1+0x280] ;  /* 0x0002800001d67983 */ /* 0x000ea80000300a00 */
[----:B------:R-:W2:Y:S04]  /*1fc90*/  LDL.LU.64 R216, [R1+0x288] ;  /* 0x0002880001d87983 */ /* 0x000ea80000300a00 */
[----:B------:R-:W2:Y:S04]  /*1fca0*/  LDL.LU.64 R208, [R1+0x290] ;  /* 0x0002900001d07983 */ /* 0x000ea80000300a00 */
[----:B------:R-:W2:Y:S01]  /*1fcb0*/  LDL.LU.64 R218, [R1+0x298] ;  /* 0x0002980001da7983 */ /* 0x000ea20000300a00 */
[----:B---3--:R-:W-:-:S04]  /*1fcc0*/  IMAD.WIDE R46, R11, 0x4, R48 ;  /* 0x000000040b2e7825 */ /* 0x008fc800078e0230 */
[----:B----4-:R-:W-:-:S04]  /*1fcd0*/  IMAD.WIDE R48, R11, 0x4, R50 ;  /* 0x000000040b307825 */ /* 0x010fc800078e0232 */
[----:B------:R-:W-:-:S04]  /*1fce0*/  IMAD.WIDE R50, R11, 0x4, R52 ;  /* 0x000000040b327825 */ /* 0x000fc800078e0234 */
[C---:B------:R-:W-:Y:S02]  /*1fcf0*/  IMAD.WIDE R52, R11.reuse, 0x4, R242 ;  /* 0x000000040b347825 */ /* 0x040fe400078e02f2 */
[----:B------:R-:W3:Y:S04]  /*1fd00*/  LDL.LU.64 R242, [R1+0x2a0] ;  /* 0x0002a00001f27983 */ /* 0x000ee80000300a00 */
[----:B------:R-:W4:Y:S01]  /*1fd10*/  LDL.LU.64 R232, [R1+0x2a8] ;  /* 0x0002a80001e87983 */ /* 0x000f220000300a00 */
[----:B------:R-:W-:-:S05]  /*1fd20*/  IMAD.WIDE R56, R11, 0x4, R56 ;  /* 0x000000040b387825 */ /* 0x000fca00078e0238 */
[----:B------:R-:W-:Y:S04]  /*1fd30*/  STL.64 [R1+0xd98], R56 ;  /* 0x000d983801007387 */ /* 0x000fe80000100a00 */
[----:B------:R-:W4:Y:S04]  /*1fd40*/  LDL.LU.64 R204, [R1+0x2b0] ;  /* 0x0002b00001cc7983 */ /* 0x000f280000300a00 */
[----:B------:R-:W4:Y:S04]  /*1fd50*/  LDL.LU.64 R234, [R1+0x2b8] ;  /* 0x0002b80001ea7983 */ /* 0x000f280000300a00 */
[----:B------:R-:W4:Y:S04]  /*1fd60*/  LDL.LU.64 R236, [R1+0x2c0] ;  /* 0x0002c00001ec7983 */ /* 0x000f280000300a00 */
[----:B-1----:R-:W4:Y:S04]  /*1fd70*/  LDL.LU.64 R4, [R1+0x2c8] ;  /* 0x0002c80001047983 */ /* 0x002f280000300a00 */
[----:B------:R-:W4:Y:S04]  /*1fd80*/  LDL.LU.64 R206, [R1+0x2d0] ;  /* 0x0002d00001ce7983 */ /* 0x000f280000300a00 */
[----:B------:R-:W4:Y:S04]  /*1fd90*/  LDL.LU.64 R210, [R1+0x2d8] ;  /* 0x0002d80001d27983 */ /* 0x000f280000300a00 */
[----:B------:R-:W4:Y:S01]  /*1fda0*/  LDL.LU.64 R246, [R1+0x2e0] ;  /* 0x0002e00001f67983 */ /* 0x000f220000300a00 */
[----:B--2---:R-:W-:-:S04]  /*1fdb0*/  IMAD.WIDE R66, R11, 0x4, R68 ;  /* 0x000000040b427825 */ /* 0x004fc800078e0244 */
[C---:B------:R-:W-:Y:S02]  /*1fdc0*/  IMAD.WIDE R68, R11.reuse, 0x4, R244 ;  /* 0x000000040b447825 */ /* 0x040fe400078e02f4 */
[----:B------:R-:W2:Y:S02]  /*1fdd0*/  LDL.LU.64 R244, [R1+0x2e8] ;  /* 0x0002e80001f47983 */ /* 0x000ea40000300a00 */
[----:B------:R-:W-:-:S05]  /*1fde0*/  IMAD.WIDE R72, R11, 0x4, R72 ;  /* 0x000000040b487825 */ /* 0x000fca00078e0248 */
[----:B------:R-:W-:Y:S04]  /*1fdf0*/  STL.64 [R1+0xda0], R72 ;  /* 0x000da04801007387 */ /* 0x000fe80000100a00 */
[----:B------:R-:W2:Y:S01]  /*1fe00*/  LDL.LU.64 R212, [R1+0x2f8] ;  /* 0x0002f80001d47983 */ /* 0x000ea20000300a00 */
[----:B------:R-:W-:-:S03]  /*1fe10*/  IMAD.WIDE R74, R11, 0x4, R8 ;  /* 0x000000040b4a7825 */ /* 0x000fc600078e0208 */
[----:B------:R-:W2:Y:S01]  /*1fe20*/  LDL.LU.64 R8, [R1+0x300] ;  /* 0x0003000001087983 */ /* 0x000ea20000300a00 */
[----:B------:R-:W-:-:S03]  /*1fe30*/  IMAD.WIDE R76, R11, 0x4, R214 ;  /* 0x000000040b4c7825 */ /* 0x000fc600078e02d6 */
[----:B------:R-:W2:Y:S01]  /*1fe40*/  LDL.LU.64 R214, [R1+0x308] ;  /* 0x0003080001d67983 */ /* 0x000ea20000300a00 */
[----:B------:R-:W-:-:S03]  /*1fe50*/  IMAD.WIDE R78, R11, 0x4, R216 ;  /* 0x000000040b4e7825 */ /* 0x000fc600078e02d8 */
[----:B------:R-:W2:Y:S01]  /*1fe60*/  LDL.LU.64 R216, [R1+0x310] ;  /* 0x0003100001d87983 */ /* 0x000ea20000300a00 */
[----:B------:R-:W-:-:S03]  /*1fe70*/  IMAD.WIDE R80, R11, 0x4, R208 ;  /* 0x000000040b507825 */ /* 0x000fc600078e02d0 */
[----:B------:R-:W2:Y:S01]  /*1fe80*/  LDL.LU.64 R208, [R1+0x318] ;  /* 0x0003180001d07983 */ /* 0x000ea20000300a00 */
[----:B---3--:R-:W-:-:S03]  /*1fe90*/  IMAD.WIDE R84, R11, 0x4, R242 ;  /* 0x000000040b547825 */ /* 0x008fc600078e02f2 */
[----:B------:R-:W3:Y:S01]  /*1fea0*/  LDL.LU.64 R242, [R1+0x320] ;  /* 0x0003200001f27983 */ /* 0x000ee20000300a00 */
[----:B------:R-:W-:-:S03]  /*1feb0*/  IMAD.WIDE R82, R11, 0x4, R218 ;  /* 0x000000040b527825 */ /* 0x000fc600078e02da */
[----:B------:R-:W3:Y:S01]  /*1fec0*/  LDL.LU.64 R218, [R1+0x328] ;  /* 0x0003280001da7983 */ /* 0x000ee20000300a00 */
[----:B----4-:R-:W-:-:S03]  /*1fed0*/  IMAD.WIDE R86, R11, 0x4, R232 ;  /* 0x000000040b567825 */ /* 0x010fc600078e02e8 */
[----:B------:R-:W4:Y:S01]  /*1fee0*/  LDL.LU.64 R232, [R1+0x330] ;  /* 0x0003300001e87983 */ /* 0x000f220000300a00 */
[----:B------:R-:W-:-:S04]  /*1fef0*/  IMAD.WIDE R104, R11, 0x4, R6 ;  /* 0x000000040b687825 */ /* 0x000fc800078e0206 */
[----:B------:R-:W-:-:S04]  /*1ff00*/  IMAD.WIDE R88, R11, 0x4, R204 ;  /* 0x000000040b587825 */ /* 0x000fc800078e02cc */
[C---:B------:R-:W-:Y:S01]  /*1ff10*/  IMAD.WIDE R90, R11.reuse, 0x4, R234 ;  /* 0x000000040b5a7825 */ /* 0x040fe200078e02ea */
[----:B------:R-:W-:Y:S03]  /*1ff20*/  STL.64 [R1+0xda8], R88 ;  /* 0x000da85801007387 */ /* 0x000fe60000100a00 */
[C---:B------:R-:W-:Y:S01]  /*1ff30*/  IMAD.WIDE R92, R11.reuse, 0x4, R236 ;  /* 0x000000040b5c7825 */ /* 0x040fe200078e02ec */
[----:B------:R-:W4:Y:S03]  /*1ff40*/  LDL.LU.64 R234, [R1+0x338] ;  /* 0x0003380001ea7983 */ /* 0x000f260000300a00 */
[C---:B------:R-:W-:Y:S01]  /*1ff50*/  IMAD.WIDE R94, R11.reuse, 0x4, R4 ;  /* 0x000000040b5e7825 */ /* 0x040fe200078e0204 */
[----:B------:R-:W4:Y:S04]  /*1ff60*/  LDL.LU.64 R236, [R1+0x340] ;  /* 0x0003400001ec7983 */ /* 0x000f280000300a00 */
[----:B------:R-:W4:Y:S01]  /*1ff70*/  LDL.LU.64 R4, [R1+0x348] ;  /* 0x0003480001047983 */ /* 0x000f220000300a00 */
[----:B------:R-:W-:-:S04]  /*1ff80*/  IMAD.WIDE R98, R11, 0x4, R210 ;  /* 0x000000040b627825 */ /* 0x000fc800078e02d2 */
[C---:B------:R-:W-:Y:S02]  /*1ff90*/  IMAD.WIDE R100, R11.reuse, 0x4, R246 ;  /* 0x000000040b647825 */ /* 0x040fe400078e02f6 */
[----:B------:R-:W4:Y:S02]  /*1ffa0*/  LDL.LU.64 R246, [R1+0x350] ;  /* 0x0003500001f67983 */ /* 0x000f240000300a00 */
[C---:B--2---:R-:W-:Y:S02]  /*1ffb0*/  IMAD.WIDE R102, R11.reuse, 0x4, R244 ;  /* 0x000000040b667825 */ /* 0x044fe400078e02f4 */
[----:B------:R-:W2:Y:S04]  /*1ffc0*/  LDL.LU.64 R244, [R1+0x358] ;  /* 0x0003580001f47983 */ /* 0x000ea80000300a00 */
[----:B------:R-:W2:Y:S04]  /*1ffd0*/  LDL.LU.64 R6, [R1+0x360] ;  /* 0x0003600001067983 */ /* 0x000ea80000300a00 */
        /* <DEDUP_REMOVED lines=16> */
[----:B------:R-:W-:-:S03]  /*200e0*/  IMAD.WIDE R96, R11, 0x4, R206 ;  /* 0x000000040b607825 */ /* 0x000fc600078e02ce */
[----:B------:R-:W-:Y:S01]  /*200f0*/  STL.64 [R1+0xdb8], R120 ;  /* 0x000db87801007387 */ /* 0x000fe20000100a00 */
[----:B------:R-:W-:-:S03]  /*20100*/  IMAD.WIDE R114, R11, 0x4, R208 ;  /* 0x000000040b727825 */ /* 0x000fc600078e02d0 */
[----:B------:R-:W4:Y:S01]  /*20110*/  LDL.LU.64 R204, [R1+0x3a8] ;  /* 0x0003a80001cc7983 */ /* 0x000f220000300a00 */
[----:B------:R-:W-:-:S03]  /*20120*/  IMAD.WIDE R122, R11, 0x4, R234 ;  /* 0x000000040b7a7825 */ /* 0x000fc600078e02ea */
[----:B------:R-:W4:Y:S01]  /*20130*/  LDL.LU.64 R234, [R1+0x3b0] ;  /* 0x0003b00001ea7983 */ /* 0x000f220000300a00 */
[----:B------:R-:W-:-:S03]  /*20140*/  IMAD.WIDE R124, R11, 0x4, R236 ;  /* 0x000000040b7c7825 */ /* 0x000fc600078e02ec */
[----:B------:R-:W4:Y:S01]  /*20150*/  LDL.LU.64 R206, [R1+0x3b8] ;  /* 0x0003b80001ce7983 */ /* 0x000f220000300a00 */
[----:B------:R-:W-:-:S03]  /*20160*/  IMAD.WIDE R126, R11, 0x4, R4 ;  /* 0x000000040b7e7825 */ /* 0x000fc600078e0204 */
[----:B------:R-:W4:Y:S04]  /*20170*/  LDL.LU.64 R208, [R1+0x3c0] ;  /* 0x0003c00001d07983 */ /* 0x000f280000300a00 */
[----:B------:R-:W4:Y:S01]  /*20180*/  LDL.LU.64 R236, [R1+0x3c8] ;  /* 0x0003c80001ec7983 */ /* 0x000f220000300a00 */
[----:B------:R-:W-:-:S03]  /*20190*/  IMAD.WIDE R128, R11, 0x4, R246 ;  /* 0x000000040b807825 */ /* 0x000fc600078e02f6 */
[----:B------:R-:W4:Y:S04]  /*201a0*/  LDL.LU.64 R4, [R1+0x3d0] ;  /* 0x0003d00001047983 */ /* 0x000f280000300a00 */
[----:B------:R-:W4:Y:S01]  /*201b0*/  LDL.LU.64 R246, [R1+0x3d8] ;  /* 0x0003d80001f67983 */ /* 0x000f220000300a00 */
[----:B--2---:R-:W-:-:S03]  /*201c0*/  IMAD.WIDE R130, R11, 0x4, R244 ;  /* 0x000000040b827825 */ /* 0x004fc600078e02f4 */
        /* <DEDUP_REMOVED lines=8> */
[----:B------:R-:W-:Y:S01]  /*20250*/  STL.64 [R1+0xdc0], R136 ;  /* 0x000dc08801007387 */ /* 0x000fe20000100a00 */
[----:B------:R-:W-:-:S03]  /*20260*/  IMAD.WIDE R140, R11, 0x4, R214 ;  /* 0x000000040b8c7825 */ /* 0x000fc600078e02d6 */
[----:B------:R-:W2:Y:S01]  /*20270*/  LDL.LU.64 R8, [R1+0x400] ;  /* 0x0004000001087983 */ /* 0x000ea20000300a00 */
[----:B------:R-:W-:-:S03]  /*20280*/  IMAD.WIDE R142, R11, 0x4, R216 ;  /* 0x000000040b8e7825 */ /* 0x000fc600078e02d8 */
[----:B------:R-:W2:Y:S04]  /*20290*/  LDL.LU.64 R214, [R1+0x408] ;  /* 0x0004080001d67983 */ /* 0x000ea80000300a00 */
        /* <DEDUP_REMOVED lines=8> */
[C---:B------:R-:W-:Y:S02]  /*20320*/  IMAD.WIDE R152, R11.reuse, 0x4, R234 ;  /* 0x000000040b987825 */ /* 0x040fe400078e02ea */
[----:B------:R-:W4:Y:S04]  /*20330*/  LDL.LU.64 R234, [R1+0x430] ;  /* 0x0004300001ea7983 */ /* 0x000f280000300a00 */
[----:B------:R-:W-:Y:S01]  /*20340*/  STL.64 [R1+0xdc8], R152 ;  /* 0x000dc89801007387 */ /* 0x000fe20000100a00 */
[----:B------:R-:W-:-:S03]  /*20350*/  IMAD.WIDE R158, R11, 0x4, R236 ;  /* 0x000000040b9e7825 */ /* 0x000fc600078e02ec */
[----:B------:R-:W4:Y:S01]  /*20360*/  LDL.LU.64 R236, [R1+0x438] ;  /* 0x0004380001ec7983 */ /* 0x000f220000300a00 */
[----:B------:R-:W-:-:S03]  /*20370*/  IMAD.WIDE R160, R11, 0x4, R4 ;  /* 0x000000040ba07825 */ /* 0x000fc600078e0204 */
[----:B------:R-:W4:Y:S01]  /*20380*/  LDL.LU.64 R4, [R1+0x440] ;  /* 0x0004400001047983 */ /* 0x000f220000300a00 */
[----:B------:R-:W-:-:S03]  /*20390*/  IMAD.WIDE R162, R11, 0x4, R246 ;  /* 0x000000040ba27825 */ /* 0x000fc600078e02f6 */
[----:B------:R-:W4:Y:S01]  /*203a0*/  LDL.LU.64 R246, [R1+0x448] ;  /* 0x0004480001f67983 */ /* 0x000f220000300a00 */
[----:B------:R-:W-:-:S04]  /*203b0*/  IMAD.WIDE R154, R11, 0x4, R206 ;  /* 0x000000040b9a7825 */ /* 0x000fc800078e02ce */
[----:B------:R-:W-:-:S04]  /*203c0*/  IMAD.WIDE R156, R11, 0x4, R208 ;  /* 0x000000040b9c7825 */ /* 0x000fc800078e02d0 */
[C---:B--2---:R-:W-:Y:S02]  /*203d0*/  IMAD.WIDE R164, R11.reuse, 0x4, R244 ;  /* 0x000000040ba47825 */ /* 0x044fe400078e02f4 */
[----:B------:R-:W2:Y:S02]  /*203e0*/  LDL.LU.64 R244, [R1+0x450] ;  /* 0x0004500001f47983 */ /* 0x000ea40000300a00 */
[C---:B------:R-:W-:Y:S02]  /*203f0*/  IMAD.WIDE R166, R11.reuse, 0x4, R6 ;  /* 0x000000040ba67825 */ /* 0x040fe400078e0206 */
[----:B------:R-:W2:Y:S02]  /*20400*/  LDL.LU.64 R6, [R1+0x458] ;  /* 0x0004580001067983 */ /* 0x000ea40000300a00 */
[----:B------:R-:W-:-:S05]  /*20410*/  IMAD.WIDE R168, R11, 0x4, R210 ;  /* 0x000000040ba87825 */ /* 0x000fca00078e02d2 */
[----:B------:R-:W-:Y:S04]  /*20420*/  STL.64 [R1+0xdd0], R168 ;  /* 0x000dd0a801007387 */ /* 0x000fe80000100a00 */
[----:B------:R-:W2:Y:S04]  /*20430*/  LDL.LU.64 R204, [R1+0x460] ;  /* 0x0004600001cc7983 */ /* 0x000ea80000300a00 */
[----:B------:R-:W2:Y:S04]  /*20440*/  LDL.LU.64 R206, [R1+0x468] ;  /* 0x0004680001ce7983 */ /* 0x000ea80000300a00 */
[----:B------:R-:W2:Y:S04]  /*20450*/  LDL.LU.64 R208, [R1+0x470] ;  /* 0x0004700001d07983 */ /* 0x000ea80000300a00 */
[----:B------:R-:W2:Y:S01]  /*20460*/  LDL.LU.64 R210, [R1+0x478] ;  /* 0x0004780001d27983 */ /* 0x000ea20000300a00 */
[----:B------:R-:W-:-:S04]  /*20470*/  IMAD.WIDE R170, R11, 0x4, R212 ;  /* 0x000000040baa7825 */ /* 0x000fc800078e02d4 */
[----:B------:R-:W-:-:S04]  /*20480*/  IMAD.WIDE R172, R11, 0x4, R8 ;  /* 0x000000040bac7825 */ /* 0x000fc800078e0208 */
[C---:B---3--:R-:W-:Y:S02]  /*20490*/  IMAD.WIDE R178, R11.reuse, 0x4, R242 ;  /* 0x000000040bb27825 */ /* 0x048fe400078e02f2 */
[----:B------:R-:W3:Y:S04]  /*204a0*/  LDL.LU.64 R242, [R1+0x480] ;  /* 0x0004800001f27983 */ /* 0x000ee80000300a00 */
[----:B------:R-:W3:Y:S04]  /*204b0*/  LDL.LU.64 R212, [R1+0x488] ;  /* 0x0004880001d47983 */ /* 0x000ee80000300a00 */
[----:B------:R-:W3:Y:S01]  /*204c0*/  LDL.LU.64 R8, [R1+0x490] ;  /* 0x0004900001087983 */ /* 0x000ee20000300a00 */
[----:B------:R-:W-:-:S03]  /*204d0*/  IMAD.WIDE R174, R11, 0x4, R214 ;  /* 0x000000040bae7825 */ /* 0x000fc600078e02d6 */
[----:B------:R-:W3:Y:S01]  /*204e0*/  LDL.LU.64 R214, [R1+0x498] ;  /* 0x0004980001d67983 */ /* 0x000ee20000300a00 */
[----:B------:R-:W-:-:S03]  /*204f0*/  IMAD.WIDE R176, R11, 0x4, R216 ;  /* 0x000000040bb07825 */ /* 0x000fc600078e02d8 */
[----:B------:R-:W3:Y:S01]  /*20500*/  LDL.LU.64 R216, [R1+0x4a0] ;  /* 0x0004a00001d87983 */ /* 0x000ee20000300a00 */
[----:B------:R-:W-:-:S03]  /*20510*/  IMAD.WIDE R180, R11, 0x4, R218 ;  /* 0x000000040bb47825 */ /* 0x000fc600078e02da */
[----:B------:R-:W3:Y:S01]  /*20520*/  LDL.LU.64 R218, [R1+0x4a8] ;  /* 0x0004a80001da7983 */ /* 0x000ee20000300a00 */
[----:B----4-:R-:W-:-:S03]  /*20530*/  IMAD.WIDE R182, R11, 0x4, R232 ;  /* 0x000000040bb67825 */ /* 0x010fc600078e02e8 */
[----:B------:R-:W4:Y:S01]  /*20540*/  LDL.LU.64 R232, [R1+0x4b0] ;  /* 0x0004b00001e87983 */ /* 0x000f220000300a00 */
[----:B------:R-:W-:-:S05]  /*20550*/  IMAD.WIDE R184, R11, 0x4, R234 ;  /* 0x000000040bb87825 */ /* 0x000fca00078e02ea */
[----:B------:R-:W-:Y:S04]  /*20560*/  STL.64 [R1+0xdd8], R184 ;  /* 0x000dd8b801007387 */ /* 0x000fe80000100a00 */
[----:B------:R-:W4:Y:S01]  /*20570*/  LDL.LU.64 R234, [R1+0x4b8] ;  /* 0x0004b80001ea7983 */ /* 0x000f220000300a00 */
[----:B------:R-:W-:-:S03]  /*20580*/  IMAD.WIDE R186, R11, 0x4, R236 ;  /* 0x000000040bba7825 */ /* 0x000fc600078e02ec */
[----:B------:R-:W4:Y:S01]  /*20590*/  LDL.LU.64 R236, [R1+0x4c0] ;  /* 0x0004c00001ec7983 */ /* 0x000f220000300a00 */
[----:B------:R-:W-:-:S03]  /*205a0*/  IMAD.WIDE R188, R11, 0x4, R4 ;  /* 0x000000040bbc7825 */ /* 0x000fc600078e0204 */
[----:B------:R-:W4:Y:S01]  /*205b0*/  LDL.LU.64 R4, [R1+0x4c8] ;  /* 0x0004c80001047983 */ /* 0x000f220000300a00 */
[----:B------:R-:W-:-:S03]  /*205c0*/  IMAD.WIDE R190, R11, 0x4, R246 ;  /* 0x000000040bbe7825 */ /* 0x000fc600078e02f6 */
[----:B------:R-:W4:Y:S01]  /*205d0*/  LDL.LU.64 R246, [R1+0x4d0] ;  /* 0x0004d00001f67983 */ /* 0x000f220000300a00 */
[----:B--2---:R-:W-:-:S04]  /*205e0*/  IMAD.WIDE R192, R11, 0x4, R244 ;  /* 0x000000040bc07825 */ /* 0x004fc800078e02f4 */
[C---:B------:R-:W-:Y:S02]  /*205f0*/  IMAD.WIDE R194, R11.reuse, 0x4, R6 ;  /* 0x000000040bc27825 */ /* 0x040fe400078e0206 */
[----:B------:R-:W2:Y:S04]  /*20600*/  LDL.LU.64 R6, [R1+0x4d8] ;  /* 0x0004d80001067983 */ /* 0x000ea80000300a00 */
[----:B------:R-:W2:Y:S04]  /*20610*/  LDL.LU.64 R222, [R1+0x4e0] ;  /* 0x0004e00001de7983 */ /* 0x000ea80000300a00 */
[----:B------:R-:W2:Y:S04]  /*20620*/  LDL.LU.64 R244, [R1+0x4e8] ;  /* 0x0004e80001f47983 */ /* 0x000ea80000300a00 */
[----:B------:R-:W2:Y:S01]  /*20630*/  LDL.LU.64 R224, [R1+0x4f8] ;  /* 0x0004f80001e07983 */ /* 0x000ea20000300a00 */
[----:B------:R-:W-:-:S04]  /*20640*/  IMAD.WIDE R196, R11, 0x4, R204 ;  /* 0x000000040bc47825 */ /* 0x000fc800078e02cc */
[----:B------:R-:W-:-:S05]  /*20650*/  IMAD.WIDE R200, R11, 0x4, R208 ;  /* 0x000000040bc87825 */ /* 0x000fca00078e02d0 */
[----:B------:R-:W-:Y:S04]  /*20660*/  STL.64 [R1+0xde0], R200 ;  /* 0x000de0c801007387 */ /* 0x000fe80000100a00 */
[----:B------:R-:W2:Y:S04]  /*20670*/  LDL.LU.64 R226, [R1+0x500] ;  /* 0x0005000001e27983 */ /* 0x000ea80000300a00 */
[----:B------:R-:W2:Y:S01]  /*20680*/  LDL.LU.64 R228, [R1+0x508] ;  /* 0x0005080001e47983 */ /* 0x000ea20000300a00 */
[----:B---3--:R-:W-:-:S03]  /*20690*/  IMAD.WIDE R204, R11, 0x4, R242 ;  /* 0x000000040bcc7825 */ /* 0x008fc600078e02f2 */
[----:B------:R-:W3:Y:S04]  /*206a0*/  LDL.LU.64 R242, [R1+0x510] ;  /* 0x0005100001f27983 */ /* 0x000ee80000300a00 */
[----:B------:R-:W3:Y:S01]  /*206b0*/  LDL.LU.64 R230, [R1+0x518] ;  /* 0x0005180001e67983 */ /* 0x000ee20000300a00 */
[----:B------:R-:W-:-:S03]  /*206c0*/  IMAD.WIDE R208, R11, 0x4, R8 ;  /* 0x000000040bd07825 */ /* 0x000fc600078e0208 */
[----:B------:R-:W3:Y:S04]  /*206d0*/  LDL.LU.64 R250, [R1+0x520] ;  /* 0x0005200001fa7983 */ /* 0x000ee80000300a00 */
[----:B------:R-:W3:Y:S01]  /*206e0*/  LDL.LU.64 R8, [R1+0x528] ;  /* 0x0005280001087983 */ /* 0x000ee20000300a00 */
[----:B------:R-:W-:-:S04]  /*206f0*/  IMAD.WIDE R198, R11, 0x4, R206 ;  /* 0x000000040bc67825 */ /* 0x000fc800078e02ce */
[----:B------:R-:W-:-:S04]  /*20700*/  IMAD.WIDE R206, R11, 0x4, R212 ;  /* 0x000000040bce7825 */ /* 0x000fc800078e02d4 */
[----:B------:R-:W-:-:S04]  /*20710*/  IMAD.WIDE R212, R11, 0x4, R216 ;  /* 0x000000040bd47825 */ /* 0x000fc800078e02d8 */
[----:B----4-:R-:W-:-:S05]  /*20720*/  IMAD.WIDE R216, R11, 0x4, R232 ;  /* 0x000000040bd87825 */ /* 0x010fca00078e02e8 */
[----:B------:R-:W-:Y:S04]  /*20730*/  STL.64 [R1+0xde8], R216 ;  /* 0x000de8d801007387 */ /* 0x000fe80000100a00 */
[----:B------:R-:W4:Y:S01]  /*20740*/  LDL.LU.64 R238, [R1+0x530] ;  /* 0x0005300001ee7983 */ /* 0x000f220000300a00 */
[----:B------:R-:W-:-:S03]  /*20750*/  IMAD.WIDE R202, R11, 0x4, R210 ;  /* 0x000000040bca7825 */ /* 0x000fc600078e02d2 */
[----:B------:R-:W4:Y:S01]  /*20760*/  LDL.LU.64 R240, [R1+0x538] ;  /* 0x0005380001f07983 */ /* 0x000f220000300a00 */
[----:B------:R-:W-:-:S04]  /*20770*/  IMAD.WIDE R210, R11, 0x4, R214 ;  /* 0x000000040bd27825 */ /* 0x000fc800078e02d6 */
[----:B------:R-:W-:-:S04]  /*20780*/  IMAD.WIDE R214, R11, 0x4, R218 ;  /* 0x000000040bd67825 */ /* 0x000fc800078e02da */
[----:B------:R-:W-:-:S04]  /*20790*/  IMAD.WIDE R218, R11, 0x4, R234 ;  /* 0x000000040bda7825 */ /* 0x000fc800078e02ea */
[----:B------:R-:W-:-:S04]  /*207a0*/  IMAD.WIDE R232, R11, 0x4, R236 ;  /* 0x000000040be87825 */ /* 0x000fc800078e02ec */
[C---:B------:R-:W-:Y:S02]  /*207b0*/  IMAD.WIDE R234, R11.reuse, 0x4, R4 ;  /* 0x000000040bea7825 */ /* 0x040fe400078e0204 */
[----:B------:R-:W4:Y:S02]  /*207c0*/  LDL.LU.64 R4, [R1+0x540] ;  /* 0x0005400001047983 */ /* 0x000f240000300a00 */
[C---:B------:R-:W-:Y:S02]  /*207d0*/  IMAD.WIDE R236, R11.reuse, 0x4, R246 ;  /* 0x000000040bec7825 */ /* 0x040fe400078e02f6 */
[----:B------:R-:W4:Y:S02]  /*207e0*/  LDL.LU.64 R246, [R1+0x548] ;  /* 0x0005480001f67983 */ /* 0x000f240000300a00 */
[----:B------:R-:W-:-:S04]  /*207f0*/  IMAD.WIDE R12, R11, 0x4, R2 ;  /* 0x000000040b0c7825 */ /* 0x000fc800078e0202 */
[----:B--2---:R-:W-:-:S04]  /*20800*/  IMAD.WIDE R6, R11, 0x4, R6 ;  /* 0x000000040b067825 */ /* 0x004fc800078e0206 */
[----:B------:R-:W-:-:S04]  /*20810*/  IMAD.WIDE R22, R11, 0x4, R222 ;  /* 0x000000040b167825 */ /* 0x000fc800078e02de */
[C---:B------:R-:W-:Y:S02]  /*20820*/  IMAD.WIDE R14, R11.reuse, 0x4, R244 ;  /* 0x000000040b0e7825 */ /* 0x040fe400078e02f4 */
[----:B------:R-:W2:Y:S02]  /*20830*/  LDL.LU.64 R244, [R1+0x550] ;  /* 0x0005500001f47983 */ /* 0x000ea40000300a00 */
[C---:B------:R-:W-:Y:S02]  /*20840*/  IMAD.WIDE R20, R11.reuse, 0x4, R224 ;  /* 0x000000040b147825 */ /* 0x040fe400078e02e0 */
[----:B------:R1:W-:Y:S04]  /*20850*/  STL.64 [R1+0x20], R14 ;  /* 0x0000200e01007387 */ /* 0x0003e80000100a00 */
[----:B------:R-:W2:Y:S04]  /*20860*/  LDL.LU.64 R2, [R1+0x558] ;  /* 0x0005580001027983 */ /* 0x000ea80000300a00 */
[----:B------:R1:W-:Y:S04]  /*20870*/  STL.64 [R1+0x28], R12 ;  /* 0x0000280c01007387 */ /* 0x0003e80000100a00 */
[----:B------:R-:W-:Y:S04]  /*20880*/  STL.64 [R1+0x8], R6 ;  /* 0x0000080601007387 */ /* 0x000fe80000100a00 */
[----:B------:R-:W-:Y:S01]  /*20890*/  STL.64 [R1+0x18], R22 ;  /* 0x0000181601007387 */ /* 0x000fe20000100a00 */
[----:B------:R-:W-:-:S03]  /*208a0*/  IMAD.WIDE R16, R11, 0x4, R228 ;  /* 0x000000040b107825 */ /* 0x000fc600078e02e4 */
[----:B------:R-:W-:Y:S01]  /*208b0*/  STL.64 [R1+0x30], R20 ;  /* 0x0000301401007387 */ /* 0x000fe20000100a00 */
[----:B-1----:R-:W-:-:S04]  /*208c0*/  IMAD.WIDE R14, R11, 0x4, R226 ;  /* 0x000000040b0e7825 */ /* 0x002fc800078e02e2 */
[C---:B---3--:R-:W-:Y:S02]  /*208d0*/  IMAD.WIDE R228, R11.reuse, 0x4, R242 ;  /* 0x000000040be47825 */ /* 0x048fe400078e02f2 */
[----:B------:R-:W3:Y:S04]  /*208e0*/  LDL.LU.64 R242, [R1+0x560] ;  /* 0x0005600001f27983 */ /* 0x000ee80000300a00 */
[----:B------:R-:W3:Y:S04]  /*208f0*/  LDL.LU.64 R12, [R1+0x568] ;  /* 0x00056800010c7983 */ /* 0x000ee80000300a00 */
[----:B------:R-:W-:Y:S04]  /*20900*/  STL.64 [R1+0x38], R14 ;  /* 0x0000380e01007387 */ /* 0x000fe80000100a00 */
[----:B------:R-:W3:Y:S04]  /*20910*/  LDL.LU.64 R220, [R1+0x570] ;  /* 0x0005700001dc7983 */ /* 0x000ee80000300a00 */
[----:B------:R-:W-:Y:S04]  /*20920*/  STL.64 [R1+0x40], R16 ;  /* 0x0000401001007387 */ /* 0x000fe80000100a00 */
[----:B------:R-:W3:Y:S01]  /*20930*/  LDL.LU.64 R222, [R1+0x578] ;  /* 0x0005780001de7983 */ /* 0x000ee20000300a00 */
[----:B------:R-:W-:-:S03]  /*20940*/  IMAD.WIDE R18, R11, 0x4, R8 ;  /* 0x000000040b127825 */ /* 0x000fc600078e0208 */
[----:B------:R-:W3:Y:S01]  /*20950*/  LDL.LU.64 R8, [R1+0x580] ;  /* 0x0005800001087983 */ /* 0x000ee20000300a00 */
[----:B------:R-:W-:-:S03]  /*20960*/  IMAD.WIDE R224, R11, 0x4, R250 ;  /* 0x000000040be07825 */ /* 0x000fc600078e02fa */
[----:B------:R1:W-:Y:S04]  /*20970*/  STL.64 [R1+0x68], R18 ;  /* 0x0000681201007387 */ /* 0x0003e80000100a00 */
[----:B------:R-:W3:Y:S01]  /*20980*/  LDL.LU.64 R250, [R1+0x588] ;  /* 0x0005880001fa7983 */ /* 0x000ee20000300a00 */
[----:B------:R-:W-:-:S04]  /*20990*/  IMAD.WIDE R226, R11, 0x4, R230 ;  /* 0x000000040be27825 */ /* 0x000fc800078e02e6 */
[C---:B----4-:R-:W-:Y:S01]  /*209a0*/  IMAD.WIDE R24, R11.reuse, 0x4, R238 ;  /* 0x000000040b187825 */ /* 0x050fe200078e02ee */
[----:B------:R-:W-:Y:S04]  /*209b0*/  STL.64 [R1+0x48], R228 ;  /* 0x000048e401007387 */ /* 0x000fe80000100a00 */
[----:B------:R-:W-:Y:S01]  /*209c0*/  STL.64 [R1+0x50], R226 ;  /* 0x000050e201007387 */ /* 0x000fe20000100a00 */
[----:B-1----:R-:W-:-:S03]  /*209d0*/  IMAD.WIDE R18, R11, 0x4, R240 ;  /* 0x000000040b127825 */ /* 0x002fc600078e02f0 */
[----:B------:R1:W-:Y:S04]  /*209e0*/  STL.64 [R1+0x70], R24 ;  /* 0x0000701801007387 */ /* 0x0003e80000100a00 */
[----:B------:R-:W-:Y:S04]  /*209f0*/  STL.64 [R1+0x60], R224 ;  /* 0x000060e001007387 */ /* 0x000fe80000100a00 */
[----:B------:R-:W4:Y:S04]  /*20a00*/  LDL.LU.64 R38, [R1+0x590] ;  /* 0x0005900001267983 */ /* 0x000f280000300a00 */
[----:B------:R-:W4:Y:S04]  /*20a10*/  LDL.LU.64 R36, [R1+0x598] ;  /* 0x0005980001247983 */ /* 0x000f280000300a00 */
[----:B------:R-:W4:Y:S04]  /*20a20*/  LDL.LU.64 R34, [R1+0x5a0] ;  /* 0x0005a00001227983 */ /* 0x000f280000300a00 */
[----:B------:R-:W-:Y:S04]  /*20a30*/  STL.64 [R1+0x88], R18 ;  /* 0x0000881201007387 */ /* 0x000fe80000100a00 */
[----:B------:R-:W4:Y:S01]  /*20a40*/  LDL.LU.64 R32, [R1+0x5a8] ;  /* 0x0005a80001207983 */ /* 0x000f220000300a00 */
[----:B------:R-:W-:-:S03]  /*20a50*/  IMAD.WIDE R230, R11, 0x4, R246 ;  /* 0x000000040be67825 */ /* 0x000fc600078e02f6 */
[----:B------:R-:W4:Y:S01]  /*20a60*/  LDL.LU.64 R30, [R1+0x5b0] ;  /* 0x0005b000011e7983 */ /* 0x000f220000300a00 */
[----:B------:R-:W-:-:S03]  /*20a70*/  IMAD.WIDE R238, R11, 0x4, R4 ;  /* 0x000000040bee7825 */ /* 0x000fc600078e0204 */
[----:B------:R-:W4:Y:S04]  /*20a80*/  LDL.LU.64 R240, [R1+0x5b8] ;  /* 0x0005b80001f07983 */ /* 0x000f280000300a00 */
[----:B------:R-:W4:Y:S01]  /*20a90*/  LDL.LU.64 R246, [R1+0x5c0] ;  /* 0x0005c00001f67983 */ /* 0x000f220000300a00 */
[----:B--2---:R-:W-:-:S03]  /*20aa0*/  IMAD.WIDE R152, R11, 0x4, R244 ;  /* 0x000000040b987825 */ /* 0x004fc600078e02f4 */
[----:B------:R-:W2:Y:S01]  /*20ab0*/  LDL.LU.64 R244, [R1+0x5c8] ;  /* 0x0005c80001f47983 */ /* 0x000ea20000300a00 */
[----:B------:R-:W-:-:S03]  /*20ac0*/  IMAD.WIDE R136, R11, 0x4, R2 ;  /* 0x000000040b887825 */ /* 0x000fc600078e0202 */
[----:B------:R-:W2:Y:S04]  /*20ad0*/  LDL.LU.64 R2, [R1+0x5d0] ;  /* 0x0005d00001027983 */ /* 0x000ea80000300a00 */
[----:B------:R-:W-:Y:S01]  /*20ae0*/  STL.64 [R1+0x90], R238 ;  /* 0x000090ee01007387 */ /* 0x000fe20000100a00 */
[----:B---3--:R-:W-:-:S03]  /*20af0*/  IMAD.WIDE R4, R11, 0x4, R242 ;  /* 0x000000040b047825 */ /* 0x008fc600078e02f2 */
[----:B------:R-:W3:Y:S01]  /*20b00*/  LDL.LU.64 R242, [R1+0x5d8] ;  /* 0x0005d80001f27983 */ /* 0x000ee20000300a00 */
[----:B-1----:R-:W-:-:S03]  /*20b10*/  IMAD.WIDE R24, R11, 0x4, R12 ;  /* 0x000000040b187825 */ /* 0x002fc600078e020c */
[----:B------:R-:W-:Y:S04]  /*20b20*/  STL.64 [R1+0xa0], R230 ;  /* 0x0000a0e601007387 */ /* 0x000fe80000100a00 */
[----:B------:R-:W-:Y:S04]  /*20b30*/  STL.64 [R1+0xa8], R152 ;  /* 0x0000a89801007387 */ /* 0x000fe80000100a00 */
[----:B------:R1:W-:Y:S01]  /*20b40*/  STL.64 [R1+0xc8], R24 ;  /* 0x0000c81801007387 */ /* 0x0003e20000100a00 */
[----:B------:R-:W-:-:S03]  /*20b50*/  IMAD.WIDE R12, R11, 0x4, R220 ;  /* 0x000000040b0c7825 */ /* 0x000fc600078e02dc */
[----:B------:R-:W3:Y:S04]  /*20b60*/  LDL.LU.64 R28, [R1+0x5e0] ;  /* 0x0005e000011c7983 */ /* 0x000ee80000300a00 */
[----:B------:R-:W-:Y:S04]  /*20b70*/  STL.64 [R1+0xb0], R136 ;  /* 0x0000b08801007387 */ /* 0x000fe80000100a00 */
[----:B------:R1:W-:Y:S04]  /*20b80*/  STL.64 [R1+0xd8], R12 ;  /* 0x0000d80c01007387 */ /* 0x0003e80000100a00 */
[----:B------:R-:W-:Y:S04]  /*20b90*/  STL.64 [R1+0xc0], R4 ;  /* 0x0000c00401007387 */ /* 0x000fe80000100a00 */
[----:B------:R-:W3:Y:S04]  /*20ba0*/  LDL.LU.64 R26, [R1+0x5e8] ;  /* 0x0005e800011a7983 */ /* 0x000ee80000300a00 */
[----:B-1----:R-:W3:Y:S01]  /*20bb0*/  LDL.LU.64 R24, [R1+0x5f0] ;  /* 0x0005f00001187983 */ /* 0x002ee20000300a00 */
[----:B------:R-:W-:-:S03]  /*20bc0*/  IMAD.WIDE R12, R11, 0x4, R222 ;  /* 0x000000040b0c7825 */ /* 0x000fc600078e02de */
[----:B------:R-:W3:Y:S04]  /*20bd0*/  LDL.LU.64 R220, [R1+0x5f8] ;  /* 0x0005f80001dc7983 */ /* 0x000ee80000300a00 */
[----:B------:R-:W3:Y:S01]  /*20be0*/  LDL.LU.64 R222, [R1+0x600] ;  /* 0x0006000001de7983 */ /* 0x000ee20000300a00 */
[----:B------:R-:W-:-:S03]  /*20bf0*/  IMAD.WIDE R168, R11, 0x4, R250 ;  /* 0x000000040ba87825 */ /* 0x000fc600078e02fa */
[----:B------:R-:W3:Y:S01]  /*20c00*/  LDL.LU.64 R250, [R1+0x608] ;  /* 0x0006080001fa7983 */ /* 0x000ee20000300a00 */
[----:B------:R-:W-:-:S03]  /*20c10*/  IMAD.WIDE R8, R11, 0x4, R8 ;  /* 0x000000040b087825 */ /* 0x000fc600078e0208 */
[----:B------:R-:W-:Y:S01]  /*20c20*/  STL.64 [R1+0xe0], R12 ;  /* 0x0000e00c01007387 */ /* 0x000fe20000100a00 */
[----:B----4-:R-:W-:-:S04]  /*20c30*/  IMAD.WIDE R40, R11, 0x4, R38 ;  /* 0x000000040b287825 */ /* 0x010fc800078e0226 */
[C---:B------:R-:W-:Y:S01]  /*20c40*/  IMAD.WIDE R36, R11.reuse, 0x4, R36 ;  /* 0x000000040b247825 */ /* 0x040fe200078e0224 */
[----:B------:R-:W-:Y:S03]  /*20c50*/  STL.64 [R1+0xf0], R8 ;  /* 0x0000f00801007387 */ /* 0x000fe60000100a00 */
[C---:B------:R-:W-:Y:S01]  /*20c60*/  IMAD.WIDE R34, R11.reuse, 0x4, R34 ;  /* 0x000000040b227825 */ /* 0x040fe200078e0222 */
[----:B------:R-:W-:Y:S04]  /*20c70*/  STL.64 [R1+0x110], R36 ;  /* 0x0001102401007387 */ /* 0x000fe80000100a00 */
[----:B------:R-:W-:Y:S01]  /*20c80*/  STL.64 [R1+0xf8], R168 ;  /* 0x0000f8a801007387 */ /* 0x000fe20000100a00 */
[----:B------:R-:W-:-:S03]  /*20c90*/  IMAD.WIDE R32, R11, 0x4, R32 ;  /* 0x000000040b207825 */ /* 0x000fc600078e0220 */
[----:B------:R-:W-:Y:S01]  /*20ca0*/  STL.64 [R1+0x118], R34 ;  /* 0x0001182201007387 */ /* 0x000fe20000100a00 */
[----:B------:R-:W-:-:S03]  /*20cb0*/  IMAD.WIDE R30, R11, 0x4, R30 ;  /* 0x000000040b1e7825 */ /* 0x000fc600078e021e */
[----:B------:R-:W-:Y:S01]  /*20cc0*/  STL.64 [R1+0x100], R40 ;  /* 0x0001002801007387 */ /* 0x000fe20000100a00 */
[----:B------:R-:W-:-:S03]  /*20cd0*/  IMAD.WIDE R240, R11, 0x4, R240 ;  /* 0x000000040bf07825 */ /* 0x000fc600078e02f0 */
[----:B------:R-:W-:Y:S04]  /*20ce0*/  STL.64 [R1+0x138], R32 ;  /* 0x0001382001007387 */ /* 0x000fe80000100a00 */
[----:B------:R2:W-:Y:S01]  /*20cf0*/  STL.64 [R1+0x140], R30 ;  /* 0x0001401e01007387 */ /* 0x0005e20000100a00 */
[----:B------:R-:W-:-:S04]  /*20d00*/  IMAD.WIDE R184, R11, 0x4, R246 ;  /* 0x000000040bb87825 */ /* 0x000fc800078e02f6 */
[C---:B--2---:R-:W-:Y:S02]  /*20d10*/  IMAD.WIDE R30, R11.reuse, 0x4, R2 ;  /* 0x000000040b1e7825 */ /* 0x044fe400078e0202 */
[----:B------:R-:W2:Y:S04]  /*20d20*/  LDL.LU.64 R2, [R1+0x610] ;  /* 0x0006100001027983 */ /* 0x000ea80000300a00 */
[----:B------:R-:W-:Y:S04]  /*20d30*/  STL.64 [R1+0x158], R240 ;  /* 0x000158f001007387 */ /* 0x000fe80000100a00 */
[----:B------:R3:W-:Y:S01]  /*20d40*/  STL.64 [R1+0x180], R30 ;  /* 0x0001801e01007387 */ /* 0x0007e20000100a00 */
[----:B------:R-:W-:-:S03]  /*20d50*/  IMAD.WIDE R56, R11, 0x4, R244 ;  /* 0x000000040b387825 */ /* 0x000fc600078e02f4 */
[----:B------:R-:W4:Y:S04]  /*20d60*/  LDL.LU.64 R246, [R1+0x630] ;  /* 0x0006300001f67983 */ /* 0x000f280000300a00 */
[----:B------:R-:W4:Y:S01]  /*20d70*/  LDL.LU.64 R244, [R1+0x628] ;  /* 0x0006280001f47983 */ /* 0x000f220000300a00 */
[----:B---3--:R-:W-:-:S05]  /*20d80*/  IMAD.WIDE R30, R11, 0x4, R242 ;  /* 0x000000040b1e7825 */ /* 0x008fca00078e02f2 */
[----:B------:R-:W-:Y:S04]  /*20d90*/  STL.64 [R1+0x198], R30 ;  /* 0x0001981e01007387 */ /* 0x000fe80000100a00 */
[----:B------:R-:W3:Y:S04]  /*20da0*/  LDL.LU.64 R242, [R1+0x658] ;  /* 0x0006580001f27983 */ /* 0x000ee80000300a00 */
[----:B------:R-:W-:Y:S01]  /*20db0*/  STL.64 [R1+0x168], R184 ;  /* 0x000168b801007387 */ /* 0x000fe20000100a00 */
[----:B------:R-:W-:-:S03]  /*20dc0*/  IMAD.WIDE R28, R11, 0x4, R28 ;  /* 0x000000040b1c7825 */ /* 0x000fc600078e021c */
[----:B------:R-:W4:Y:S04]  /*20dd0*/  LDL.LU.64 R42, [R1+0x650] ;  /* 0x00065000012a7983 */ /* 0x000f280000300a00 */
[----:B------:R-:W4:Y:S04]  /*20de0*/  LDL.LU.64 R38, [R1+0x648] ;  /* 0x0006480001267983 */ /* 0x000f280000300a00 */
[----:B------:R-:W-:Y:S04]  /*20df0*/  STL.64 [R1+0x1a8], R28 ;  /* 0x0001a81c01007387 */ /* 0x000fe80000100a00 */
[----:B------:R-:W4:Y:S04]  /*20e00*/  LDL.LU.64 R36, [R1+0x640] ;  /* 0x0006400001247983 */ /* 0x000f280000300a00 */
[----:B------:R-:W4:Y:S01]  /*20e10*/  LDL.LU.64 R34, [R1+0x638] ;  /* 0x0006380001227983 */ /* 0x000f220000300a00 */
[----:B------:R-:W-:-:S03]  /*20e20*/  IMAD.WIDE R26, R11, 0x4, R26 ;  /* 0x000000040b1a7825 */ /* 0x000fc600078e021a */
[----:B------:R-:W-:Y:S01]  /*20e30*/  STL.64 [R1+0x178], R56 ;  /* 0x0001783801007387 */ /* 0x000fe20000100a00 */
[----:B------:R-:W-:-:S03]  /*20e40*/  IMAD.WIDE R24, R11, 0x4, R24 ;  /* 0x000000040b187825 */ /* 0x000fc600078e0218 */
[----:B------:R-:W4:Y:S04]  /*20e50*/  LDL.LU.64 R216, [R1+0x620] ;  /* 0x0006200001d87983 */ /* 0x000f280000300a00 */
[----:B------:R1:W-:Y:S04]  /*20e60*/  STL.64 [R1+0x1b8], R26 ;  /* 0x0001b81a01007387 */ /* 0x0003e80000100a00 */
[----:B------:R1:W-:Y:S04]  /*20e70*/  STL.64 [R1+0x1c8], R24 ;  /* 0x0001c81801007387 */ /* 0x0003e80000100a00 */
[----:B------:R-:W4:Y:S01]  /*20e80*/  LDL.LU.64 R104, [R1+0x8e8] ;  /* 0x0008e80001687983 */ /* 0x000f220000300a00 */
[----:B-1----:R-:W-:-:S05]  /*20e90*/  IMAD.WIDE R26, R11, 0x4, R222 ;  /* 0x000000040b1a7825 */ /* 0x002fca00078e02de */
[----:B------:R1:W-:Y:S01]  /*20ea0*/  STL.64 [R1+0x1f0], R26 ;  /* 0x0001f01a01007387 */ /* 0x0003e20000100a00 */
[----:B------:R-:W-:-:S03]  /*20eb0*/  IMAD.WIDE R200, R11, 0x4, R220 ;  /* 0x000000040bc87825 */ /* 0x000fc600078e02dc */
[----:B------:R-:W4:Y:S01]  /*20ec0*/  LDL.64 R32, [R1+0x8a8] ;  /* 0x0008a80001207983 */ /* 0x000f220000100a00 */
[----:B------:R-:W-:-:S03]  /*20ed0*/  IMAD.WIDE R24, R11, 0x4, R250 ;  /* 0x000000040b187825 */ /* 0x000fc600078e02fa */
[----:B------:R-:W4:Y:S04]  /*20ee0*/  LDL.64 R30, [R1+0x868] ;  /* 0x00086800011e7983 */ /* 0x000f280000100a00 */
[----:B------:R-:W4:Y:S04]  /*20ef0*/  LDL.64 R28, [R1+0x828] ;  /* 0x00082800011c7983 */ /* 0x000f280000100a00 */
[----:B-1----:R-:W4:Y:S04]  /*20f00*/  LDL.64 R26, [R1+0x7e8] ;  /* 0x0007e800011a7983 */ /* 0x002f280000100a00 */
[----:B------:R-:W4:Y:S04]  /*20f10*/  LDL.64 R220, [R1+0x7a8] ;  /* 0x0007a80001dc7983 */ /* 0x000f280000100a00 */
[----:B------:R-:W4:Y:S01]  /*20f20*/  LDL.64 R250, [R1+0x768] ;  /* 0x0007680001fa7983 */ /* 0x000f220000100a00 */
[----:B------:R-:W-:Y:S01]  /*20f30*/  ISETP.NE.U32.AND P3, PT, R10, RZ, PT ;  /* 0x000000ff0a00720c */ /* 0x000fe20003f65070 */
[----:B------:R-:W-:-:S02]  /*20f40*/  IMAD.U32 R10, RZ, RZ, UR11 ;  /* 0x0000000bff0a7e24 */ /* 0x000fc4000f8e00ff */
[----:B------:R-:W4:Y:S04]  /*20f50*/  LDL.64 R88, [R1+0x6e8] ;  /* 0x0006e80001587983 */ /* 0x000f280000100a00 */
[----:B------:R-:W4:Y:S04]  /*20f60*/  LDL.64 R72, [R1+0x6a8] ;  /* 0x0006a80001487983 */ /* 0x000f280000100a00 */
[----:B------:R-:W4:Y:S04]  /*20f70*/  LDL.LU.64 R120, [R1+0xe8] ;  /* 0x0000e80001787983 */ /* 0x000f280000300a00 */
[----:B------:R-:W-:Y:S04]  /*20f80*/  STL.64 [R1+0x1d8], R200 ;  /* 0x0001d8c801007387 */ /* 0x000fe80000100a00 */
[----:B------:R-:W4:Y:S01]  /*20f90*/  LDL.LU.64 R222, [R1] ;  /* 0x0000000001de7983 */ /* 0x000f220000300a00 */
[----:B--2---:R-:W-:-:S05]  /*20fa0*/  IMAD.WIDE R2, R11, 0x4, R2 ;  /* 0x000000040b027825 */ /* 0x004fca00078e0202 */
[----:B------:R1:W-:Y:S04]  /*20fb0*/  STL.64 [R1+0x220], R2 ;  /* 0x0002200201007387 */ /* 0x0003e80000100a00 */
[----:B-1----:R-:W2:Y:S04]  /*20fc0*/  LDL.LU.64 R2, [R1+0x1090] ;  /* 0x0010900001027983 */ /* 0x002ea80000300a00 */
[----:B------:R-:W-:Y:S01]  /*20fd0*/  STL.64 [R1+0x200], R24 ;  /* 0x0002001801007387 */ /* 0x000fe20000100a00 */
[----:B---3--:R-:W-:-:S04]  /*20fe0*/  IMAD.WIDE R242, R11, 0x4, R242 ;  /* 0x000000040bf27825 */ /* 0x008fc800078e02f2 */
[----:B----4-:R-:W-:-:S04]  /*20ff0*/  IMAD.WIDE R42, R10, 0x4, R42 ;  /* 0x000000040a2a7825 */ /* 0x010fc800078e022a */
[C---:B------:R-:W-:Y:S01]  /*21000*/  IMAD.WIDE R38, R10.reuse, 0x4, R38 ;  /* 0x000000040a267825 */ /* 0x040fe200078e0226 */
[----:B------:R1:W-:Y:S04]  /*21010*/  STL.64 [R1+0xd28], R242 ;  /* 0x000d28f201007387 */ /* 0x0003e80000100a00 */
[----:B------:R-:W-:Y:S01]  /*21020*/  LDGSTS.E [R248+-0x75ff8], desc[UR20][R42.64], P4 ;  /* 0x8a0080002af87fae */ /* 0x000fe2000a1a1014 */
[----:B------:R-:W-:-:S03]  /*21030*/  IMAD.WIDE R36, R10, 0x4, R36 ;  /* 0x000000040a247825 */ /* 0x000fc600078e0224 */
[----:B------:R-:W-:Y:S01]  /*21040*/  LDGSTS.E [R248+-0x74000], desc[UR20][R38.64], P0 ;  /* 0x8c00000026f87fae */ /* 0x000fe200081a1014 */
[----:B------:R-:W-:-:S03]  /*21050*/  IMAD.WIDE R34, R10, 0x4, R34 ;  /* 0x000000040a227825 */ /* 0x000fc600078e0222 */
[----:B-1----:R-:W3:Y:S04]  /*21060*/  LDL.64 R242, [R1+0x728] ;  /* 0x0007280001f27983 */ /* 0x002ee80000100a00 */
[----:B------:R1:W-:Y:S01]  /*21070*/  STL.64 [R1+0x900], R42 ;  /* 0x0009002a01007387 */ /* 0x0003e20000100a00 */
[----:B------:R-:W-:-:S03]  /*21080*/  IMAD.WIDE R216, R10, 0x4, R216 ;  /* 0x000000040ad87825 */ /* 0x000fc600078e02d8 */
[----:B------:R-:W-:Y:S04]  /*21090*/  LDGSTS.E [R248+-0x73ff8], desc[UR20][R36.64], P6 ;  /* 0x8c00800024f87fae */ /* 0x000fe8000b1a1014 */
[----:B------:R4:W-:Y:S04]  /*210a0*/  STL.64 [R1+0x8f8], R38 ;  /* 0x0008f82601007387 */ /* 0x0009e80000100a00 */
[----:B------:R-:W-:Y:S04]  /*210b0*/  LDGSTS.E [R248+-0x72000], desc[UR20][R34.64], P1 ;  /* 0x8e00000022f87fae */ /* 0x000fe800089a1014 */
[----:B-1----:R-:W2:Y:S04]  /*210c0*/  LDL.LU.64 R42, [R1+0x1088] ;  /* 0x00108800012a7983 */ /* 0x002ea80000300a00 */
[----:B------:R-:W-:Y:S04]  /*210d0*/  LDGSTS.E [R248+-0x71ff8], desc[UR20][R216.64], P3 ;  /* 0x8e008000d8f87fae */ /* 0x000fe800099a1014 */
[----:B------:R1:W-:Y:S04]  /*210e0*/  STL.64 [R1+0x8f0], R36 ;  /* 0x0008f02401007387 */ /* 0x0003e80000100a00 */
[----:B------:R-:W0:Y:S04]  /*210f0*/  LDGDEPBAR ;  /* 0x00000000000079af */ /* 0x000e280000000000 */
[----:B----4-:R-:W4:Y:S04]  /*21100*/  LDL.LU.64 R38, [R1+0x1080] ;  /* 0x0010800001267983 */ /* 0x010f280000300a00 */
[----:B------:R1:W-:Y:S04]  /*21110*/  LDGSTS.E [R249+0x20000], desc[UR20][R104.64], P5 ;  /* 0x2000000068f97fae */ /* 0x0003e8000a9a1014 */
[----:B------:R1:W-:Y:S04]  /*21120*/  STL.64 [R1+0x630], R34 ;  /* 0x0006302201007387 */ /* 0x0003e80000100a00 */
[----:B-1----:R-:W2:Y:S01]  /*21130*/  LDL.LU.64 R36, [R1+0x1078] ;  /* 0x0010780001247983 */ /* 0x002ea20000300a00 */
[----:B------:R-:W-:-:S03]  /*21140*/  IMAD.WIDE R104, R11, 0x4, R104 ;  /* 0x000000040b687825 */ /* 0x000fc600078e0268 */
[----:B------:R1:W-:Y:S04]  /*21150*/  STL.64 [R1+0x5c8], R216 ;  /* 0x0005c8d801007387 */ /* 0x0003e80000100a00 */
[----:B------:R-:W2:Y:S04]  /*21160*/  LDL.LU.64 R34, [R1+0x1070] ;  /* 0x0010700001227983 */ /* 0x000ea80000300a00 */
[----:B------:R-:W-:Y:S04]  /*21170*/  LDGSTS.E [R249+0x20400], desc[UR20][R32.64], P5 ;  /* 0x2040000020f97fae */ /* 0x000fe8000a9a1014 */
[----:B-1----:R-:W2:Y:S04]  /*21180*/  LDL.LU.64 R216, [R1+0x660] ;  /* 0x0006600001d87983 */ /* 0x002ea80000300a00 */
[----:B------:R1:W-:Y:S04]  /*21190*/  STL.64 [R1+0x350], R104 ;  /* 0x0003506801007387 */ /* 0x0003e80000100a00 */
[----:B------:R-:W-:Y:S04]  /*211a0*/  LDGSTS.E [R249+0x20800], desc[UR20][R30.64], P5 ;  /* 0x208000001ef97fae */ /* 0x000fe8000a9a1014 */
[----:B------:R-:W-:Y:S04]  /*211b0*/  LDGSTS.E [R249+0x20c00], desc[UR20][R28.64], P5 ;  /* 0x20c000001cf97fae */ /* 0x000fe8000a9a1014 */
[----:B-1----:R-:W2:Y:S04]  /*211c0*/  LDL.LU.64 R104, [R1+0xd0] ;  /* 0x0000d00001687983 */ /* 0x002ea80000300a00 */
[----:B------:R-:W2:Y:S04]  /*211d0*/  LDL.LU.64 R32, [R1+0x1068] ;  /* 0x0010680001207983 */ /* 0x000ea80000300a00 */
[----:B------:R-:W2:Y:S04]  /*211e0*/  LDL.LU.64 R30, [R1+0x1060] ;  /* 0x00106000011e7983 */ /* 0x000ea80000300a00 */
[----:B------:R-:W2:Y:S04]  /*211f0*/  LDL.LU.64 R28, [R1+0x1058] ;  /* 0x00105800011c7983 */ /* 0x000ea80000300a00 */
[----:B------:R-:W-:Y:S04]  /*21200*/  LDGSTS.E [R249+0x21000], desc[UR20][R26.64], P5 ;  /* 0x210000001af97fae */ /* 0x000fe8000a9a1014 */
[----:B------:R-:W-:Y:S04]  /*21210*/  LDGSTS.E [R249+0x21400], desc[UR20][R220.64], P5 ;  /* 0x21400000dcf97fae */ /* 0x000fe8000a9a1014 */
[----:B------:R-:W-:Y:S04]  /*21220*/  LDGSTS.E [R249+0x21800], desc[UR20][R250.64], P5 ;  /* 0x21800000faf97fae */ /* 0x000fe8000a9a1014 */
[----:B------:R-:W2:Y:S04]  /*21230*/  LDL.LU.64 R26, [R1+0x1050] ;  /* 0x00105000011a7983 */ /* 0x000ea80000300a00 */
[----:B------:R-:W2:Y:S04]  /*21240*/  LDL.LU.64 R220, [R1+0x1048] ;  /* 0x0010480001dc7983 */ /* 0x000ea80000300a00 */
[----:B------:R-:W2:Y:S01]  /*21250*/  LDL.LU.64 R250, [R1+0x1040] ;  /* 0x0010400001fa7983 */ /* 0x000ea20000300a00 */
[----:B------:R-:W-:-:S03]  /*21260*/  IMAD.WIDE R58, R11, 0x4, R58 ;  /* 0x000000040b3a7825 */ /* 0x000fc600078e023a */
[----:B---3--:R-:W-:Y:S04]  /*21270*/  LDGSTS.E [R249+0x21c00], desc[UR20][R242.64], P5 ;  /* 0x21c00000f2f97fae */ /* 0x008fe8000a9a1014 */
[----:B------:R-:W-:Y:S04]  /*21280*/  LDGSTS.E [R249+0x22000], desc[UR20][R88.64], P5 ;  /* 0x2200000058f97fae */ /* 0x000fe8000a9a1014 */
[----:B------:R-:W-:Y:S04]  /*21290*/  LDGSTS.E [R249+0x22400], desc[UR20][R72.64], P5 ;  /* 0x2240000048f97fae */ /* 0x000fe8000a9a1014 */
[----:B--2---:R-:W-:Y:S04]  /*212a0*/  LDGSTS.E [R249+0x22800], desc[UR20][R250.64], P5 ;  /* 0x22800000faf97fae */ /* 0x004fe8000a9a1014 */
[----:B------:R-:W-:Y:S04]  /*212b0*/  LDGSTS.E [R249+0x22c00], desc[UR20][R120.64], P5 ;  /* 0x22c0000078f97fae */ /* 0x000fe8000a9a1014 */
[----:B------:R-:W-:Y:S04]  /*212c0*/  LDGSTS.E [R249+0x23000], desc[UR20][R222.64], P5 ;  /* 0x23000000def97fae */ /* 0x000fe8000a9a1014 */
[----:B------:R-:W2:Y:S04]  /*212d0*/  LDL.LU.64 R250, [R1+0x1038] ;  /* 0x0010380001fa7983 */ /* 0x000ea80000300a00 */
[----:B------:R-:W3:Y:S04]  /*212e0*/  LDL.LU.64 R88, [R1+0x8e0] ;  /* 0x0008e00001587983 */ /* 0x000ee80000300a00 */
[----:B------:R-:W4:Y:S04]  /*212f0*/  LDL.64 R72, [R1+0x720] ;  /* 0x0007200001487983 */ /* 0x000f280000100a00 */
[----:B------:R1:W-:Y:S04]  /*21300*/  STL.64 [R1+0xdf0], R120 ;  /* 0x000df07801007387 */ /* 0x0003e80000100a00 */
[----:B------:R-:W-:Y:S04]  /*21310*/  LDGSTS.E [R249+0x23400], desc[UR20][R220.64], P5 ;  /* 0x23400000dcf97fae */ /* 0x000fe8000a9a1014 */
[----:B------:R-:W-:Y:S04]  /*21320*/  LDGSTS.E [R249+0x23800], desc[UR20][R26.64], P5 ;  /* 0x238000001af97fae */ /* 0x000fe8000a9a1014 */
[----:B-1----:R-:W4:Y:S04]  /*21330*/  LDL.64 R120, [R1+0x760] ;  /* 0x0007600001787983 */ /* 0x002f280000100a00 */
[----:B------:R1:W-:Y:S04]  /*21340*/  STL.64 [R1+0xdf8], R222 ;  /* 0x000df8de01007387 */ /* 0x0003e80000100a00 */
[----:B------:R3:W-:Y:S04]  /*21350*/  LDGSTS.E [R249+0x23c00], desc[UR20][R42.64], P5 ;  /* 0x23c000002af97fae */ /* 0x0007e8000a9a1014 */
[----:B------:R-:W-:Y:S04]  /*21360*/  LDGSTS.E [R249+0x24000], desc[UR20][R58.64], P5 ;  /* 0x240000003af97fae */ /* 0x000fe8000a9a1014 */
[----:B-1----:R-:W4:Y:S04]  /*21370*/  LDL.64 R222, [R1+0x7e0] ;  /* 0x0007e00001de7983 */ /* 0x002f280000100a00 */
[----:B------:R1:W-:Y:S04]  /*21380*/  STL.64 [R1+0xe00], R220 ;  /* 0x000e00dc01007387 */ /* 0x0003e80000100a00 */
[----:B------:R-:W-:Y:S04]  /*21390*/  LDGSTS.E [R249+0x24400], desc[UR20][R74.64], P5 ;  /* 0x244000004af97fae */ /* 0x000fe8000a9a1014 */
[----:B------:R-:W-:Y:S04]  /*213a0*/  LDGSTS.E [R249+0x24800], desc[UR20][R90.64], P5 ;  /* 0x248000005af97fae */ /* 0x000fe8000a9a1014 */
[----:B-1----:R-:W4:Y:S04]  /*213b0*/  LDL.64 R220, [R1+0x860] ;  /* 0x0008600001dc7983 */ /* 0x002f280000100a00 */
[----:B------:R1:W-:Y:S04]  /*213c0*/  STL.64 [R1+0xe08], R26 ;  /* 0x000e081a01007387 */ /* 0x0003e80000100a00 */
[----:B------:R-:W-:Y:S04]  /*213d0*/  LDGSTS.E [R249+0x24c00], desc[UR20][R106.64], P5 ;  /* 0x24c000006af97fae */ /* 0x000fe8000a9a1014 */
[----:B------:R-:W-:Y:S04]  /*213e0*/  LDGSTS.E [R249+0x25000], desc[UR20][R122.64], P5 ;  /* 0x250000007af97fae */ /* 0x000fe8000a9a1014 */
[----:B-1----:R-:W4:Y:S04]  /*213f0*/  LDL.64 R26, [R1+0x8a0] ;  /* 0x0008a000011a7983 */ /* 0x002f280000100a00 */
[----:B------:R-:W-:Y:S04]  /*21400*/  STL.64 [R1+0xe10], R42 ;  /* 0x000e102a01007387 */ /* 0x000fe80000100a00 */
[----:B------:R-:W-:Y:S04]  /*21410*/  STL.64 [R1+0xe18], R58 ;  /* 0x000e183a01007387 */ /* 0x000fe80000100a00 */
[----:B------:R-:W-:Y:S04]  /*21420*/  STL.64 [R1+0xe20], R74 ;  /* 0x000e204a01007387 */ /* 0x000fe80000100a00 */
[----:B------:R1:W-:Y:S04]  /*21430*/  STL.64 [R1+0xe28], R90 ;  /* 0x000e285a01007387 */ /* 0x0003e80000100a00 */
[----:B------:R-:W-:Y:S04]  /*21440*/  LDGSTS.E [R249+0x25400], desc[UR20][R138.64], P5 ;  /* 0x254000008af97fae */ /* 0x000fe8000a9a1014 */
[----:B------:R-:W-:Y:S04]  /*21450*/  LDGSTS.E [R249+0x25800], desc[UR20][R154.64], P5 ;  /* 0x258000009af97fae */ /* 0x000fe8000a9a1014 */
[----:B-1----:R-:W4:Y:S04]  /*21460*/  LDL.LU.64 R90, [R1+0x6a0] ;  /* 0x0006a000015a7983 */ /* 0x002f280000300a00 */
[----:B------:R-:W-:Y:S04]  /*21470*/  STL.64 [R1+0xe30], R106 ;  /* 0x000e306a01007387 */ /* 0x000fe80000100a00 */
[----:B------:R1:W-:Y:S04]  /*21480*/  STL.64 [R1+0xe38], R122 ;  /* 0x000e387a01007387 */ /* 0x0003e80000100a00 */
[----:B------:R-:W-:Y:S04]  /*21490*/  LDGSTS.E [R249+0x25c00], desc[UR20][R170.64], P5 ;  /* 0x25c00000aaf97fae */ /* 0x000fe8000a9a1014 */
[----:B------:R-:W-:Y:S04]  /*214a0*/  LDGSTS.E [R249+0x26000], desc[UR20][R186.64], P5 ;  /* 0x26000000baf97fae */ /* 0x000fe8000a9a1014 */
[----:B-1----:R-:W4:Y:S04]  /*214b0*/  LDL.LU.64 R122, [R1+0x820] ;  /* 0x00082000017a7983 */ /* 0x002f280000300a00 */
[----:B------:R-:W-:Y:S04]  /*214c0*/  STL.64 [R1+0xe40], R138 ;  /* 0x000e408a01007387 */ /* 0x000fe80000100a00 */
[----:B------:R-:W-:Y:S04]  /*214d0*/  STL.64 [R1+0xe48], R154 ;  /* 0x000e489a01007387 */ /* 0x000fe80000100a00 */
[----:B------:R-:W-:Y:S04]  /*214e0*/  STL.64 [R1+0xe50], R170 ;  /* 0x000e50aa01007387 */ /* 0x000fe80000100a00 */
[----:B------:R-:W-:Y:S04]  /*214f0*/  STL.64 [R1+0xe58], R186 ;  /* 0x000e58ba01007387 */ /* 0x000fe80000100a00 */
[----:B------:R-:W-:Y:S04]  /*21500*/  LDGSTS.E [R249+0x26400], desc[UR20][R202.64], P5 ;  /* 0x26400000caf97fae */ /* 0x000fe8000a9a1014 */
[----:B------:R1:W-:Y:S04]  /*21510*/  STL.64 [R1+0xe60], R202 ;  /* 0x000e60ca01007387 */ /* 0x0003e80000100a00 */
[----:B------:R-:W-:Y:S04]  /*21520*/  LDGSTS.E [R249+0x26800], desc[UR20][R218.64], P5 ;  /* 0x26800000daf97fae */ /* 0x000fe8000a9a1014 */
[----:B------:R-:W-:Y:S04]  /*21530*/  LDGSTS.E [R249+0x26c00], desc[UR20][R20.64], P5 ;  /* 0x26c0000014f97fae */ /* 0x000fe8000a9a1014 */
[----:B-1----:R-:W4:Y:S04]  /*21540*/  LDL.LU.64 R202, [R1+0x6e0] ;  /* 0x0006e00001ca7983 */ /* 0x002f280000300a00 */
[----:B------:R1:W-:Y:S04]  /*21550*/  STL.64 [R1+0xe68], R218 ;  /* 0x000e68da01007387 */ /* 0x0003e80000100a00 */
[----:B------:R-:W-:Y:S04]  /*21560*/  LDGSTS.E [R249+0x27000], desc[UR20][R18.64], P5 ;  /* 0x2700000012f97fae */ /* 0x000fe8000a9a1014 */
[----:B------:R-:W-:Y:S04]  /*21570*/  LDGSTS.E [R249+0x27400], desc[UR20][R12.64], P5 ;  /* 0x274000000cf97fae */ /* 0x000fe8000a9a1014 */
[----:B-1----:R-:W4:Y:S04]  /*21580*/  LDL.LU.64 R218, [R1+0x7a0] ;  /* 0x0007a00001da7983 */ /* 0x002f280000300a00 */
[----:B------:R-:W4:Y:S04]  /*21590*/  LDL.LU.64 R20, [R1+0x1030] ;  /* 0x0010300001147983 */ /* 0x000f280000300a00 */
[----:B------:R-:W4:Y:S04]  /*215a0*/  LDL.LU.64 R18, [R1+0x1028] ;  /* 0x0010280001127983 */ /* 0x000f280000300a00 */
[----:B------:R-:W4:Y:S04]  /*215b0*/  LDL.LU.64 R12, [R1+0x1020] ;  /* 0x00102000010c7983 */ /* 0x000f280000300a00 */
[----:B------:R-:W-:Y:S04]  /*215c0*/  LDGSTS.E [R249+0x27800], desc[UR20][R240.64], P5 ;  /* 0x27800000f0f97fae */ /* 0x000fe8000a9a1014 */
[----:B------:R-:W-:Y:S04]  /*215d0*/  LDGSTS.E [R249+0x27c00], desc[UR20][R200.64], P5 ;  /* 0x27c00000c8f97fae */ /* 0x000fe8000a9a1014 */
[----:B------:R-:W4:Y:S04]  /*215e0*/  LDL.LU.64 R240, [R1+0x1018] ;  /* 0x0010180001f07983 */ /* 0x000f280000300a00 */
[----:B------:R-:W-:Y:S04]  /*215f0*/  STL.64 [R1+0xd20], R248 ;  /* 0x000d20f801007387 */ /* 0x000fe80000100a00 */
[----:B------:R-:W4:Y:S04]  /*21600*/  LDL.LU.64 R186, [R1+0x6d8] ;  /* 0x0006d80001ba7983 */ /* 0x000f280000300a00 */
[----:B------:R-:W4:Y:S01]  /*21610*/  LDL.LU.64 R74, [R1+0x698] ;  /* 0x00069800014a7983 */ /* 0x000f220000300a00 */
[----:B------:R-:W-:-:S04]  /*21620*/  IMAD.WIDE R60, R11, 0x4, R60 ;  /* 0x000000040b3c7825 */ /* 0x000fc800078e023c */
[C---:B---3--:R-:W-:Y:S01]  /*21630*/  IMAD.WIDE R42, R11.reuse, 0x4, R88 ;  /* 0x000000040b2a7825 */ /* 0x048fe200078e0258 */
[----:B--2---:R-:W-:Y:S04]  /*21640*/  LDGSTS.E [R250+0x20080], desc[UR20][R88.64], P5 ;  /* 0x2008000058fa7fae */ /* 0x004fe8000a9a1014 */
[----:B------:R-:W-:Y:S04]  /*21650*/  STL.64 [R1+0x3d8], R42 ;  /* 0x0003d82a01007387 */ /* 0x000fe80000100a00 */
[----:B------:R-:W2:Y:S04]  /*21660*/  LDL.LU.64 R200, [R1+0x150] ;  /* 0x0001500001c87983 */ /* 0x000ea80000300a00 */
[----:B------:R-:W3:Y:S04]  /*21670*/  LDL.LU.64 R88, [R1+0xb8] ;  /* 0x0000b80001587983 */ /* 0x000ee80000300a00 */
[----:B------:R-:W2:Y:S04]  /*21680*/  LDL.LU.64 R242, [R1+0x1f0] ;  /* 0x0001f00001f27983 */ /* 0x000ea80000300a00 */
[----:B----4-:R1:W-:Y:S04]  /*21690*/  LDGSTS.E [R250+0x20480], desc[UR20][R26.64], P5 ;  /* 0x204800001afa7fae */ /* 0x0103e8000a9a1014 */
[----:B------:R-:W-:Y:S04]  /*216a0*/  LDGSTS.E [R250+0x20880], desc[UR20][R220.64], P5 ;  /* 0x20880000dcfa7fae */ /* 0x000fe8000a9a1014 */
[----:B------:R-:W-:Y:S04]  /*216b0*/  LDGSTS.E [R250+0x20c80], desc[UR20][R122.64], P5 ;  /* 0x20c800007afa7fae */ /* 0x000fe8000a9a1014 */
[----:B------:R-:W-:Y:S04]  /*216c0*/  LDGSTS.E [R250+0x21080], desc[UR20][R222.64], P5 ;  /* 0x21080000defa7fae */ /* 0x000fe8000a9a1014 */
[----:B------:R-:W-:Y:S04]  /*216d0*/  STL.64 [R1+0xf40], R122 ;  /* 0x000f407a01007387 */ /* 0x000fe80000100a00 */
[----:B------:R-:W-:Y:S04]  /*216e0*/  LDGSTS.E [R250+0x21480], desc[UR20][R218.64], P5 ;  /* 0x21480000dafa7fae */ /* 0x000fe8000a9a1014 */
[----:B------:R-:W-:Y:S04]  /*216f0*/  LDGSTS.E [R250+0x21880], desc[UR20][R120.64], P5 ;  /* 0x2188000078fa7fae */ /* 0x000fe8000a9a1014 */
[----:B------:R-:W-:Y:S04]  /*21700*/  STL.64 [R1+0xef8], R218 ;  /* 0x000ef8da01007387 */ /* 0x000fe80000100a00 */
[----:B------:R-:W-:Y:S04]  /*21710*/  LDGSTS.E [R250+0x21c80], desc[UR20][R72.64], P5 ;  /* 0x21c8000048fa7fae */ /* 0x000fe8000a9a1014 */
[----:B------:R-:W-:Y:S04]  /*21720*/  LDGSTS.E [R250+0x22080], desc[UR20][R202.64], P5 ;  /* 0x22080000cafa7fae */ /* 0x000fe8000a9a1014 */
[----:B------:R-:W-:Y:S04]  /*21730*/  LDGSTS.E [R250+0x22480], desc[UR20][R90.64], P5 ;  /* 0x224800005afa7fae */ /* 0x000fe8000a9a1014 */
[----:B------:R-:W1:Y:S04]  /*21740*/  LDL.LU.64 R72, [R1+0x8d8] ;  /* 0x0008d80001487983 */ /* 0x000e680000300a00 */
[----:B------:R-:W4:Y:S04]  /*21750*/  LDL.64 R120, [R1+0x898] ;  /* 0x0008980001787983 */ /* 0x000f280000100a00 */
[----:B------:R3:W-:Y:S04]  /*21760*/  STL.64 [R1+0xe70], R202 ;  /* 0x000e70ca01007387 */ /* 0x0007e80000100a00 */
[----:B------:R-:W-:Y:S04]  /*21770*/  LDGSTS.E [R250+0x22880], desc[UR20][R216.64], P5 ;  /* 0x22880000d8fa7fae */ /* 0x000fe8000a9a1014 */
[----:B------:R-:W-:Y:S04]  /*21780*/  LDGSTS.E [R250+0x22c80], desc[UR20][R104.64], P5 ;  /* 0x22c8000068fa7fae */ /* 0x000fe8000a9a1014 */
[----:B---3--:R-:W3:Y:S04]  /*21790*/  LDL.LU.64 R202, [R1+0x858] ;  /* 0x0008580001ca7983 */ /* 0x008ee80000300a00 */
[----:B------:R-:W-:Y:S04]  /*217a0*/  STL.64 [R1+0xe78], R90 ;  /* 0x000e785a01007387 */ /* 0x000fe80000100a00 */
[----:B------:R-:W-:Y:S04]  /*217b0*/  STL.64 [R1+0xe80], R216 ;  /* 0x000e80d801007387 */ /* 0x000fe80000100a00 */
[----:B------:R-:W-:Y:S04]  /*217c0*/  STL.64 [R1+0xe88], R104 ;  /* 0x000e886801007387 */ /* 0x000fe80000100a00 */
[----:B------:R-:W-:Y:S04]  /*217d0*/  LDGSTS.E [R250+0x23080], desc[UR20][R240.64], P5 ;  /* 0x23080000f0fa7fae */ /* 0x000fe8000a9a1014 */
[----:B------:R-:W-:Y:S04]  /*217e0*/  STL.64 [R1+0xe90], R240 ;  /* 0x000e90f001007387 */ /* 0x000fe80000100a00 */
[----:B------:R-:W-:Y:S04]  /*217f0*/  LDGSTS.E [R250+0x23480], desc[UR20][R12.64], P5 ;  /* 0x234800000cfa7fae */ /* 0x000fe8000a9a1014 */
[----:B------:R2:W-:Y:S04]  /*21800*/  STL.64 [R1+0xe98], R12 ;  /* 0x000e980c01007387 */ /* 0x0005e80000100a00 */
[----:B------:R-:W-:Y:S04]  /*21810*/  LDGSTS.E [R250+0x23880], desc[UR20][R28.64], P5 ;  /* 0x238800001cfa7fae */ /* 0x000fe8000a9a1014 */
[----:B------:R-:W-:Y:S04]  /*21820*/  LDGSTS.E [R250+0x23c80], desc[UR20][R44.64], P5 ;  /* 0x23c800002cfa7fae */ /* 0x000fe8000a9a1014 */
[----:B--2---:R-:W2:Y:S04]  /*21830*/  LDL.LU.64 R12, [R1+0x718] ;  /* 0x00071800010c7983 */ /* 0x004ea80000300a00 */
[----:B------:R-:W-:Y:S04]  /*21840*/  STL.64 [R1+0xea0], R28 ;  /* 0x000ea01c01007387 */ /* 0x000fe80000100a00 */
[----:B------:R1:W-:Y:S04]  /*21850*/  STL.64 [R1+0xea8], R44 ;  /* 0x000ea82c01007387 */ /* 0x0003e80000100a00 */
[----:B------:R-:W-:Y:S04]  /*21860*/  LDGSTS.E [R250+0x24080], desc[UR20][R60.64], P5 ;  /* 0x240800003cfa7fae */ /* 0x000fe8000a9a1014 */
[----:B------:R-:W-:Y:S04]  /*21870*/  LDGSTS.E [R250+0x24480], desc[UR20][R76.64], P5 ;  /* 0x244800004cfa7fae */ /* 0x000fe8000a9a1014 */
[----:B-1----:R-:W2:Y:S04]  /*21880*/  LDL.LU.64 R44, [R1+0x7d8] ;  /* 0x0007d800012c7983 */ /* 0x002ea80000300a00 */
[----:B------:R-:W-:Y:S04]  /*21890*/  STL.64 [R1+0xeb0], R60 ;  /* 0x000eb03c01007387 */ /* 0x000fe80000100a00 */
[----:B------:R-:W-:Y:S04]  /*218a0*/  STL.64 [R1+0xeb8], R76 ;  /* 0x000eb84c01007387 */ /* 0x000fe80000100a00 */
[----:B------:R-:W-:Y:S04]  /*218b0*/  LDGSTS.E [R250+0x24880], desc[UR20][R92.64], P5 ;  /* 0x248800005cfa7fae */ /* 0x000fe8000a9a1014 */
[----:B------:R1:W-:Y:S04]  /*218c0*/  STL.64 [R1+0xec0], R92 ;  /* 0x000ec05c01007387 */ /* 0x0003e80000100a00 */
[----:B------:R-:W-:Y:S04]  /*218d0*/  LDGSTS.E [R250+0x24c80], desc[UR20][R108.64], P5 ;  /* 0x24c800006cfa7fae */ /* 0x000fe8000a9a1014 */
[----:B------:R-:W-:Y:S04]  /*218e0*/  LDGSTS.E [R250+0x25080], desc[UR20][R124.64], P5 ;  /* 0x250800007cfa7fae */ /* 0x000fe8000a9a1014 */
[----:B-1----:R-:W2:Y:S04]  /*218f0*/  LDL.LU.64 R92, [R1+0x758] ;  /* 0x00075800015c7983 */ /* 0x002ea80000300a00 */
[----:B------:R-:W-:Y:S04]  /*21900*/  STL.64 [R1+0xec8], R108 ;  /* 0x000ec86c01007387 */ /* 0x000fe80000100a00 */
        /* <DEDUP_REMOVED lines=15> */
[----:B------:R-:W-:Y:S04]  /*21a00*/  LDGSTS.E [R250+0x27080], desc[UR20][R238.64], P5 ;  /* 0x27080000eefa7fae */ /* 0x000fe8000a9a1014 */
[----:B------:R-:W-:Y:S04]  /*21a10*/  LDGSTS.E [R250+0x27480], desc[UR20][R8.64], P5 ;  /* 0x2748000008fa7fae */ /* 0x000fe8000a9a1014 */
[----:B------:R-:W2:Y:S04]  /*21a20*/  LDL.LU.64 R14, [R1+0x1010] ;  /* 0x00101000010e7983 */ /* 0x000ea80000300a00 */
[----:B------:R-:W2:Y:S04]  /*21a30*/  LDL.LU.64 R238, [R1+0x1008] ;  /* 0x0010080001ee7983 */ /* 0x000ea80000300a00 */
[----:B------:R-:W2:Y:S04]  /*21a40*/  LDL.LU.64 R8, [R1+0x1000] ;  /* 0x0010000001087983 */ /* 0x000ea80000300a00 */
[----:B------:R-:W-:Y:S04]  /*21a50*/  STL.64 [R1+0xd48], R242 ;  /* 0x000d48f201007387 */ /* 0x000fe80000100a00 */
[----:B------:R-:W2:Y:S04]  /*21a60*/  LDL.LU.64 R106, [R1+0x810] ;  /* 0x00081000016a7983 */ /* 0x000ea80000300a00 */
[----:B------:R-:W-:Y:S04]  /*21a70*/  LDGSTS.E [R250+0x27880], desc[UR20][R184.64], P5 ;  /* 0x27880000b8fa7fae */ /* 0x000fe8000a9a1014 */
[----:B------:R-:W2:Y:S04]  /*21a80*/  LDL.LU.64 R28, [R1+0x7d0] ;  /* 0x0007d000011c7983 */ /* 0x000ea80000300a00 */
[----:B------:R-:W-:Y:S01]  /*21a90*/  LDGSTS.E [R250+0x27c80], desc[UR20][R242.64], P5 ;  /* 0x27c80000f2fa7fae */ /* 0x000fe2000a9a1014 */
[----:B------:R-:W-:-:S04]  /*21aa0*/  IMAD.WIDE R62, R11, 0x4, R62 ;  /* 0x000000040b3e7825 */ /* 0x000fc800078e023e */
[C---:B------:R-:W-:Y:S01]  /*21ab0*/  IMAD.WIDE R26, R11.reuse, 0x4, R72 ;  /* 0x000000040b1a7825 */ /* 0x040fe200078e0248 */
[----:B------:R-:W-:Y:S04]  /*21ac0*/  LDGSTS.E [R251+0x20100], desc[UR20][R72.64], P5 ;  /* 0x2010000048fb7fae */ /* 0x000fe8000a9a1014 */
[----:B------:R-:W-:Y:S04]  /*21ad0*/  STL.64 [R1+0x460], R26 ;  /* 0x0004601a01007387 */ /* 0x000fe80000100a00 */
[----:B------:R-:W2:Y:S04]  /*21ae0*/  LDL.LU.64 R172, [R1+0x790] ;  /* 0x0007900001ac7983 */ /* 0x000ea80000300a00 */
[----:B------:R-:W2:Y:S04]  /*21af0*/  LDL.LU.64 R76, [R1+0x750] ;  /* 0x00075000014c7983 */ /* 0x000ea80000300a00 */
[----:B----4-:R-:W-:Y:S04]  /*21b00*/  LDGSTS.E [R251+0x20500], desc[UR20][R120.64], P5 ;  /* 0x2050000078fb7fae */ /* 0x010fe8000a9a1014 */
[----:B------:R-:W4:Y:S04]  /*21b10*/  LDL.LU.64 R240, [R1+0x710] ;  /* 0x0007100001f07983 */ /* 0x000f280000300a00 */
[----:B---3--:R-:W-:Y:S04]  /*21b20*/  LDGSTS.E [R251+0x20900], desc[UR20][R202.64], P5 ;  /* 0x20900000cafb7fae */ /* 0x008fe8000a9a1014 */
[----:B------:R-:W3:Y:S04]  /*21b30*/  LDL.LU.64 R58, [R1+0x690] ;  /* 0x00069000013a7983 */ /* 0x000ee80000300a00 */
[----:B------:R-:W3:Y:S04]  /*21b40*/  LDL.LU.64 R184, [R1+0x148] ;  /* 0x0001480001b87983 */ /* 0x000ee80000300a00 */
[----:B------:R-:W3:Y:S04]  /*21b50*/  LDL.LU.64 R72, [R1+0x98] ;  /* 0x0000980001487983 */ /* 0x000ee80000300a00 */
[----:B------:R-:W-:Y:S04]  /*21b60*/  STL.64 [R1+0xf70], R202 ;  /* 0x000f70ca01007387 */ /* 0x000fe80000100a00 */
[----:B--2---:R-:W-:Y:S04]  /*21b70*/  LDGSTS.E [R251+0x20d00], desc[UR20][R8.64], P5 ;  /* 0x20d0000008fb7fae */ /* 0x004fe8000a9a1014 */
[----:B------:R-:W-:Y:S04]  /*21b80*/  LDGSTS.E [R251+0x21100], desc[UR20][R44.64], P5 ;  /* 0x211000002cfb7fae */ /* 0x000fe8000a9a1014 */
[----:B------:R-:W-:Y:S04]  /*21b90*/  LDGSTS.E [R251+0x21500], desc[UR20][R188.64], P5 ;  /* 0x21500000bcfb7fae */ /* 0x000fe8000a9a1014 */
[----:B------:R-:W-:Y:S04]  /*21ba0*/  LDGSTS.E [R251+0x21900], desc[UR20][R92.64], P5 ;  /* 0x219000005cfb7fae */ /* 0x000fe8000a9a1014 */
[----:B------:R-:W2:Y:S04]  /*21bb0*/  LDL.LU.64 R8, [R1+0xff8] ;  /* 0x000ff80001087983 */ /* 0x000ea80000300a00 */
[----:B------:R2:W-:Y:S04]  /*21bc0*/  LDGSTS.E [R251+0x21d00], desc[UR20][R12.64], P5 ;  /* 0x21d000000cfb7fae */ /* 0x0005e8000a9a1014 */
        /* <DEDUP_REMOVED lines=37> */
[----:B------:R-:W-:Y:S04]  /*21e20*/  LDGSTS.E [R251+0x26d00], desc[UR20][R16.64], P5 ;  /* 0x26d0000010fb7fae */ /* 0x000fe8000a9a1014 */
[----:B------:R-:W-:Y:S04]  /*21e30*/  STL.64 [R1+0xfa0], R126 ;  /* 0x000fa07e01007387 */ /* 0x000fe80000100a00 */
[----:B------:R-:W-:Y:S04]  /*21e40*/  LDGSTS.E [R251+0x27100], desc[UR20][R230.64], P5 ;  /* 0x27100000e6fb7fae */ /* 0x000fe8000a9a1014 */
[----:B------:R-:W4:Y:S04]  /*21e50*/  LDL.LU.64 R16, [R1+0xff0] ;  /* 0x000ff00001107983 */ /* 0x000f280000300a00 */
[----:B------:R-:W-:Y:S04]  /*21e60*/  LDGSTS.E [R251+0x27500], desc[UR20][R168.64], P5 ;  /* 0x27500000a8fb7fae */ /* 0x000fe8000a9a1014 */
[----:B------:R-:W4:Y:S04]  /*21e70*/  LDL.LU.64 R230, [R1+0xfe8] ;  /* 0x000fe80001e67983 */ /* 0x000f280000300a00 */
[----:B------:R-:W-:Y:S04]  /*21e80*/  LDGSTS.E [R251+0x27900], desc[UR20][R56.64], P5 ;  /* 0x2790000038fb7fae */ /* 0x000fe8000a9a1014 */
[----:B------:R-:W-:Y:S04]  /*21e90*/  LDGSTS.E [R251+0x27d00], desc[UR20][R24.64], P5 ;  /* 0x27d0000018fb7fae */ /* 0x000fe8000a9a1014 */
[----:B------:R1:W-:Y:S04]  /*21ea0*/  STL.64 [R1+0xcf8], R250 ;  /* 0x000cf8fa01007387 */ /* 0x0003e80000100a00 */
[----:B-1----:R-:W4:Y:S01]  /*21eb0*/  LDL.LU.64 R250, [R1+0x6d0] ;  /* 0x0006d00001fa7983 */ /* 0x002f220000300a00 */
[----:B------:R-:W-:-:S04]  /*21ec0*/  IMAD.WIDE R64, R11, 0x4, R64 ;  /* 0x000000040b407825 */ /* 0x000fc800078e0240 */
[C---:B--2---:R-:W-:Y:S01]  /*21ed0*/  IMAD.WIDE R12, R11.reuse, 0x4, R8 ;  /* 0x000000040b0c7825 */ /* 0x044fe200078e0208 */
[----:B------:R-:W-:Y:S04]  /*21ee0*/  LDGSTS.E [R252+0x20180], desc[UR20][R8.64], P5 ;  /* 0x2018000008fc7fae */ /* 0x000fe8000a9a1014 */
[----:B------:R-:W2:Y:S04]  /*21ef0*/  LDL.LU.64 R8, [R1+0xfe0] ;  /* 0x000fe00001087983 */ /* 0x000ea80000300a00 */
[----:B------:R-:W2:Y:S04]  /*21f00*/  LDL.LU.64 R24, [R1+0x8c8] ;  /* 0x0008c80001187983 */ /* 0x000ea80000300a00 */
[----:B------:R-:W2:Y:S04]  /*21f10*/  LDL.LU.64 R94, [R1+0x888] ;  /* 0x00088800015e7983 */ /* 0x000ea80000300a00 */
[----:B------:R2:W-:Y:S04]  /*21f20*/  STL.64 [R1+0x530], R12 ;  /* 0x0005300c01007387 */ /* 0x0005e80000100a00 */
[----:B------:R-:W2:Y:S04]  /*21f30*/  LDL.LU.64 R14, [R1+0x848] ;  /* 0x00084800010e7983 */ /* 0x000ea80000300a00 */
        /* <DEDUP_REMOVED lines=11> */
[----:B---3--:R-:W-:Y:S04]  /*21ff0*/  LDGSTS.E [R252+0x20580], desc[UR20][R110.64], P5 ;  /* 0x205800006efc7fae */ /* 0x008fe8000a9a1014 */
[----:B------:R-:W-:Y:S04]  /*22000*/  LDGSTS.E [R252+0x20980], desc[UR20][R30.64], P5 ;  /* 0x209800001efc7fae */ /* 0x000fe8000a9a1014 */
[----:B------:R-:W-:Y:S04]  /*22010*/  LDGSTS.E [R252+0x20d80], desc[UR20][R106.64], P5 ;  /* 0x20d800006afc7fae */ /* 0x000fe8000a9a1014 */
[----:B------:R-:W-:Y:S04]  /*22020*/  LDGSTS.E [R252+0x21180], desc[UR20][R28.64], P5 ;  /* 0x211800001cfc7fae */ /* 0x000fe8000a9a1014 */
[----:B------:R-:W-:Y:S04]  /*22030*/  LDGSTS.E [R252+0x21580], desc[UR20][R172.64], P5 ;  /* 0x21580000acfc7fae */ /* 0x000fe8000a9a1014 */
[----:B------:R-:W-:Y:S04]  /*22040*/  LDGSTS.E [R252+0x21980], desc[UR20][R76.64], P5 ;  /* 0x219800004cfc7fae */ /* 0x000fe8000a9a1014 */
        /* <DEDUP_REMOVED lines=23> */
[----:B------:R-:W3:Y:S01]  /*221c0*/  LDL.LU.64 R228, [R1+0xfd8] ;  /* 0x000fd80001e47983 */ /* 0x000ee20000300a00 */
[----:B--2---:R-:W-:-:S03]  /*221d0*/  IMAD.WIDE R12, R11, 0x4, R24 ;  /* 0x000000040b0c7825 */ /* 0x004fc600078e0218 */
        /* <DEDUP_REMOVED lines=13> */
[----:B------:R-:W-:Y:S04]  /*222b0*/  LDGSTS.E [R8+0x22a00], desc[UR20][R168.64], P5 ;  /* 0x22a00000a8087fae */ /* 0x000fe8000a9a1014 */
[----:B-1----:R-:W2:Y:S04]  /*222c0*/  LDL.LU.64 R242, [R1+0x110] ;  /* 0x0001100001f27983 */ /* 0x002ea80000300a00 */
[----:B------:R1:W-:Y:S04]  /*222d0*/  STL.64 [R1+0xd40], R248 ;  /* 0x000d40f801007387 */ /* 0x0003e80000100a00 */
[----:B------:R-:W-:Y:S04]  /*222e0*/  LDGSTS.E [R8+0x22e00], desc[UR20][R56.64], P5 ;  /* 0x22e0000038087fae */ /* 0x000fe8000a9a1014 */
[----:B-1----:R-:W4:Y:S04]  /*222f0*/  LDL.LU.64 R248, [R1+0x198] ;  /* 0x0001980001f87983 */ /* 0x002f280000300a00 */
[----:B------:R-:W4:Y:S04]  /*22300*/  LDL.LU.64 R24, [R1+0x8c0] ;  /* 0x0008c00001187983 */ /* 0x000f280000300a00 */
[----:B------:R-:W4:Y:S04]  /*22310*/  LDL.LU.64 R78, [R1+0x880] ;  /* 0x00088000014e7983 */ /* 0x000f280000300a00 */
[----:B------:R-:W-:Y:S04]  /*22320*/  STL.64 [R1+0x8c8], R12 ;  /* 0x0008c80c01007387 */ /* 0x000fe80000100a00 */
[----:B------:R-:W4:Y:S04]  /*22330*/  LDL.LU.64 R238, [R1+0x840] ;  /* 0x0008400001ee7983 */ /* 0x000f280000300a00 */
        /* <DEDUP_REMOVED lines=9> */
[----:B---3--:R-:W-:Y:S04]  /*223d0*/  LDGSTS.E [R8+0x23200], desc[UR20][R228.64], P5 ;  /* 0x23200000e4087fae */ /* 0x008fe8000a9a1014 */
        /* <DEDUP_REMOVED lines=14> */
[----:B------:R-:W-:Y:S01]  /*224c0*/  LDGSTS.E [R8+0x26e00], desc[UR20][R226.64], P5 ;  /* 0x26e00000e2087fae */ /* 0x000fe2000a9a1014 */
[----:B------:R-:W-:-:S03]  /*224d0*/  IMAD.WIDE R2, R11, 0x4, R2 ;  /* 0x000000040b027825 */ /* 0x000fc600078e0202 */
[----:B------:R-:W-:Y:S04]  /*224e0*/  LDGSTS.E [R8+0x27200], desc[UR20][R136.64], P5 ;  /* 0x2720000088087fae */ /* 0x000fe8000a9a1014 */
[----:B------:R-:W3:Y:S04]  /*224f0*/  LDL.LU.64 R6, [R1+0xfd0] ;  /* 0x000fd00001067983 */ /* 0x000ee80000300a00 */
[----:B------:R-:W3:Y:S04]  /*22500*/  LDL.LU.64 R226, [R1+0xfc8] ;  /* 0x000fc80001e27983 */ /* 0x000ee80000300a00 */
[----:B--2---:R-:W-:Y:S04]  /*22510*/  LDGSTS.E [R8+0x27600], desc[UR20][R242.64], P5 ;  /* 0x27600000f2087fae */ /* 0x004fe8000a9a1014 */
[----:B------:R-:W-:Y:S04]  /*22520*/  STL.64 [R1+0xd70], R242 ;  /* 0x000d70f201007387 */ /* 0x000fe80000100a00 */
[----:B----4-:R-:W-:Y:S04]  /*22530*/  LDGSTS.E [R8+0x27a00], desc[UR20][R248.64], P5 ;  /* 0x27a00000f8087fae */ /* 0x010fe8000a9a1014 */
[----:B------:R-:W-:Y:S04]  /*22540*/  STL.64 [R1+0xd58], R248 ;  /* 0x000d58f801007387 */ /* 0x000fe80000100a00 */
[----:B------:R1:W-:Y:S04]  /*22550*/  LDGSTS.E [R8+0x27e00], desc[UR20][R2.64], P5 ;  /* 0x27e0000002087fae */ /* 0x0003e8000a9a1014 */
[----:B------:R1:W-:Y:S04]  /*22560*/  STL.64 [R1+0xd38], R2 ;  /* 0x000d380201007387 */ /* 0x0003e80000100a00 */
[----:B------:R-:W-:Y:S04]  /*22570*/  STL.64 [R1+0xd30], R8 ;  /* 0x000d300801007387 */ /* 0x000fe80000100a00 */
[----:B------:R-:W2:Y:S01]  /*22580*/  LDL.LU.64 R62, [R1+0x878] ;  /* 0x00087800013e7983 */ /* 0x000ea20000300a00 */
[----:B-1----:R-:W-:-:S03]  /*22590*/  IMAD.WIDE R2, R11, 0x4, R24 ;  /* 0x000000040b027825 */ /* 0x002fc600078e0218 */
[----:B------:R-:W4:Y:S04]  /*225a0*/  LDL.LU.64 R88, [R1+0x838] ;  /* 0x0008380001587983 */ /* 0x000f280000300a00 */
        /* <DEDUP_REMOVED lines=10> */
[----:B------:R3:W-:Y:S04]  /*22650*/  LDGSTS.E [R7+0x20680], desc[UR20][R78.64], P5 ;  /* 0x206800004e077fae */ /* 0x0007e8000a9a1014 */
[----:B------:R-:W-:Y:S04]  /*22660*/  LDGSTS.E [R7+0x20a80], desc[UR20][R238.64], P5 ;  /* 0x20a80000ee077fae */ /* 0x000fe8000a9a1014 */
[----:B------:R-:W2:Y:S04]  /*22670*/  LDL.LU.64 R24, [R1+0x58] ;  /* 0x0000580001187983 */ /* 0x000ea80000300a00 */
[----:B------:R-:W2:Y:S04]  /*22680*/  LDL.LU.64 R248, [R1+0x118] ;  /* 0x0001180001f87983 */ /* 0x000ea80000300a00 */
        /* <DEDUP_REMOVED lines=24> */
[----:B------:R-:W4:Y:S04]  /*22810*/  LDL.LU.64 R8, [R1+0x1b8] ;  /* 0x0001b80001087983 */ /* 0x000f280000300a00 */
[----:B------:R-:W-:Y:S04]  /*22820*/  LDGSTS.E [R7+0x26a80], desc[UR20][R22.64], P5 ;  /* 0x26a8000016077fae */ /* 0x000fe8000a9a1014 */
[----:B------:R-:W-:Y:S04]  /*22830*/  LDGSTS.E [R7+0x26e80], desc[UR20][R224.64], P5 ;  /* 0x26e80000e0077fae */ /* 0x000fe8000a9a1014 */
[----:B------:R-:W-:Y:S04]  /*22840*/  LDGSTS.E [R7+0x27280], desc[UR20][R4.64], P5 ;  /* 0x2728000004077fae */ /* 0x000fe8000a9a1014 */
[----:B------:R-:W4:Y:S04]  /*22850*/  LDL.LU.64 R22, [R1+0xfc0] ;  /* 0x000fc00001167983 */ /* 0x000f280000300a00 */
[----:B------:R-:W4:Y:S04]  /*22860*/  LDL.LU.64 R224, [R1+0xfb8] ;  /* 0x000fb80001e07983 */ /* 0x000f280000300a00 */
[----:B------:R-:W4:Y:S01]  /*22870*/  LDL.LU.64 R4, [R1+0xfb0] ;  /* 0x000fb00001047983 */ /* 0x000f220000300a00 */
[----:B------:R-:W-:-:S03]  /*22880*/  IMAD.WIDE R246, R11, 0x4, R246 ;  /* 0x000000040bf67825 */ /* 0x000fc600078e02f6 */
[----:B------:R-:W4:Y:S04]  /*22890*/  LDL.LU.64 R242, [R1+0x68] ;  /* 0x0000680001f27983 */ /* 0x000f280000300a00 */
[----:B--2---:R-:W-:Y:S04]  /*228a0*/  LDGSTS.E [R7+0x27680], desc[UR20][R248.64], P5 ;  /* 0x27680000f8077fae */ /* 0x004fe8000a9a1014 */
[----:B------:R1:W-:Y:S04]  /*228b0*/  STL.64 [R1+0xd78], R248 ;  /* 0x000d78f801007387 */ /* 0x0003e80000100a00 */
[----:B---3--:R-:W-:Y:S04]  /*228c0*/  LDGSTS.E [R7+0x27a80], desc[UR20][R2.64], P5 ;  /* 0x27a8000002077fae */ /* 0x008fe8000a9a1014 */
[----:B------:R-:W-:Y:S04]  /*228d0*/  LDGSTS.E [R7+0x27e80], desc[UR20][R246.64], P5 ;  /* 0x27e80000f6077fae */ /* 0x000fe8000a9a1014 */
[----:B-1----:R-:W2:Y:S04]  /*228e0*/  LDL.LU.64 R248, [R1+0x20] ;  /* 0x0000200001f87983 */ /* 0x002ea80000300a00 */
[----:B------:R1:W-:Y:S04]  /*228f0*/  STL.64 [R1+0xd50], R2 ;  /* 0x000d500201007387 */ /* 0x0003e80000100a00 */
[----:B-1----:R-:W3:Y:S04]  /*22900*/  LDL.LU.64 R2, [R1+0x138] ;  /* 0x0001380001027983 */ /* 0x002ee80000300a00 */
[----:B------:R1:W-:Y:S04]  /*22910*/  STL.64 [R1+0xd68], R246 ;  /* 0x000d68f601007387 */ /* 0x0003e80000100a00 */
[----:B-1----:R-:W3:Y:S01]  /*22920*/  LDL.LU.64 R246, [R1+0xc8] ;  /* 0x0000c80001f67983 */ /* 0x002ee20000300a00 */
[----:B------:R-:W-:-:S04]  /*22930*/  IMAD.WIDE R54, R11, 0x4, R54 ;  /* 0x000000040b367825 */ /* 0x000fc800078e0236 */
[----:B------:R-:W-:-:S04]  /*22940*/  IMAD.WIDE R70, R11, 0x4, R70 ;  /* 0x000000040b467825 */ /* 0x000fc800078e0246 */
[C---:B------:R-:W-:Y:S01]  /*22950*/  IMAD.WIDE R244, R11.reuse, 0x4, R244 ;  /* 0x000000040bf47825 */ /* 0x040fe200078e02f4 */
[----:B----4-:R-:W-:Y:S04]  /*22960*/  LDGSTS.E [R6+0x20300], desc[UR20][R4.64], P5 ;  /* 0x2030000004067fae */ /* 0x010fe8000a9a1014 */
[----:B------:R1:W-:Y:S04]  /*22970*/  LDGSTS.E [R6+0x20700], desc[UR20][R62.64], P5 ;  /* 0x207000003e067fae */ /* 0x0003e8000a9a1014 */
        /* <DEDUP_REMOVED lines=15> */
[----:B------:R-:W-:Y:S04]  /*22a70*/  LDGSTS.E [R6+0x24300], desc[UR20][R70.64], P5 ;  /* 0x2430000046067fae */ /* 0x000fe8000a9a1014 */
[----:B------:R-:W-:Y:S04]  /*22a80*/  LDGSTS.E [R6+0x24700], desc[UR20][R86.64], P5 ;  /* 0x2470000056067fae */ /* 0x000fe8000a9a1014 */
[----:B------:R-:W-:Y:S04]  /*22a90*/  LDGSTS.E [R6+0x24b00], desc[UR20][R102.64], P5 ;  /* 0x24b0000066067fae */ /* 0x000fe8000a9a1014 */
[----:B------:R-:W-:Y:S04]  /*22aa0*/  LDGSTS.E [R6+0x24f00], desc[UR20][R118.64], P5 ;  /* 0x24f0000076067fae */ /* 0x000fe8000a9a1014 */
[----:B------:R-:W4:Y:S04]  /*22ab0*/  LDL.LU.64 R4, [R1+0xfa8] ;  /* 0x000fa80001047983 */ /* 0x000f280000300a00 */
[----:B------:R-:W-:Y:S04]  /*22ac0*/  LDGSTS.E [R6+0x25300], desc[UR20][R134.64], P5 ;  /* 0x2530000086067fae */ /* 0x000fe8000a9a1014 */
[----:B------:R-:W4:Y:S04]  /*22ad0*/  LDL.LU.64 R126, [R1+0x8b0] ;  /* 0x0008b000017e7983 */ /* 0x000f280000300a00 */
[----:B------:R-:W-:Y:S04]  /*22ae0*/  LDGSTS.E [R6+0x25700], desc[UR20][R150.64], P5 ;  /* 0x2570000096067fae */ /* 0x000fe8000a9a1014 */
[----:B------:R-:W4:Y:S04]  /*22af0*/  LDL.LU.64 R92, [R1+0x8a0] ;  /* 0x0008a000015c7983 */ /* 0x000f280000300a00 */
[----:B------:R-:W-:Y:S04]  /*22b00*/  LDGSTS.E [R6+0x25b00], desc[UR20][R166.64], P5 ;  /* 0x25b00000a6067fae */ /* 0x000fe8000a9a1014 */
[----:B------:R1:W-:Y:S04]  /*22b10*/  STL.64 [R1+0x8b8], R44 ;  /* 0x0008b82c01007387 */ /* 0x0003e80000100a00 */
[----:B------:R-:W-:Y:S04]  /*22b20*/  LDGSTS.E [R6+0x25f00], desc[UR20][R182.64], P5 ;  /* 0x25f00000b6067fae */ /* 0x000fe8000a9a1014 */
[----:B------:R-:W-:Y:S04]  /*22b30*/  LDGSTS.E [R6+0x26300], desc[UR20][R198.64], P5 ;  /* 0x26300000c6067fae */ /* 0x000fe8000a9a1014 */
[----:B-1----:R-:W4:Y:S04]  /*22b40*/  LDL.LU.64 R44, [R1+0x898] ;  /* 0x00089800012c7983 */ /* 0x002f280000300a00 */
[----:B------:R-:W4:Y:S04]  /*22b50*/  LDL.LU.64 R46, [R1+0x870] ;  /* 0x00087000012e7983 */ /* 0x000f280000300a00 */
[----:B------:R-:W-:Y:S04]  /*22b60*/  LDGSTS.E [R6+0x26700], desc[UR20][R214.64], P5 ;  /* 0x26700000d6067fae */ /* 0x000fe8000a9a1014 */
[----:B------:R-:W4:Y:S04]  /*22b70*/  LDL.LU.64 R202, [R1+0x868] ;  /* 0x0008680001ca7983 */ /* 0x000f280000300a00 */
[----:B------:R-:W4:Y:S04]  /*22b80*/  LDL.LU.64 R218, [R1+0x860] ;  /* 0x0008600001da7983 */ /* 0x000f280000300a00 */
[----:B------:R-:W4:Y:S04]  /*22b90*/  LDL.LU.64 R200, [R1+0x830] ;  /* 0x0008300001c87983 */ /* 0x000f280000300a00 */
[----:B------:R-:W4:Y:S04]  /*22ba0*/  LDL.LU.64 R122, [R1+0x828] ;  /* 0x00082800017a7983 */ /* 0x000f280000300a00 */
[----:B------:R-:W4:Y:S04]  /*22bb0*/  LDL.LU.64 R74, [R1+0x818] ;  /* 0x00081800014a7983 */ /* 0x000f280000300a00 */
[----:B------:R1:W-:Y:S04]  /*22bc0*/  STL.64 [R1+0xcf0], R6 ;  /* 0x000cf00601007387 */ /* 0x0003e80000100a00 */
[----:B--2---:R-:W-:Y:S04]  /*22bd0*/  LDGSTS.E [R6+0x26b00], desc[UR20][R248.64], P5 ;  /* 0x26b00000f8067fae */ /* 0x004fe8000a9a1014 */
[----:B------:R-:W-:Y:S04]  /*22be0*/  LDGSTS.E [R6+0x26f00], desc[UR20][R242.64], P5 ;  /* 0x26f00000f2067fae */ /* 0x000fe8000a9a1014 */
[----:B---3--:R-:W-:Y:S04]  /*22bf0*/  LDGSTS.E [R6+0x27300], desc[UR20][R246.64], P5 ;  /* 0x27300000f6067fae */ /* 0x008fe8000a9a1014 */
[----:B------:R-:W-:Y:S04]  /*22c00*/  LDGSTS.E [R6+0x27700], desc[UR20][R2.64], P5 ;  /* 0x2770000002067fae */ /* 0x000fe8000a9a1014 */
[----:B------:R-:W-:Y:S04]  /*22c10*/  LDGSTS.E [R6+0x27b00], desc[UR20][R8.64], P5 ;  /* 0x27b0000008067fae */ /* 0x000fe8000a9a1014 */
[----:B------:R-:W-:Y:S04]  /*22c20*/  LDGSTS.E [R6+0x27f00], desc[UR20][R244.64], P5 ;  /* 0x27f00000f4067fae */ /* 0x000fe8000a9a1014 */
[----:B-1----:R-:W2:Y:S01]  /*22c30*/  LDL.LU.64 R6, [R1+0x8a8] ;  /* 0x0008a80001067983 */ /* 0x002ea20000300a00 */
[----:B------:R-:W-:-:S04]  /*22c40*/  IMAD.WIDE R110, R11, 0x4, R110 ;  /* 0x000000040b6e7825 */ /* 0x000fc800078e026e */
[----:B------:R-:W-:-:S04]  /*22c50*/  IMAD.WIDE R94, R11, 0x4, R94 ;  /* 0x000000040b5e7825 */ /* 0x000fc800078e025e */
[----:B------:R-:W-:-:S04]  /*22c60*/  IMAD.WIDE R78, R11, 0x4, R78 ;  /* 0x000000040b4e7825 */ /* 0x000fc800078e024e */
[C---:B------:R-:W-:Y:S01]  /*22c70*/  IMAD.WIDE R62, R11.reuse, 0x4, R62 ;  /* 0x000000040b3e7825 */ /* 0x040fe200078e023e */
[----:B----4-:R1:W-:Y:S03]  /*22c80*/  LDGSTS.E [R5+0x20380], desc[UR20][R126.64], P5 ;  /* 0x203800007e057fae */ /* 0x0103e6000a9a1014 */
[----:B-1----:R-:W-:-:S05]  /*22c90*/  IMAD.WIDE R126, R11, 0x4, R126 ;  /* 0x000000040b7e7825 */ /* 0x002fca00078e027e */
[----:B------:R1:W-:Y:S04]  /*22ca0*/  STL.64 [R1+0x8e8], R126 ;  /* 0x0008e87e01007387 */ /* 0x0003e80000100a00 */
[----:B-1----:R-:W3:Y:S04]  /*22cb0*/  LDL.LU.64 R126, [R1+0xfa0] ;  /* 0x000fa000017e7983 */ /* 0x002ee80000300a00 */
[----:B------:R1:W-:Y:S01]  /*22cc0*/  LDGSTS.E [R5+0x20780], desc[UR20][R46.64], P5 ;  /* 0x207800002e057fae */ /* 0x0003e2000a9a1014 */
[----:B------:R-:W-:-:S04]  /*22cd0*/  IMAD.WIDE R202, R11, 0x4, R202 ;  /* 0x000000040bca7825 */ /* 0x000fc800078e02ca */
[C---:B-1----:R-:W-:Y:S01]  /*22ce0*/  IMAD.WIDE R46, R11.reuse, 0x4, R46 ;  /* 0x000000040b2e7825 */ /* 0x042fe200078e022e */
[----:B------:R1:W-:Y:S03]  /*22cf0*/  LDGSTS.E [R5+0x20b80], desc[UR20][R200.64], P5 ;  /* 0x20b80000c8057fae */ /* 0x0003e6000a9a1014 */
[----:B--2---:R-:W-:-:S05]  /*22d00*/  IMAD.WIDE R6, R11, 0x4, R6 ;  /* 0x000000040b067825 */ /* 0x004fca00078e0206 */
[----:B------:R2:W-:Y:S02]  /*22d10*/  STL.64 [R1+0x358], R6 ;  /* 0x0003580601007387 */ /* 0x0005e40000100a00 */
[C---:B--2---:R-:W-:Y:S02]  /*22d20*/  IMAD.WIDE R6, R11.reuse, 0x4, R92 ;  /* 0x000000040b067825 */ /* 0x044fe400078e025c */
[----:B------:R-:W2:Y:S04]  /*22d30*/  LDL.LU.64 R92, [R1+0x7f0] ;  /* 0x0007f000015c7983 */ /* 0x000ea80000300a00 */
[----:B------:R4:W-:Y:S02]  /*22d40*/  STL.64 [R1+0x3e0], R6 ;  /* 0x0003e00601007387 */ /* 0x0009e40000100a00 */
[----:B----4-:R-:W-:-:S02]  /*22d50*/  IMAD.WIDE R6, R11, 0x4, R44 ;  /* 0x000000040b067825 */ /* 0x010fc400078e022c */
[----:B------:R-:W4:Y:S04]  /*22d60*/  LDL.LU.64 R44, [R1+0x7e8] ;  /* 0x0007e800012c7983 */ /* 0x000f280000300a00 */
[----:B------:R1:W-:Y:S04]  /*22d70*/  STL.64 [R1+0x468], R6 ;  /* 0x0004680601007387 */ /* 0x0003e80000100a00 */
[----:B-1----:R-:W3:Y:S04]  /*22d80*/  LDL.LU.64 R6, [R1+0x7e0] ;  /* 0x0007e00001067983 */ /* 0x002ee80000300a00 */
        /* <DEDUP_REMOVED lines=11> */
[----:B-1----:R-:W3:Y:S01]  /*22e40*/  LDL.LU.64 R202, [R1+0xf70] ;  /* 0x000f700001ca7983 */ /* 0x002ee20000300a00 */
[----:B------:R-:W-:-:S04]  /*22e50*/  IMAD.WIDE R218, R11, 0x4, R218 ;  /* 0x000000040bda7825 */ /* 0x000fc800078e02da */
[C---:B------:R-:W-:Y:S01]  /*22e60*/  IMAD.WIDE R30, R11.reuse, 0x4, R30 ;  /* 0x000000040b1e7825 */ /* 0x040fe200078e021e */
[----:B------:R1:W-:Y:S03]  /*22e70*/  STL.64 [R1+0x3e8], R218 ;  /* 0x0003e8da01007387 */ /* 0x0003e60000100a00 */
[----:B------:R-:W-:-:S04]  /*22e80*/  IMAD.WIDE R14, R11, 0x4, R14 ;  /* 0x000000040b0e7825 */ /* 0x000fc800078e020e */
[C---:B------:R-:W-:Y:S01]  /*22e90*/  IMAD.WIDE R238, R11.reuse, 0x4, R238 ;  /* 0x000000040bee7825 */ /* 0x040fe200078e02ee */
[----:B-1----:R-:W4:Y:S03]  /*22ea0*/  LDL.LU.64 R218, [R1+0x7b0] ;  /* 0x0007b00001da7983 */ /* 0x002f260000300a00 */
[----:B------:R-:W-:-:S04]  /*22eb0*/  IMAD.WIDE R88, R11, 0x4, R88 ;  /* 0x000000040b587825 */ /* 0x000fc800078e0258 */
[----:B------:R-:W-:-:S04]  /*22ec0*/  IMAD.WIDE R200, R11, 0x4, R200 ;  /* 0x000000040bc87825 */ /* 0x000fc800078e02c8 */
[----:B------:R-:W-:-:S04]  /*22ed0*/  IMAD.WIDE R122, R11, 0x4, R122 ;  /* 0x000000040b7a7825 */ /* 0x000fc800078e027a */
[----:B------:R-:W-:-:S04]  /*22ee0*/  IMAD.WIDE R74, R11, 0x4, R74 ;  /* 0x000000040b4a7825 */ /* 0x000fc800078e024a */
[----:B------:R-:W-:-:S04]  /*22ef0*/  IMAD.WIDE R106, R11, 0x4, R106 ;  /* 0x000000040b6a7825 */ /* 0x000fc800078e026a */
[----:B------:R-:W-:-:S04]  /*22f00*/  IMAD.WIDE R108, R11, 0x4, R108 ;  /* 0x000000040b6c7825 */ /* 0x000fc800078e026c */
[----:B------:R-:W-:-:S04]  /*22f10*/  IMAD.WIDE R186, R11, 0x4, R186 ;  /* 0x000000040bba7825 */ /* 0x000fc800078e02ba */
[C---:B------:R-:W-:Y:S01]  /*22f20*/  IMAD.WIDE R12, R11.reuse, 0x4, R12 ;  /* 0x000000040b0c7825 */ /* 0x040fe200078e020c */
[----:B--2---:R1:W-:Y:S03]  /*22f30*/  LDGSTS.E [R5+0x20f80], desc[UR20][R92.64], P5 ;  /* 0x20f800005c057fae */ /* 0x0043e6000a9a1014 */
[----:B---3--:R-:W-:-:S05]  /*22f40*/  IMAD.WIDE R202, R11, 0x4, R202 ;  /* 0x000000040bca7825 */ /* 0x008fca00078e02ca */
[----:B------:R2:W-:Y:S04]  /*22f50*/  STL.64 [R1+0x478], R202 ;  /* 0x000478ca01007387 */ /* 0x0005e80000100a00 */
[----:B--2---:R-:W2:Y:S04]  /*22f60*/  LDL.LU.64 R202, [R1+0x7a8] ;  /* 0x0007a80001ca7983 */ /* 0x004ea80000300a00 */
[----:B------:R3:W-:Y:S01]  /*22f70*/  STL.64 [R1+0x568], R30 ;  /* 0x0005681e01007387 */ /* 0x0007e20000100a00 */
[----:B-1----:R-:W-:-:S03]  /*22f80*/  IMAD.WIDE R92, R11, 0x4, R92 ;  /* 0x000000040b5c7825 */ /* 0x002fc600078e025c */
[----:B----4-:R1:W-:Y:S04]  /*22f90*/  LDGSTS.E [R5+0x21380], desc[UR20][R218.64], P5 ;  /* 0x21380000da057fae */ /* 0x0103e8000a9a1014 */
[----:B---3--:R-:W3:Y:S04]  /*22fa0*/  LDL.LU.64 R30, [R1+0xf68] ;  /* 0x000f6800011e7983 */ /* 0x008ee80000300a00 */
[----:B------:R4:W-:Y:S04]  /*22fb0*/  STL.64 [R1+0x848], R14 ;  /* 0x0008480e01007387 */ /* 0x0009e80000100a00 */
[----:B----4-:R-:W4:Y:S04]  /*22fc0*/  LDL.LU.64 R14, [R1+0xf60] ;  /* 0x000f6000010e7983 */ /* 0x010f280000300a00 */
[----:B------:R1:W-:Y:S04]  /*22fd0*/  STL.64 [R1+0x840], R238 ;  /* 0x000840ee01007387 */ /* 0x0003e80000100a00 */
[----:B-1----:R-:W2:Y:S04]  /*22fe0*/  LDL.LU.64 R238, [R1+0xf58] ;  /* 0x000f580001ee7983 */ /* 0x002ea80000300a00 */
[----:B------:R1:W-:Y:S04]  /*22ff0*/  STL.64 [R1+0x838], R88 ;  /* 0x0008385801007387 */ /* 0x0003e80000100a00 */
[----:B-1----:R-:W2:Y:S04]  /*23000*/  LDL.LU.64 R88, [R1+0xf50] ;  /* 0x000f500001587983 */ /* 0x002ea80000300a00 */
[----:B------:R1:W-:Y:S04]  /*23010*/  STL.64 [R1+0x8a0], R200 ;  /* 0x0008a0c801007387 */ /* 0x0003e80000100a00 */
[----:B-1----:R-:W2:Y:S04]  /*23020*/  LDL.LU.64 R200, [R1+0xf48] ;  /* 0x000f480001c87983 */ /* 0x002ea80000300a00 */
[----:B------:R1:W-:Y:S04]  /*23030*/  STL.64 [R1+0x380], R122 ;  /* 0x0003807a01007387 */ /* 0x0003e80000100a00 */
[----:B-1----:R-:W2:Y:S01]  /*23040*/  LDL.LU.64 R122, [R1+0xf40] ;  /* 0x000f4000017a7983 */ /* 0x002ea20000300a00 */
[----:B------:R-:W-:-:S04]  /*23050*/  IMAD.WIDE R44, R11, 0x4, R44 ;  /* 0x000000040b2c7825 */ /* 0x000fc800078e022c */
[----:B--2---:R-:W-:-:S05]  /*23060*/  IMAD.WIDE R122, R11, 0x4, R122 ;  /* 0x000000040b7a7825 */ /* 0x004fca00078e027a */
[----:B------:R1:W-:Y:S04]  /*23070*/  STL.64 [R1+0x3f8], R122 ;  /* 0x0003f87a01007387 */ /* 0x0003e80000100a00 */
[----:B-1----:R-:W2:Y:S04]  /*23080*/  LDL.LU.64 R122, [R1+0x770] ;  /* 0x00077000017a7983 */ /* 0x002ea80000300a00 */
        /* <DEDUP_REMOVED lines=14> */
[----:B------:R-:W-:-:S05]  /*23170*/  IMAD.WIDE R6, R11, 0x4, R6 ;  /* 0x000000040b067825 */ /* 0x000fca00078e0206 */
[----:B------:R3:W-:Y:S01]  /*23180*/  STL.64 [R1+0x400], R6 ;  /* 0x0004000601007387 */ /* 0x0007e20000100a00 */
[----:B------:R-:W-:-:S04]  /*23190*/  IMAD.WIDE R188, R11, 0x4, R188 ;  /* 0x000000040bbc7825 */ /* 0x000fc800078e02bc */
        /* <DEDUP_REMOVED lines=15> */
[C---:B---3--:R-:W-:Y:S02]  /*23290*/  IMAD.WIDE R6, R11.reuse, 0x4, R44 ;  /* 0x000000040b067825 */ /* 0x048fe400078e022c */
[----:B------:R-:W2:Y:S04]  /*232a0*/  LDL.LU.64 R44, [R1+0x730] ;  /* 0x00073000012c7983 */ /* 0x000ea80000300a00 */
[----:B------:R3:W-:Y:S02]  /*232b0*/  STL.64 [R1+0x488], R6 ;  /* 0x0004880601007387 */ /* 0x0007e40000100a00 */
[----:B---3--:R-:W-:-:S02]  /*232c0*/  IMAD.WIDE R6, R11, 0x4, R28 ;  /* 0x000000040b067825 */ /* 0x008fc400078e021c */
[----:B------:R-:W3:Y:S04]  /*232d0*/  LDL.LU.64 R28, [R1+0x728] ;  /* 0x00072800011c7983 */ /* 0x000ee80000300a00 */
[----:B------:R1:W-:Y:S04]  /*232e0*/  STL.64 [R1+0x588], R6 ;  /* 0x0005880601007387 */ /* 0x0003e80000100a00 */
[----:B-1----:R-:W4:Y:S04]  /*232f0*/  LDL.LU.64 R6, [R1+0x720] ;  /* 0x0007200001067983 */ /* 0x002f280000300a00 */
        /* <DEDUP_REMOVED lines=9> */
[----:B-1----:R-:W4:Y:S01]  /*23390*/  LDL.LU.64 R202, [R1+0x6f0] ;  /* 0x0006f00001ca7983 */ /* 0x002f220000300a00 */
[----:B------:R-:W-:-:S04]  /*233a0*/  IMAD.WIDE R122, R11, 0x4, R122 ;  /* 0x000000040b7a7825 */ /* 0x000fc800078e027a */
[----:B------:R-:W-:-:S04]  /*233b0*/  IMAD.WIDE R106, R11, 0x4, R106 ;  /* 0x000000040b6a7825 */ /* 0x000fc800078e026a */
[----:B------:R-:W-:-:S04]  /*233c0*/  IMAD.WIDE R108, R11, 0x4, R108 ;  /* 0x000000040b6c7825 */ /* 0x000fc800078e026c */
[C---:B------:R-:W-:Y:S01]  /*233d0*/  IMAD.WIDE R92, R11.reuse, 0x4, R92 ;  /* 0x000000040b5c7825 */ /* 0x040fe200078e025c */
[----:B--2---:R1:W-:Y:S03]  /*233e0*/  LDGSTS.E [R5+0x21b80], desc[UR20][R44.64], P5 ;  /* 0x21b800002c057fae */ /* 0x0043e6000a9a1014 */
[----:B-1----:R-:W-:-:S04]  /*233f0*/  IMAD.WIDE R44, R11, 0x4, R44 ;  /* 0x000000040b2c7825 */ /* 0x002fc800078e022c */
[----:B---3--:R-:W-:-:S04]  /*23400*/  IMAD.WIDE R28, R11, 0x4, R28 ;  /* 0x000000040b1c7825 */ /* 0x008fc800078e021c */
[----:B----4-:R-:W-:-:S04]  /*23410*/  IMAD.WIDE R188, R11, 0x4, R188 ;  /* 0x000000040bbc7825 */ /* 0x010fc800078e02bc */
[----:B------:R-:W-:-:S04]  /*23420*/  IMAD.WIDE R6, R11, 0x4, R6 ;  /* 0x000000040b067825 */ /* 0x000fc800078e0206 */
[----:B------:R-:W-:-:S05]  /*23430*/  IMAD.WIDE R218, R11, 0x4, R218 ;  /* 0x000000040bda7825 */ /* 0x000fca00078e02da */
[----:B------:R1:W-:Y:S04]  /*23440*/  STL.64 [R1+0x408], R218 ;  /* 0x000408da01007387 */ /* 0x0003e80000100a00 */
[----:B------:R2:W-:Y:S04]  /*23450*/  LDGSTS.E [R5+0x21f80], desc[UR20][R202.64], P5 ;  /* 0x21f80000ca057fae */ /* 0x0005e8000a9a1014 */
[----:B-1----:R-:W3:Y:S04]  /*23460*/  LDL.LU.64 R218, [R1+0x6e8] ;  /* 0x0006e80001da7983 */ /* 0x002ee80000300a00 */
[----:B------:R1:W-:Y:S04]  /*23470*/  STL.64 [R1+0x498], R188 ;  /* 0x000498bc01007387 */ /* 0x0003e80000100a00 */
[----:B-1----:R-:W4:Y:S04]  /*23480*/  LDL.LU.64 R188, [R1+0xef0] ;  /* 0x000ef00001bc7983 */ /* 0x002f280000300a00 */
[----:B------:R1:W-:Y:S04]  /*23490*/  STL.64 [R1+0x5b8], R172 ;  /* 0x0005b8ac01007387 */ /* 0x0003e80000100a00 */
[----:B-1----:R-:W3:Y:S04]  /*234a0*/  LDL.LU.64 R172, [R1+0xee8] ;  /* 0x000ee80001ac7983 */ /* 0x002ee80000300a00 */
[----:B------:R1:W-:Y:S04]  /*234b0*/  STL.64 [R1+0x788], R156 ;  /* 0x0007889c01007387 */ /* 0x0003e80000100a00 */
[----:B-1----:R-:W3:Y:S04]  /*234c0*/  LDL.LU.64 R156, [R1+0xee0] ;  /* 0x000ee000019c7983 */ /* 0x002ee80000300a00 */
        /* <DEDUP_REMOVED lines=24> */
[----:B------:R1:W-:Y:S02]  /*23650*/  STL.64 [R1+0x428], R6 ;  /* 0x0004280601007387 */ /* 0x0003e40000100a00 */
[----:B-1----:R-:W-:-:S02]  /*23660*/  IMAD.WIDE R6, R11, 0x4, R12 ;  /* 0x000000040b067825 */ /* 0x002fc400078e020c */
[----:B------:R-:W4:Y:S04]  /*23670*/  LDL.LU.64 R12, [R1+0xe98] ;  /* 0x000e9800010c7983 */ /* 0x000f280000300a00 */
[----:B------:R1:W-:Y:S02]  /*23680*/  STL.64 [R1+0x4a8], R6 ;  /* 0x0004a80601007387 */ /* 0x0003e40000100a00 */
[C---:B-1----:R-:W-:Y:S02]  /*23690*/  IMAD.WIDE R6, R11.reuse, 0x4, R240 ;  /* 0x000000040b067825 */ /* 0x042fe400078e02f0 */
[----:B------:R-:W4:Y:S04]  /*236a0*/  LDL.LU.64 R240, [R1+0xe90] ;  /* 0x000e900001f07983 */ /* 0x000f280000300a00 */
[----:B------:R1:W-:Y:S01]  /*236b0*/  STL.64 [R1+0x600], R6 ;  /* 0x0006000601007387 */ /* 0x0003e20000100a00 */
[----:B--2---:R-:W-:-:S04]  /*236c0*/  IMAD.WIDE R202, R11, 0x4, R202 ;  /* 0x000000040bca7825 */ /* 0x004fc800078e02ca */
[C---:B-1----:R-:W-:Y:S02]  /*236d0*/  IMAD.WIDE R6, R11.reuse, 0x4, R104 ;  /* 0x000000040b067825 */ /* 0x042fe400078e0268 */
[----:B------:R-:W2:Y:S04]  /*236e0*/  LDL.LU.64 R104, [R1+0xe88] ;  /* 0x000e880001687983 */ /* 0x000ea80000300a00 */
        /* <DEDUP_REMOVED lines=8> */
[----:B---3--:R-:W-:-:S04]  /*23770*/  IMAD.WIDE R218, R11, 0x4, R218 ;  /* 0x000000040bda7825 */ /* 0x008fc800078e02da */
[C---:B------:R-:W-:Y:S01]  /*23780*/  IMAD.WIDE R186, R11.reuse, 0x4, R186 ;  /* 0x000000040bba7825 */ /* 0x040fe200078e02ba */
[----:B------:R1:W-:Y:S03]  /*23790*/  STL.64 [R1+0x3a8], R218 ;  /* 0x0003a8da01007387 */ /* 0x0003e60000100a00 */
[----:B------:R-:W-:-:S04]  /*237a0*/  IMAD.WIDE R250, R11, 0x4, R250 ;  /* 0x000000040bfa7825 */ /* 0x000fc800078e02fa */
[C---:B------:R-:W-:Y:S01]  /*237b0*/  IMAD.WIDE R170, R11.reuse, 0x4, R170 ;  /* 0x000000040baa7825 */ /* 0x040fe200078e02aa */
[----:B-1----:R-:W3:Y:S03]  /*237c0*/  LDL.LU.64 R218, [R1+0xe68] ;  /* 0x000e680001da7983 */ /* 0x002ee60000300a00 */
[----:B------:R-:W-:-:S04]  /*237d0*/  IMAD.WIDE R154, R11, 0x4, R154 ;  /* 0x000000040b9a7825 */ /* 0x000fc800078e029a */
[----:B------:R-:W-:-:S04]  /*237e0*/  IMAD.WIDE R138, R11, 0x4, R138 ;  /* 0x000000040b8a7825 */ /* 0x000fc800078e028a */
[C---:B------:R-:W-:Y:S01]  /*237f0*/  IMAD.WIDE R74, R11.reuse, 0x4, R74 ;  /* 0x000000040b4a7825 */ /* 0x040fe200078e024a */
[----:B----4-:R1:W-:Y:S03]  /*23800*/  LDGSTS.E [R5+0x22380], desc[UR20][R122.64], P5 ;  /* 0x223800007a057fae */ /* 0x0103e6000a9a1014 */
[----:B------:R-:W-:-:S04]  /*23810*/  IMAD.WIDE R58, R11, 0x4, R58 ;  /* 0x000000040b3a7825 */ /* 0x000fc800078e023a */
[----:B-1----:R-:W-:-:S04]  /*23820*/  IMAD.WIDE R122, R11, 0x4, R122 ;  /* 0x000000040b7a7825 */ /* 0x002fc800078e027a */
[----:B------:R-:W-:-:S04]  /*23830*/  IMAD.WIDE R106, R11, 0x4, R106 ;  /* 0x000000040b6a7825 */ /* 0x000fc800078e026a */
[----:B------:R-:W-:-:S04]  /*23840*/  IMAD.WIDE R42, R11, 0x4, R42 ;  /* 0x000000040b2a7825 */ /* 0x000fc800078e022a */
[----:B------:R-:W-:-:S04]  /*23850*/  IMAD.WIDE R26, R11, 0x4, R26 ;  /* 0x000000040b1a7825 */ /* 0x000fc800078e021a */
[C---:B------:R-:W-:Y:S01]  /*23860*/  IMAD.WIDE R220, R11.reuse, 0x4, R220 ;  /* 0x000000040bdc7825 */ /* 0x040fe200078e02dc */
[----:B------:R1:W-:Y:S03]  /*23870*/  LDGSTS.E [R5+0x22780], desc[UR20][R222.64], P5 ;  /* 0x22780000de057fae */ /* 0x0003e6000a9a1014 */
[----:B-1----:R-:W-:-:S04]  /*23880*/  IMAD.WIDE R222, R11, 0x4, R222 ;  /* 0x000000040bde7825 */ /* 0x002fc800078e02de */
[----:B------:R-:W-:-:S04]  /*23890*/  IMAD.WIDE R120, R11, 0x4, R120 ;  /* 0x000000040b787825 */ /* 0x000fc800078e0278 */
[----:B------:R-:W-:-:S04]  /*238a0*/  IMAD.WIDE R200, R11, 0x4, R200 ;  /* 0x000000040bc87825 */ /* 0x000fc800078e02c8 */
[----:B------:R-:W-:-:S04]  /*238b0*/  IMAD.WIDE R184, R11, 0x4, R184 ;  /* 0x000000040bb87825 */ /* 0x000fc800078e02b8 */
[----:B------:R-:W-:-:S04]  /*238c0*/  IMAD.WIDE R168, R11, 0x4, R168 ;  /* 0x000000040ba87825 */ /* 0x000fc800078e02a8 */
[----:B------:R-:W-:-:S04]  /*238d0*/  IMAD.WIDE R152, R11, 0x4, R152 ;  /* 0x000000040b987825 */ /* 0x000fc800078e0298 */
[C---:B------:R-:W-:Y:S01]  /*238e0*/  IMAD.WIDE R136, R11.reuse, 0x4, R136 ;  /* 0x000000040b887825 */ /* 0x040fe200078e0288 */
[----:B--2---:R1:W-:Y:S03]  /*238f0*/  LDGSTS.E [R5+0x22b80], desc[UR20][R6.64], P5 ;  /* 0x22b8000006057fae */ /* 0x0043e6000a9a1014 */
[----:B------:R-:W-:-:S04]  /*23900*/  IMAD.WIDE R90, R11, 0x4, R90 ;  /* 0x000000040b5a7825 */ /* 0x000fc800078e025a */
[----:B------:R-:W-:-:S05]  /*23910*/  IMAD.WIDE R202, R11, 0x4, R202 ;  /* 0x000000040bca7825 */ /* 0x000fca00078e02ca */
[----:B------:R2:W-:Y:S04]  /*23920*/  STL.64 [R1+0x438], R202 ;  /* 0x000438ca01007387 */ /* 0x0005e80000100a00 */
[----:B--2---:R-:W2:Y:S04]  /*23930*/  LDL.LU.64 R202, [R1+0xe60] ;  /* 0x000e600001ca7983 */ /* 0x004ea80000300a00 */
[----:B------:R4:W-:Y:S04]  /*23940*/  STL.64 [R1+0x4b0], R186 ;  /* 0x0004b0ba01007387 */ /* 0x0009e80000100a00 */
[----:B----4-:R-:W4:Y:S04]  /*23950*/  LDL.LU.64 R186, [R1+0xe58] ;  /* 0x000e580001ba7983 */ /* 0x010f280000300a00 */
        /* <DEDUP_REMOVED lines=30> */
[----:B------:R-:W-:-:S03]  /*23b40*/  IMAD.WIDE R6, R11, 0x4, R6 ;  /* 0x000000040b067825 */ /* 0x000fc600078e0206 */
        /* <DEDUP_REMOVED lines=10> */
[----:B--2---:R2:W-:Y:S04]  /*23bf0*/  LDGSTS.E [R5+0x22f80], desc[UR20][R250.64], P5 ;  /* 0x22f80000fa057fae */ /* 0x0045e8000a9a1014 */
[----:B-1----:R-:W2:Y:S04]  /*23c00*/  LDL.LU.64 R136, [R1+0xdc0] ;  /* 0x000dc00001887983 */ /* 0x002ea80000300a00 */
[----:B------:R3:W-:Y:S02]  /*23c10*/  STL.64 [R1+0x730], R6 ;  /* 0x0007300601007387 */ /* 0x0007e40000100a00 */
[----:B---3--:R-:W-:-:S02]  /*23c20*/  IMAD.WIDE R6, R11, 0x4, R120 ;  /* 0x000000040b067825 */ /* 0x008fc400078e0278 */
[----:B------:R-:W3:Y:S04]  /*23c30*/  LDL.LU.64 R120, [R1+0xdb8] ;  /* 0x000db80001787983 */ /* 0x000ee80000300a00 */
[----:B------:R1:W-:Y:S02]  /*23c40*/  STL.64 [R1+0x3c0], R6 ;  /* 0x0003c00601007387 */ /* 0x0003e40000100a00 */
[C---:B-1----:R-:W-:Y:S02]  /*23c50*/  IMAD.WIDE R6, R11.reuse, 0x4, R104 ;  /* 0x000000040b067825 */ /* 0x042fe400078e0268 */
[----:B------:R-:W3:Y:S04]  /*23c60*/  LDL.LU.64 R104, [R1+0xdb0] ;  /* 0x000db00001687983 */ /* 0x000ee80000300a00 */
[----:B------:R1:W-:Y:S02]  /*23c70*/  STL.64 [R1+0x458], R6 ;  /* 0x0004580601007387 */ /* 0x0003e40000100a00 */
[----:B-1----:R-:W-:-:S02]  /*23c80*/  IMAD.WIDE R6, R11, 0x4, R88 ;  /* 0x000000040b067825 */ /* 0x002fc400078e0258 */
        /* <DEDUP_REMOVED lines=15> */
[----:B------:R-:W3:Y:S02]  /*23d80*/  LDL.LU.64 R222, [R1+0xd80] ;  /* 0x000d800001de7983 */ /* 0x000ee40000300a00 */
[----:B--2---:R-:W-:-:S04]  /*23d90*/  IMAD.WIDE R250, R11, 0x4, R250 ;  /* 0x000000040bfa7825 */ /* 0x004fc800078e02fa */
[C---:B------:R-:W-:Y:S01]  /*23da0*/  IMAD.WIDE R240, R11.reuse, 0x4, R240 ;  /* 0x000000040bf07825 */ /* 0x040fe200078e02f0 */
[----:B------:R-:W-:Y:S03]  /*23db0*/  STL.64 [R1+0x710], R250 ;  /* 0x000710fa01007387 */ /* 0x000fe60000100a00 */
[C---:B------:R-:W-:Y:S01]  /*23dc0*/  IMAD.WIDE R238, R11.reuse, 0x4, R238 ;  /* 0x000000040bee7825 */ /* 0x040fe200078e02ee */
[----:B------:R1:W-:Y:S03]  /*23dd0*/  STL.64 [R1+0x3b8], R6 ;  /* 0x0003b80601007387 */ /* 0x0003e60000100a00 */
[C---:B------:R-:W-:Y:S01]  /*23de0*/  IMAD.WIDE R228, R11.reuse, 0x4, R228 ;  /* 0x000000040be47825 */ /* 0x040fe200078e02e4 */
[----:B------:R-:W-:Y:S03]  /*23df0*/  STL.64 [R1+0x450], R240 ;  /* 0x000450f001007387 */ /* 0x000fe60000100a00 */
[C---:B------:R-:W-:Y:S01]  /*23e00*/  IMAD.WIDE R226, R11.reuse, 0x4, R226 ;  /* 0x000000040be27825 */ /* 0x040fe200078e02e2 */
[----:B------:R-:W-:Y:S03]  /*23e10*/  STL.64 [R1+0x4e8], R238 ;  /* 0x0004e8ee01007387 */ /* 0x000fe60000100a00 */
[----:B-1----:R-:W-:-:S05]  /*23e20*/  IMAD.WIDE R6, R11, 0x4, R230 ;  /* 0x000000040b067825 */ /* 0x002fca00078e02e6 */
[----:B------:R1:W-:Y:S04]  /*23e30*/  STL.64 [R1+0x520], R6 ;  /* 0x0005200601007387 */ /* 0x0003e80000100a00 */
[----:B------:R-:W-:Y:S04]  /*23e40*/  STL.64 [R1+0x590], R228 ;  /* 0x000590e401007387 */ /* 0x000fe80000100a00 */
[----:B------:R-:W-:Y:S01]  /*23e50*/  STL.64 [R1+0x610], R226 ;  /* 0x000610e201007387 */ /* 0x000fe20000100a00 */
[----:B-1----:R-:W-:-:S05]  /*23e60*/  IMAD.WIDE R6, R11, 0x4, R224 ;  /* 0x000000040b067825 */ /* 0x002fca00078e02e0 */
[----:B------:R1:W-:Y:S02]  /*23e70*/  STL.64 [R1+0x678], R6 ;  /* 0x0006780601007387 */ /* 0x0003e40000100a00 */
[----:B-1----:R-:W-:-:S04]  /*23e80*/  IMAD.WIDE R6, R11, 0x4, R220 ;  /* 0x000000040b067825 */ /* 0x002fc800078e02dc */
[----:B------:R-:W-:-:S04]  /*23e90*/  IMAD.WIDE R220, R11, 0x4, R12 ;  /* 0x000000040bdc7825 */ /* 0x000fc800078e020c */
[----:B------:R-:W-:-:S04]  /*23ea0*/  IMAD.WIDE R12, R11, 0x4, R14 ;  /* 0x000000040b0c7825 */ /* 0x000fc800078e020e */
[----:B------:R-:W-:-:S04]  /*23eb0*/  IMAD.WIDE R14, R11, 0x4, R18 ;  /* 0x000000040b0e7825 */ /* 0x000fc800078e0212 */
[C---:B------:R-:W-:Y:S01]  /*23ec0*/  IMAD.WIDE R250, R11.reuse, 0x4, R202 ;  /* 0x000000040bfa7825 */ /* 0x040fe200078e02ca */
[----:B---3--:R1:W-:Y:S04]  /*23ed0*/  LDGSTS.E [R5+0x23380], desc[UR20][R222.64], P5 ;  /* 0x23380000de057fae */ /* 0x0083e8000a9a1014 */
[----:B------:R-:W-:Y:S04]  /*23ee0*/  LDGSTS.E [R5+0x23780], desc[UR20][R24.64], P5 ;  /* 0x2378000018057fae */ /* 0x000fe8000a9a1014 */
[----:B------:R-:W-:Y:S01]  /*23ef0*/  LDGSTS.E [R5+0x23b80], desc[UR20][R40.64], P5 ;  /* 0x23b8000028057fae */ /* 0x000fe2000a9a1014 */
[----:B-1----:R-:W-:-:S03]  /*23f00*/  IMAD.WIDE R222, R11, 0x4, R222 ;  /* 0x000000040bde7825 */ /* 0x002fc600078e02de */
[----:B------:R-:W-:Y:S04]  /*23f10*/  LDGSTS.E [R5+0x23f80], desc[UR20][R56.64], P5 ;  /* 0x23f8000038057fae */ /* 0x000fe8000a9a1014 */
[----:B------:R-:W-:Y:S04]  /*23f20*/  STL.64 [R1+0x6f0], R222 ;  /* 0x0006f0de01007387 */ /* 0x000fe80000100a00 */
[----:B------:R1:W-:Y:S04]  /*23f30*/  STL.64 [R1+0x368], R6 ;  /* 0x0003680601007387 */ /* 0x0003e80000100a00 */
[----:B------:R-:W-:Y:S04]  /*23f40*/  STL.64 [R1+0x3f0], R220 ;  /* 0x0003f0dc01007387 */ /* 0x000fe80000100a00 */
[----:B------:R2:W-:Y:S01]  /*23f50*/  STL.64 [R1+0x490], R12 ;  /* 0x0004900c01007387 */ /* 0x0005e20000100a00 */
[----:B-1----:R-:W-:-:S03]  /*23f60*/  IMAD.WIDE R6, R11, 0x4, R16 ;  /* 0x000000040b067825 */ /* 0x002fc600078e0210 */
[----:B------:R-:W-:Y:S04]  /*23f70*/  LDGSTS.E [R5+0x24380], desc[UR20][R72.64], P5 ;  /* 0x2438000048057fae */ /* 0x000fe8000a9a1014 */
[----:B------:R1:W-:Y:S01]  /*23f80*/  STL.64 [R1+0x500], R6 ;  /* 0x0005000601007387 */ /* 0x0003e20000100a00 */
[----:B--2---:R-:W-:-:S03]  /*23f90*/  IMAD.WIDE R12, R11, 0x4, R20 ;  /* 0x000000040b0c7825 */ /* 0x004fc600078e0214 */
[----:B------:R-:W-:Y:S04]  /*23fa0*/  STL.64 [R1+0x558], R14 ;  /* 0x0005580e01007387 */ /* 0x000fe80000100a00 */
[----:B------:R2:W-:Y:S01]  /*23fb0*/  STL.64 [R1+0x5e8], R12 ;  /* 0x0005e80c01007387 */ /* 0x0005e20000100a00 */
[----:B-1----:R-:W-:-:S03]  /*23fc0*/  IMAD.WIDE R6, R11, 0x4, R22 ;  /* 0x000000040b067825 */ /* 0x002fc600078e0216 */
[----:B------:R-:W-:Y:S04]  /*23fd0*/  LDGSTS.E [R5+0x24780], desc[UR20][R88.64], P5 ;  /* 0x2478000058057fae */ /* 0x000fe8000a9a1014 */
[----:B------:R1:W-:Y:S01]  /*23fe0*/  STL.64 [R1+0x668], R6 ;  /* 0x0006680601007387 */ /* 0x0003e20000100a00 */
[----:B--2---:R-:W-:-:S03]  /*23ff0*/  IMAD.WIDE R12, R11, 0x4, R24 ;  /* 0x000000040b0c7825 */ /* 0x004fc600078e0218 */
[----:B------:R-:W-:Y:S01]  /*24000*/  LDGSTS.E [R5+0x24b80], desc[UR20][R104.64], P5 ;  /* 0x24b8000068057fae */ /* 0x000fe2000a9a1014 */
[----:B------:R-:W-:-:S03]  /*24010*/  IMAD.WIDE R14, R11, 0x4, R28 ;  /* 0x000000040b0e7825 */ /* 0x000fc600078e021c */
[----:B------:R2:W-:Y:S01]  /*24020*/  STL.64 [R1+0x6d0], R12 ;  /* 0x0006d00c01007387 */ /* 0x0005e20000100a00 */
[----:B-1----:R-:W-:-:S03]  /*24030*/  IMAD.WIDE R6, R11, 0x4, R26 ;  /* 0x000000040b067825 */ /* 0x002fc600078e021a */
[----:B------:R-:W-:Y:S04]  /*24040*/  LDGSTS.E [R5+0x24f80], desc[UR20][R120.64], P5 ;  /* 0x24f8000078057fae */ /* 0x000fe8000a9a1014 */
[----:B------:R1:W-:Y:S01]  /*24050*/  STL.64 [R1+0x328], R6 ;  /* 0x0003280601007387 */ /* 0x0003e20000100a00 */
[----:B--2---:R-:W-:-:S03]  /*24060*/  IMAD.WIDE R12, R11, 0x4, R30 ;  /* 0x000000040b0c7825 */ /* 0x004fc600078e021e */
[----:B------:R2:W-:Y:S04]  /*24070*/  STL.64 [R1+0x360], R14 ;  /* 0x0003600e01007387 */ /* 0x0005e80000100a00 */
[----:B------:R3:W-:Y:S01]  /*24080*/  STL.64 [R1+0x420], R12 ;  /* 0x0004200c01007387 */ /* 0x0007e20000100a00 */
[----:B-1----:R-:W-:-:S03]  /*24090*/  IMAD.WIDE R6, R11, 0x4, R32 ;  /* 0x000000040b067825 */ /* 0x002fc600078e0220 */
[----:B------:R-:W-:Y:S01]  /*240a0*/  LDGSTS.E [R5+0x25380], desc[UR20][R136.64], P5 ;  /* 0x2538000088057fae */ /* 0x000fe2000a9a1014 */
[----:B--2---:R-:W-:-:S03]  /*240b0*/  IMAD.WIDE R14, R11, 0x4, R34 ;  /* 0x000000040b0e7825 */ /* 0x004fc600078e0222 */
[----:B------:R1:W-:Y:S01]  /*240c0*/  STL.64 [R1+0x4d8], R6 ;  /* 0x0004d80601007387 */ /* 0x0003e20000100a00 */
[----:B---3--:R-:W-:-:S03]  /*240d0*/  IMAD.WIDE R12, R11, 0x4, R36 ;  /* 0x000000040b0c7825 */ /* 0x008fc600078e0224 */
[----:B------:R-:W-:Y:S04]  /*240e0*/  STL.64 [R1+0x528], R14 ;  /* 0x0005280e01007387 */ /* 0x000fe80000100a00 */
[----:B------:R2:W-:Y:S01]  /*240f0*/  STL.64 [R1+0x5a8], R12 ;  /* 0x0005a80c01007387 */ /* 0x0005e20000100a00 */
[----:B-1----:R-:W-:-:S03]  /*24100*/  IMAD.WIDE R6, R11, 0x4, R38 ;  /* 0x000000040b067825 */ /* 0x002fc600078e0226 */
[----:B----4-:R-:W-:Y:S04]  /*24110*/  LDGSTS.E [R5+0x25780], desc[UR20][R152.64], P5 ;  /* 0x2578000098057fae */ /* 0x010fe8000a9a1014 */
[----:B------:R1:W-:Y:S01]  /*24120*/  STL.64 [R1+0x640], R6 ;  /* 0x0006400601007387 */ /* 0x0003e20000100a00 */
[----:B--2---:R-:W-:-:S03]  /*24130*/  IMAD.WIDE R12, R11, 0x4, R40 ;  /* 0x000000040b0c7825 */ /* 0x004fc600078e0228 */
[----:B------:R2:W-:Y:S01]  /*24140*/  LDGSTS.E [R5+0x25b80], desc[UR20][R168.64], P5 ;  /* 0x25b80000a8057fae */ /* 0x0005e2000a9a1014 */
[----:B------:R-:W-:-:S03]  /*24150*/  IMAD.WIDE R14, R11, 0x4, R44 ;  /* 0x000000040b0e7825 */ /* 0x000fc600078e022c */
[----:B------:R3:W-:Y:S01]  /*24160*/  STL.64 [R1+0x6a8], R12 ;  /* 0x0006a80c01007387 */ /* 0x0007e20000100a00 */
[----:B-1----:R-:W-:-:S03]  /*24170*/  IMAD.WIDE R6, R11, 0x4, R42 ;  /* 0x000000040b067825 */ /* 0x002fc600078e022a */
[----:B------:R-:W-:Y:S04]  /*24180*/  LDGSTS.E [R5+0x25f80], desc[UR20][R184.64], P5 ;  /* 0x25f80000b8057fae */ /* 0x000fe8000a9a1014 */
[----:B------:R1:W-:Y:S01]  /*24190*/  STL.64 [R1+0x300], R6 ;  /* 0x0003000601007387 */ /* 0x0003e20000100a00 */
[----:B---3--:R-:W-:-:S03]  /*241a0*/  IMAD.WIDE R12, R11, 0x4, R46 ;  /* 0x000000040b0c7825 */ /* 0x008fc600078e022e */
[----:B------:R3:W-:Y:S04]  /*241b0*/  STL.64 [R1+0x320], R14 ;  /* 0x0003200e01007387 */ /* 0x0007e80000100a00 */
[----:B------:R4:W-:Y:S01]  /*241c0*/  STL.64 [R1+0x378], R12 ;  /* 0x0003780c01007387 */ /* 0x0009e20000100a00 */
[----:B-1----:R-:W-:-:S03]  /*241d0*/  IMAD.WIDE R6, R11, 0x4, R48 ;  /* 0x000000040b067825 */ /* 0x002fc600078e0230 */
[----:B------:R-:W-:Y:S01]  /*241e0*/  LDGSTS.E [R5+0x26380], desc[UR20][R200.64], P5 ;  /* 0x26380000c8057fae */ /* 0x000fe2000a9a1014 */
[----:B---3--:R-:W-:-:S03]  /*241f0*/  IMAD.WIDE R14, R11, 0x4, R50 ;  /* 0x000000040b0e7825 */ /* 0x008fc600078e0232 */
[----:B------:R1:W-:Y:S01]  /*24200*/  STL.64 [R1+0x470], R6 ;  /* 0x0004700601007387 */ /* 0x0003e20000100a00 */
[----:B----4-:R-:W-:-:S03]  /*24210*/  IMAD.WIDE R12, R11, 0x4, R52 ;  /* 0x000000040b0c7825 */ /* 0x010fc600078e0234 */
[----:B------:R-:W-:Y:S04]  /*24220*/  STL.64 [R1+0x508], R14 ;  /* 0x0005080e01007387 */ /* 0x000fe80000100a00 */
[----:B------:R3:W-:Y:S01]  /*24230*/  STL.64 [R1+0x570], R12 ;  /* 0x0005700c01007387 */ /* 0x0007e20000100a00 */
[----:B-1----:R-:W-:-:S03]  /*24240*/  IMAD.WIDE R6, R11, 0x4, R54 ;  /* 0x000000040b067825 */ /* 0x002fc600078e0236 */
[----:B------:R-:W-:Y:S04]  /*24250*/  LDGSTS.E [R5+0x26780], desc[UR20][R216.64], P5 ;  /* 0x26780000d8057fae */ /* 0x000fe8000a9a1014 */
[----:B------:R1:W-:Y:S01]  /*24260*/  STL.64 [R1+0x608], R6 ;  /* 0x0006080601007387 */ /* 0x0003e20000100a00 */
[----:B---3--:R-:W-:-:S04]  /*24270*/  IMAD.WIDE R12, R11, 0x4, R56 ;  /* 0x000000040b0c7825 */ /* 0x008fc800078e0238 */
[C---:B------:R-:W-:Y:S01]  /*24280*/  IMAD.WIDE R14, R11.reuse, 0x4, R60 ;  /* 0x000000040b0e7825 */ /* 0x040fe200078e023c */
[----:B------:R3:W-:Y:S03]  /*24290*/  STL.64 [R1+0x698], R12 ;  /* 0x0006980c01007387 */ /* 0x0007e60000100a00 */
[----:B-1----:R-:W-:-:S05]  /*242a0*/  IMAD.WIDE R6, R11, 0x4, R58 ;  /* 0x000000040b067825 */ /* 0x002fca00078e023a */
[----:B------:R1:W-:Y:S01]  /*242b0*/  STL.64 [R1+0x2d0], R6 ;  /* 0x0002d00601007387 */ /* 0x0003e20000100a00 */
[----:B---3--:R-:W-:-:S03]  /*242c0*/  IMAD.WIDE R12, R11, 0x4, R62 ;  /* 0x000000040b0c7825 */ /* 0x008fc600078e023e */
[----:B------:R3:W-:Y:S04]  /*242d0*/  STL.64 [R1+0x2f0], R14 ;  /* 0x0002f00e01007387 */ /* 0x0007e80000100a00 */
[----:B------:R4:W-:Y:S01]  /*242e0*/  STL.64 [R1+0x330], R12 ;  /* 0x0003300c01007387 */ /* 0x0009e20000100a00 */
[----:B-1----:R-:W-:-:S04]  /*242f0*/  IMAD.WIDE R6, R11, 0x4, R64 ;  /* 0x000000040b067825 */ /* 0x002fc800078e0240 */
[C---:B---3--:R-:W-:Y:S01]  /*24300*/  IMAD.WIDE R14, R11.reuse, 0x4, R66 ;  /* 0x000000040b0e7825 */ /* 0x048fe200078e0242 */
[----:B------:R1:W-:Y:S03]  /*24310*/  STL.64 [R1+0x3b0], R6 ;  /* 0x0003b00601007387 */ /* 0x0003e60000100a00 */
[C---:B----4-:R-:W-:Y:S01]  /*24320*/  IMAD.WIDE R12, R11.reuse, 0x4, R68 ;  /* 0x000000040b0c7825 */ /* 0x050fe200078e0244 */
[----:B------:R-:W-:Y:S04]  /*24330*/  STL.64 [R1+0x4d0], R14 ;  /* 0x0004d00e01007387 */ /* 0x000fe80000100a00 */
[----:B------:R3:W-:Y:S01]  /*24340*/  STL.64 [R1+0x538], R12 ;  /* 0x0005380c01007387 */ /* 0x0007e20000100a00 */
[----:B-1----:R-:W-:-:S05]  /*24350*/  IMAD.WIDE R6, R11, 0x4, R70 ;  /* 0x000000040b067825 */ /* 0x002fca00078e0246 */
        /* <DEDUP_REMOVED lines=99> */
[----:B------:R3:W-:Y:S01]  /*24990*/  STL.64 [R1+0x4f0], R12 ;  /* 0x0004f00c01007387 */ /* 0x0007e20000100a00 */
[----:B------:R-:W4:Y:S02]  /*249a0*/  LDC R172, c[0x0][0x3a0] ;  /* 0x0000e800ffac7b82 */ /* 0x000f240000000800 */
        /* <DEDUP_REMOVED lines=8> */
[C---:B--2---:R-:W-:Y:S01]  /*24a30*/  IMAD.WIDE R12, R11.reuse, 0x4, R180 ;  /* 0x000000040b0c7825 */ /* 0x044fe200078e02b4 */
[----:B------:R2:W-:Y:S04]  /*24a40*/  STL.64 [R1+0x1a0], R14 ;  /* 0x0001a00e01007387 */ /* 0x0005e80000100a00 */
[----:B------:R3:W-:Y:S01]  /*24a50*/  STL.64 [R1+0x208], R12 ;  /* 0x0002080c01007387 */ /* 0x0007e20000100a00 */
[----:B-1----:R-:W-:-:S04]  /*24a60*/  IMAD.WIDE R6, R11, 0x4, R182 ;  /* 0x000000040b067825 */ /* 0x002fc800078e02b6 */
[C---:B--2---:R-:W-:Y:S01]  /*24a70*/  IMAD.WIDE R14, R11.reuse, 0x4, R186 ;  /* 0x000000040b0e7825 */ /* 0x044fe200078e02ba */
[----:B------:R1:W-:Y:S03]  /*24a80*/  STL.64 [R1+0x290], R6 ;  /* 0x0002900601007387 */ /* 0x0003e60000100a00 */
[----:B---3--:R-:W-:-:S05]  /*24a90*/  IMAD.WIDE R12, R11, 0x4, R184 ;  /* 0x000000040b0c7825 */ /* 0x008fca00078e02b8 */
[----:B------:R2:W-:Y:S01]  /*24aa0*/  STL.64 [R1+0x310], R12 ;  /* 0x0003100c01007387 */ /* 0x0005e20000100a00 */
[----:B-1----:R-:W-:-:S03]  /*24ab0*/  IMAD.WIDE R6, R11, 0x4, R188 ;  /* 0x000000040b067825 */ /* 0x002fc600078e02bc */
[----:B------:R1:W-:Y:S04]  /*24ac0*/  STL.64 [R1+0x80], R14 ;  /* 0x0000800e01007387 */ /* 0x0003e80000100a00 */
[----:B------:R-:W3:Y:S01]  /*24ad0*/  LDL.LU.64 R222, [R1+0x8] ;  /* 0x0000080001de7983 */ /* 0x000ee20000300a00 */
[----:B--2---:R-:W-:-:S03]  /*24ae0*/  IMAD.WIDE R12, R11, 0x4, R190 ;  /* 0x000000040b0c7825 */ /* 0x004fc600078e02be */
[----:B------:R2:W-:Y:S04]  /*24af0*/  STL.64 [R1+0x98], R6 ;  /* 0x0000980601007387 */ /* 0x0005e80000100a00 */
[----:B------:R4:W-:Y:S01]  /*24b00*/  STL.64 [R1+0xb8], R12 ;  /* 0x0000b80c01007387 */ /* 0x0009e20000100a00 */
[----:B-1----:R-:W-:-:S03]  /*24b10*/  IMAD.WIDE R14, R11, 0x4, R194 ;  /* 0x000000040b0e7825 */ /* 0x002fc600078e02c2 */
[----:B------:R-:W3:Y:S01]  /*24b20*/  LDL.LU.64 R228, [R1+0x18] ;  /* 0x0000180001e47983 */ /* 0x000ee20000300a00 */
[----:B--2---:R-:W-:-:S04]  /*24b30*/  IMAD.WIDE R6, R11, 0x4, R192 ;  /* 0x000000040b067825 */ /* 0x004fc800078e02c0 */
[C---:B----4-:R-:W-:Y:S01]  /*24b40*/  IMAD.WIDE R12, R11.reuse, 0x4, R196 ;  /* 0x000000040b0c7825 */ /* 0x050fe200078e02c4 */
[----:B------:R1:W-:Y:S04]  /*24b50*/  STL.64 [R1+0xd0], R6 ;  /* 0x0000d00601007387 */ /* 0x0003e80000100a00 */
[----:B------:R-:W-:Y:S04]  /*24b60*/  STL.64 [R1+0x128], R14 ;  /* 0x0001280e01007387 */ /* 0x000fe80000100a00 */
[----:B------:R2:W-:Y:S01]  /*24b70*/  STL.64 [R1+0x170], R12 ;  /* 0x0001700c01007387 */ /* 0x0005e20000100a00 */
[----:B-1----:R-:W-:-:S05]  /*24b80*/  IMAD.WIDE R6, R11, 0x4, R198 ;  /* 0x000000040b067825 */ /* 0x002fca00078e02c6 */
[----:B------:R1:W-:Y:S01]  /*24b90*/  STL.64 [R1+0x1f8], R6 ;  /* 0x0001f80601007387 */ /* 0x0003e20000100a00 */
[----:B--2---:R-:W-:-:S04]  /*24ba0*/  IMAD.WIDE R12, R11, 0x4, R200 ;  /* 0x000000040b0c7825 */ /* 0x004fc800078e02c8 */
[C---:B------:R-:W-:Y:S01]  /*24bb0*/  IMAD.WIDE R14, R11.reuse, 0x4, R212 ;  /* 0x000000040b0e7825 */ /* 0x040fe200078e02d4 */
[----:B------:R2:W-:Y:S03]  /*24bc0*/  STL.64 [R1+0x2a8], R12 ;  /* 0x0002a80c01007387 */ /* 0x0005e60000100a00 */
[C---:B-1----:R-:W-:Y:S01]  /*24bd0*/  IMAD.WIDE R6, R11.reuse, 0x4, R204 ;  /* 0x000000040b067825 */ /* 0x042fe200078e02cc */
[----:B------:R-:W4:Y:S04]  /*24be0*/  LDL.LU.64 R20, [R1+0x28] ;  /* 0x0000280001147983 */ /* 0x000f280000300a00 */
[----:B------:R-:W-:Y:S01]  /*24bf0*/  STL.64 [R1], R6 ;  /* 0x0000000601007387 */ /* 0x000fe20000100a00 */
[----:B--2---:R-:W-:-:S03]  /*24c00*/  IMAD.WIDE R12, R11, 0x4, R214 ;  /* 0x000000040b0c7825 */ /* 0x004fc600078e02d6 */
[----:B------:R-:W-:Y:S04]  /*24c10*/  STL.64 [R1+0x10], R250 ;  /* 0x000010fa01007387 */ /* 0x000fe80000100a00 */
[----:B------:R-:W2:Y:S04]  /*24c20*/  LDL.LU.64 R36, [R1+0x30] ;  /* 0x0000300001247983 */ /* 0x000ea80000300a00 */
[----:B------:R1:W-:Y:S04]  /*24c30*/  STL.64 [R1+0x78], R14 ;  /* 0x0000780e01007387 */ /* 0x0003e80000100a00 */
[----:B------:R-:W2:Y:S04]  /*24c40*/  LDL.LU.64 R18, [R1+0x38] ;  /* 0x0000380001127983 */ /* 0x000ea80000300a00 */
[----:B------:R1:W-:Y:S04]  /*24c50*/  STL.64 [R1+0x120], R12 ;  /* 0x0001200c01007387 */ /* 0x0003e80000100a00 */
[----:B------:R-:W2:Y:S04]  /*24c60*/  LDL.LU.64 R226, [R1+0x40] ;  /* 0x0000400001e27983 */ /* 0x000ea80000300a00 */
[----:B------:R-:W2:Y:S04]  /*24c70*/  LDL.LU.64 R16, [R1+0x48] ;  /* 0x0000480001107983 */ /* 0x000ea80000300a00 */
[----:B-1----:R-:W2:Y:S01]  /*24c80*/  LDL.LU.64 R14, [R1+0x50] ;  /* 0x00005000010e7983 */ /* 0x002ea20000300a00 */
[----:B------:R-:W-:-:S04]  /*24c90*/  IMAD.WIDE R6, R11, 0x4, R210 ;  /* 0x000000040b067825 */ /* 0x000fc800078e02d2 */
[C---:B------:R-:W-:Y:S01]  /*24ca0*/  IMAD.WIDE R12, R11.reuse, 0x4, R216 ;  /* 0x000000040b0c7825 */ /* 0x040fe200078e02d8 */
[----:B------:R-:W-:Y:S04]  /*24cb0*/  STL.64 [R1+0x58], R6 ;  /* 0x0000580601007387 */ /* 0x000fe80000100a00 */
[----:B------:R-:W2:Y:S01]  /*24cc0*/  LDL.LU.64 R224, [R1+0x60] ;  /* 0x0000600001e07983 */ /* 0x000ea20000300a00 */
[----:B------:R-:W-:-:S03]  /*24cd0*/  IMAD.WIDE R220, R11, 0x4, R248 ;  /* 0x000000040bdc7825 */ /* 0x000fc600078e02f8 */
[----:B------:R-:W2:Y:S04]  /*24ce0*/  LDL.LU.64 R230, [R1+0x70] ;  /* 0x0000700001e67983 */ /* 0x000ea80000300a00 */
[----:B------:R1:W-:Y:S01]  /*24cf0*/  STL.64 [R1+0x1d0], R12 ;  /* 0x0001d00c01007387 */ /* 0x0003e20000100a00 */
[----:B------:R-:W-:-:S03]  /*24d00*/  IMAD.WIDE R168, R11, 0x4, R232 ;  /* 0x000000040ba87825 */ /* 0x000fc600078e02e8 */
[----:B-1----:R-:W2:Y:S01]  /*24d10*/  LDL.LU.64 R12, [R1+0x88] ;  /* 0x00008800010c7983 */ /* 0x002ea20000300a00 */
[----:B------:R-:W-:-:S04]  /*24d20*/  IMAD.WIDE R82, R11, 0x4, R242 ;  /* 0x000000040b527825 */ /* 0x000fc800078e02f2 */
[C---:B---3--:R-:W-:Y:S02]  /*24d30*/  IMAD.WIDE R122, R11.reuse, 0x4, R222 ;  /* 0x000000040b7a7825 */ /* 0x048fe400078e02de */
[----:B------:R-:W3:Y:S04]  /*24d40*/  LDL.LU.64 R222, [R1+0x90] ;  /* 0x0000900001de7983 */ /* 0x000ee80000300a00 */
[----:B------:R-:W3:Y:S04]  /*24d50*/  LDL.LU.64 R248, [R1+0xd78] ;  /* 0x000d780001f87983 */ /* 0x000ee80000300a00 */
[----:B------:R-:W3:Y:S01]  /*24d60*/  LDL.LU.64 R34, [R1+0xa0] ;  /* 0x0000a00001227983 */ /* 0x000ee20000300a00 */
[----:B------:R-:W-:-:S03]  /*24d70*/  IMAD.WIDE R110, R11, 0x4, R228 ;  /* 0x000000040b6e7825 */ /* 0x000fc600078e02e4 */
[----:B------:R-:W3:Y:S04]  /*24d80*/  LDL.LU.64 R32, [R1+0xa8] ;  /* 0x0000a80001207983 */ /* 0x000ee80000300a00 */
[----:B------:R-:W3:Y:S04]  /*24d90*/  LDL.LU.64 R30, [R1+0xb0] ;  /* 0x0000b000011e7983 */ /* 0x000ee80000300a00 */
[----:B------:R-:W3:Y:S04]  /*24da0*/  LDL.LU.64 R28, [R1+0xc0] ;  /* 0x0000c000011c7983 */ /* 0x000ee80000300a00 */
[----:B------:R-:W3:Y:S04]  /*24db0*/  LDL.LU.64 R228, [R1+0xd8] ;  /* 0x0000d80001e47983 */ /* 0x000ee80000300a00 */
[----:B------:R-:W3:Y:S04]  /*24dc0*/  LDL.LU.64 R26, [R1+0xe0] ;  /* 0x0000e000011a7983 */ /* 0x000ee80000300a00 */
[----:B------:R-:W3:Y:S04]  /*24dd0*/  LDL.LU.64 R24, [R1+0xf0] ;  /* 0x0000f00001187983 */ /* 0x000ee80000300a00 */
[----:B------:R-:W3:Y:S01]  /*24de0*/  LDL.LU.64 R22, [R1+0xf8] ;  /* 0x0000f80001167983 */ /* 0x000ee20000300a00 */
[----:B----4-:R-:W-:-:S03]  /*24df0*/  IMAD.WIDE R232, R11, 0x4, R20 ;  /* 0x000000040be87825 */ /* 0x010fc600078e0214 */
[----:B------:R-:W-:Y:S04]  /*24e00*/  LDGSTS.E [R5+0x26b80], desc[UR20][R20.64], P5 ;  /* 0x26b8000014057fae */ /* 0x000fe8000a9a1014 */
[----:B------:R-:W4:Y:S04]  /*24e10*/  LDL.LU.64 R20, [R1+0x100] ;  /* 0x0001000001147983 */ /* 0x000f280000300a00 */
[----:B------:R-:W-:Y:S01]  /*24e20*/  STL.64 [R1+0xc20], R232 ;  /* 0x000c20e801007387 */ /* 0x000fe20000100a00 */
[----:B--2---:R-:W-:-:S04]  /*24e30*/  IMAD.WIDE R160, R11, 0x4, R18 ;  /* 0x000000040ba07825 */ /* 0x004fc800078e0212 */
[C---:B------:R-:W-:Y:S02]  /*24e40*/  IMAD.WIDE R158, R11.reuse, 0x4, R226 ;  /* 0x000000040b9e7825 */ /* 0x040fe400078e02e2 */
[----:B------:R-:W2:Y:S02]  /*24e50*/  LDL.LU.64 R226, [R1+0x140] ;  /* 0x0001400001e27983 */ /* 0x000ea40000300a00 */
[C---:B------:R-:W-:Y:S02]  /*24e60*/  IMAD.WIDE R156, R11.reuse, 0x4, R16 ;  /* 0x000000040b9c7825 */ /* 0x040fe400078e0210 */
[----:B------:R-:W4:Y:S02]  /*24e70*/  LDL.LU.64 R18, [R1+0x158] ;  /* 0x0001580001127983 */ /* 0x000f240000300a00 */
[C---:B------:R-:W-:Y:S02]  /*24e80*/  IMAD.WIDE R120, R11.reuse, 0x4, R14 ;  /* 0x000000040b787825 */ /* 0x040fe400078e020e */
[----:B------:R-:W4:Y:S04]  /*24e90*/  LDL.LU.64 R16, [R1+0x168] ;  /* 0x0001680001107983 */ /* 0x000f280000300a00 */
[----:B------:R-:W4:Y:S04]  /*24ea0*/  LDL.LU.64 R14, [R1+0x178] ;  /* 0x00017800010e7983 */ /* 0x000f280000300a00 */
[----:B------:R-:W4:Y:S04]  /*24eb0*/  LDL.LU.64 R242, [R1+0xd70] ;  /* 0x000d700001f27983 */ /* 0x000f280000300a00 */
[----:B------:R1:W-:Y:S01]  /*24ec0*/  LDGSTS.E [R5+0x26f80], desc[UR20][R230.64], P5 ;  /* 0x26f80000e6057fae */ /* 0x0003e2000a9a1014 */
[----:B------:R-:W-:-:S03]  /*24ed0*/  IMAD.WIDE R108, R11, 0x4, R224 ;  /* 0x000000040b6c7825 */ /* 0x000fc600078e02e0 */
[----:B------:R-:W4:Y:S01]  /*24ee0*/  LDL.LU.64 R224, [R1+0x1c8] ;  /* 0x0001c80001e07983 */ /* 0x000f220000300a00 */
[----:B------:R-:W-:-:S04]  /*24ef0*/  IMAD.WIDE R80, R11, 0x4, R246 ;  /* 0x000000040b507825 */ /* 0x000fc800078e02f6 */
[----:B-1----:R-:W-:-:S04]  /*24f00*/  IMAD.WIDE R230, R11, 0x4, R230 ;  /* 0x000000040be67825 */ /* 0x002fc800078e02e6 */
[C---:B------:R-:W-:Y:S01]  /*24f10*/  IMAD.WIDE R154, R11.reuse, 0x4, R12 ;  /* 0x000000040b9a7825 */ /* 0x040fe200078e020c */
[----:B------:R-:W-:Y:S04]  /*24f20*/  STL.64 [R1+0xc28], R230 ;  /* 0x000c28e601007387 */ /* 0x000fe80000100a00 */
[----:B------:R-:W4:Y:S01]  /*24f30*/  LDL.LU.64 R12, [R1+0x1d8] ;  /* 0x0001d800010c7983 */ /* 0x000f220000300a00 */
[----:B------:R-:W-:-:S04]  /*24f40*/  IMAD.WIDE R78, R11, 0x4, R2 ;  /* 0x000000040b4e7825 */ /* 0x000fc800078e0202 */
[C---:B---3--:R-:W-:Y:S02]  /*24f50*/  IMAD.WIDE R152, R11.reuse, 0x4, R222 ;  /* 0x000000040b987825 */ /* 0x048fe400078e02de */
[----:B------:R-:W3:Y:S02]  /*24f60*/  LDL.LU.64 R222, [R1+0x200] ;  /* 0x0002000001de7983 */ /* 0x000ee40000300a00 */
[C---:B------:R-:W-:Y:S02]  /*24f70*/  IMAD.WIDE R104, R11.reuse, 0x4, R248 ;  /* 0x000000040b687825 */ /* 0x040fe400078e02f8 */
[----:B------:R-:W3:Y:S04]  /*24f80*/  LDL.LU.64 R246, [R1+0xd68] ;  /* 0x000d680001f67983 */ /* 0x000ee80000300a00 */
[----:B------:R1:W-:Y:S02]  /*24f90*/  LDGSTS.E [R5+0x27380], desc[UR20][R228.64], P5 ;  /* 0x27380000e4057fae */ /* 0x0003e4000a9a1014 */
[----:B-1----:R-:W-:-:S05]  /*24fa0*/  IMAD.WIDE R228, R11, 0x4, R228 ;  /* 0x000000040be47825 */ /* 0x002fca00078e02e4 */
[----:B------:R1:W-:Y:S04]  /*24fb0*/  STL.64 [R1+0xc30], R228 ;  /* 0x000c30e401007387 */ /* 0x0003e80000100a00 */
[----:B--2---:R2:W-:Y:S01]  /*24fc0*/  LDGSTS.E [R5+0x27780], desc[UR20][R226.64], P5 ;  /* 0x27780000e2057fae */ /* 0x0045e2000a9a1014 */
[----:B----4-:R-:W-:-:S03]  /*24fd0*/  IMAD.WIDE R116, R11, 0x4, R242 ;  /* 0x000000040b747825 */ /* 0x010fc600078e02f2 */
[----:B------:R-:W4:Y:S04]  /*24fe0*/  LDL.LU.64 R242, [R1+0xd60] ;  /* 0x000d600001f27983 */ /* 0x000f280000300a00 */
[----:B------:R-:W3:Y:S04]  /*24ff0*/  LDL.LU.64 R248, [R1+0xd58] ;  /* 0x000d580001f87983 */ /* 0x000ee80000300a00 */
[----:B------:R-:W3:Y:S01]  /*25000*/  LDL.LU.64 R2, [R1+0xd50] ;  /* 0x000d500001027983 */ /* 0x000ee20000300a00 */
[----:B--2---:R-:W-:-:S03]  /*25010*/  IMAD.WIDE R226, R11, 0x4, R226 ;  /* 0x000000040be27825 */ /* 0x004fc600078e02e2 */
[----:B------:R2:W-:Y:S04]  /*25020*/  LDGSTS.E [R5+0x27b80], desc[UR20][R224.64], P5 ;  /* 0x27b80000e0057fae */ /* 0x0005e8000a9a1014 */
[----:B------:R-:W-:Y:S01]  /*25030*/  STL.64 [R1+0xc38], R226 ;  /* 0x000c38e201007387 */ /* 0x000fe20000100a00 */
[----:B----4-:R-:W-:-:S03]  /*25040*/  IMAD.WIDE R132, R11, 0x4, R242 ;  /* 0x000000040b847825 */ /* 0x010fc600078e02f2 */
[----:B------:R-:W4:Y:S01]  /*25050*/  LDL.LU.64 R242, [R1+0xd48] ;  /* 0x000d480001f27983 */ /* 0x000f220000300a00 */
[----:B---3--:R-:W-:-:S03]  /*25060*/  IMAD.WIDE R114, R11, 0x4, R248 ;  /* 0x000000040b727825 */ /* 0x008fc600078e02f8 */
[----:B------:R-:W3:Y:S01]  /*25070*/  LDL.LU.64 R248, [R1+0xd40] ;  /* 0x000d400001f87983 */ /* 0x000ee20000300a00 */
[----:B------:R-:W-:-:S03]  /*25080*/  IMAD.WIDE R102, R11, 0x4, R2 ;  /* 0x000000040b667825 */ /* 0x000fc600078e0202 */
[----:B------:R-:W3:Y:S01]  /*25090*/  LDL.LU.64 R2, [R1+0xd38] ;  /* 0x000d380001027983 */ /* 0x000ee20000300a00 */
[----:B--2---:R-:W-:-:S04]  /*250a0*/  IMAD.WIDE R224, R11, 0x4, R224 ;  /* 0x000000040be07825 */ /* 0x004fc800078e02e0 */
[C---:B------:R-:W-:Y:S02]  /*250b0*/  IMAD.WIDE R76, R11.reuse, 0x4, R8 ;  /* 0x000000040b4c7825 */ /* 0x040fe400078e0208 */
[----:B------:R-:W2:Y:S04]  /*250c0*/  LDL.LU.64 R8, [R1+0xd30] ;  /* 0x000d300001087983 */ /* 0x000ea80000300a00 */
[----:B------:R-:W-:Y:S01]  /*250d0*/  STL.64 [R1+0xc40], R224 ;  /* 0x000c40e001007387 */ /* 0x000fe20000100a00 */
[C---:B------:R-:W-:Y:S01]  /*250e0*/  IMAD.WIDE R134, R11.reuse, 0x4, R14 ;  /* 0x000000040b867825 */ /* 0x040fe200078e020e */
[----:B------:R-:W1:Y:S03]  /*250f0*/  S2R R10, SR_TID.X ;  /* 0x00000000000a7919 */ /* 0x000e660000002100 */
[----:B----4-:R-:W-:-:S02]  /*25100*/  IMAD.WIDE R128, R11, 0x4, R242 ;  /* 0x000000040b807825 */ /* 0x010fc400078e02f2 */
[----:B------:R-:W4:Y:S02]  /*25110*/  LDL.LU.64 R242, [R1+0xd28] ;  /* 0x000d280001f27983 */ /* 0x000f240000300a00 */
[C---:B---3--:R-:W-:Y:S02]  /*25120*/  IMAD.WIDE R124, R11.reuse, 0x4, R248 ;  /* 0x000000040b7c7825 */ /* 0x048fe400078e02f8 */
[----:B------:R-:W3:Y:S02]  /*25130*/  LDL.LU.64 R248, [R1+0xd20] ;  /* 0x000d200001f87983 */ /* 0x000ee40000300a00 */
[----:B------:R-:W-:Y:S02]  /*25140*/  IMAD.WIDE R112, R11, 0x4, R2 ;  /* 0x000000040b707825 */ /* 0x000fe400078e0202 */
[----:B------:R-:W2:Y:S04]  /*25150*/  LDL.LU.64 R2, [R1+0xd18] ;  /* 0x000d180001027983 */ /* 0x000ea80000300a00 */
[----:B------:R-:W3:Y:S01]  /*25160*/  LDL.LU.64 R14, [R1+0xa10] ;  /* 0x000a1000010e7983 */ /* 0x000ee20000300a00 */
[----:B------:R-:W-:Y:S01]  /*25170*/  UIADD3 UR4, UPT, UPT, UR14, -0x100, URZ ;  /* 0xffffff000e047890 */ /* 0x000fe2000fffe0ff */
[----:B------:R-:W-:-:S02]  /*25180*/  VIADD R172, R172, 0x7f ;  /* 0x0000007facac7836 */ /* 0x000fc40000000000 */
[C---:B------:R-:W-:Y:S01]  /*25190*/  IMAD.WIDE R130, R11.reuse, 0x4, R12 ;  /* 0x000000040b827825 */ /* 0x040fe200078e020c */
[----:B-1----:R-:W-:Y:S02]  /*251a0*/  LOP3.LUT R13, R10, 0x7f, RZ, 0xc0, !PT ;  /* 0x0000007f0a0d7812 */ /* 0x002fe400078ec0ff */
[----:B------:R-:W-:Y:S01]  /*251b0*/  ISETP.GT.AND P1, PT, R172, 0x17f, PT ;  /* 0x0000017fac00780c */ /* 0x000fe20003f24270 */
[----:B------:R-:W-:-:S04]  /*251c0*/  IMAD.WIDE R126, R11, 0x4, R222 ;  /* 0x000000040b7e7825 */ /* 0x000fc800078e02de */
[C---:B------:R-:W-:Y:S02]  /*251d0*/  IMAD.WIDE R84, R11.reuse, 0x4, R246 ;  /* 0x000000040b547825 */ /* 0x040fe400078e02f6 */
[----:B------:R-:W3:Y:S02]  /*251e0*/  LDL.LU.64 R246, [R1+0xd10] ;  /* 0x000d100001f67983 */ /* 0x000ee40000300a00 */
[----:B------:R-:W-:-:S04]  /*251f0*/  IMAD.WIDE R138, R11, 0x4, R18 ;  /* 0x000000040b8a7825 */ /* 0x000fc800078e0212 */
[C---:B------:R-:W-:Y:S02]  /*25200*/  IMAD.WIDE R74, R11.reuse, 0x4, R244 ;  /* 0x000000040b4a7825 */ /* 0x040fe400078e02f4 */
[----:B------:R-:W3:Y:S02]  /*25210*/  LDL.LU.64 R244, [R1+0xd08] ;  /* 0x000d080001f47983 */ /* 0x000ee40000300a00 */
[----:B------:R-:W-:-:S04]  /*25220*/  IMAD.WIDE R136, R11, 0x4, R16 ;  /* 0x000000040b887825 */ /* 0x000fc800078e0210 */
[----:B------:R-:W-:Y:S02]  /*25230*/  IMAD.U32 R173, RZ, RZ, UR11 ;  /* 0x0000000bffad7e24 */ /* 0x000fe4000f8e00ff */
[----:B------:R-:W-:-:S04]  /*25240*/  IMAD.WIDE R166, R11, 0x4, R234 ;  /* 0x000000040ba67825 */ /* 0x000fc800078e02ea */
[----:B------:R-:W-:Y:S01]  /*25250*/  IMAD.WIDE R140, R11, 0x4, R20 ;  /* 0x000000040b8c7825 */ /* 0x000fe200078e0214 */
[----:B----4-:R-:W-:Y:S01]  /*25260*/  LDGSTS.E [R5+0x27f80], desc[UR20][R242.64], P5 ;  /* 0x27f80000f2057fae */ /* 0x010fe2000a9a1014 */
[----:B--2---:R-:W-:Y:S02]  /*25270*/  ISETP.GE.AND P0, PT, R3, UR4, PT ;  /* 0x0000000403007c0c */ /* 0x004fe4000bf06270 */
[----:B------:R-:W-:Y:S01]  /*25280*/  IMAD.WIDE R222, R11, 0x4, R242 ;  /* 0x000000040bde7825 */ /* 0x000fe200078e02f2 */
[----:B------:R-:W-:Y:S01]  /*25290*/  LOP3.LUT R19, R3, 0x2, RZ, 0xfc, !PT ;  /* 0x0000000203137812 */ /* 0x000fe200078efcff */
[----:B------:R-:W0:Y:S01]  /*252a0*/  LDGDEPBAR ;  /* 0x00000000000079af */ /* 0x000e220000000000 */
[----:B------:R-:W-:Y:S02]  /*252b0*/  SEL R10, RZ, 0x4, P0 ;  /* 0x00000004ff0a7807 */ /* 0x000fe40000000000 */
[----:B------:R-:W-:Y:S01]  /*252c0*/  ISETP.GE.AND P0, PT, R13, UR4, PT ;  /* 0x000000040d007c0c */ /* 0x000fe2000bf06270 */
[----:B------:R-:W2:Y:S01]  /*252d0*/  LDL.LU.64 R242, [R1+0xd00] ;  /* 0x000d000001f27983 */ /* 0x000ea20000300a00 */
[----:B------:R-:W-:-:S04]  /*252e0*/  SEL R10, R10, RZ, P1 ;  /* 0x000000ff0a0a7207 */ /* 0x000fc80000800000 */
[----:B------:R-:W-:Y:S02]  /*252f0*/  ISETP.NE.U32.AND P4, PT, R10, RZ, PT ;  /* 0x000000ff0a00720c */ /* 0x000fe40003f85070 */
[----:B------:R-:W-:Y:S01]  /*25300*/  SEL R10, RZ, 0x4, P0 ;  /* 0x00000004ff0a7807 */ /* 0x000fe20000000000 */
[----:B------:R-:W-:Y:S01]  /*25310*/  STL.64 [R1+0xc48], R222 ;  /* 0x000c48de01007387 */ /* 0x000fe20000100a00 */
[----:B------:R-:W-:Y:S02]  /*25320*/  ISETP.GE.AND P0, PT, R19, UR4, PT ;  /* 0x0000000413007c0c */ /* 0x000fe4000bf06270 */
[----:B------:R-:W-:Y:S01]  /*25330*/  SEL R10, R10, RZ, P1 ;  /* 0x000000ff0a0a7207 */ /* 0x000fe20000800000 */
[----:B------:R-:W4:Y:S01]  /*25340*/  LDL.LU.64 R16, [R1+0xa18] ;  /* 0x000a180001107983 */ /* 0x000f220000300a00 */
[----:B------:R-:W-:Y:S02]  /*25350*/  LOP3.LUT R19, R3, 0x20, RZ, 0xfc, !PT ;  /* 0x0000002003137812 */ /* 0x000fe400078efcff */
[----:B------:R-:W-:Y:S01]  /*25360*/  ISETP.NE.U32.AND P3, PT, R10, RZ, PT ;  /* 0x000000ff0a00720c */ /* 0x000fe20003f65070 */
[----:B------:R-:W2:Y:S01]  /*25370*/  LDL.LU.64 R12, [R1+0x9d0] ;  /* 0x0009d000010c7983 */ /* 0x000ea20000300a00 */
[----:B------:R-:W-:-:S02]  /*25380*/  SEL R10, RZ, 0x4, P0 ;  /* 0x00000004ff0a7807 */ /* 0x000fc40000000000 */
[----:B------:R-:W-:Y:S02]  /*25390*/  ISETP.GE.AND P5, PT, R19, UR4, PT ;  /* 0x0000000413007c0c */ /* 0x000fe4000bfa6270 */
[----:B------:R-:W-:Y:S02]  /*253a0*/  SEL R10, R10, RZ, P1 ;  /* 0x000000ff0a0a7207 */ /* 0x000fe40000800000 */
[----:B------:R-:W-:Y:S02]  /*253b0*/  LOP3.LUT R19, R3, 0x22, RZ, 0xfc, !PT ;  /* 0x0000002203137812 */ /* 0x000fe400078efcff */
[----:B------:R-:W-:Y:S02]  /*253c0*/  ISETP.NE.U32.AND P0, PT, R10, RZ, PT ;  /* 0x000000ff0a00720c */ /* 0x000fe40003f05070 */
[----:B------:R-:W-:Y:S02]  /*253d0*/  SEL R10, RZ, 0x4, P5 ;  /* 0x00000004ff0a7807 */ /* 0x000fe40002800000 */
[----:B------:R-:W-:-:S02]  /*253e0*/  ISETP.GE.AND P5, PT, R19, UR4, PT ;  /* 0x0000000413007c0c */ /* 0x000fc4000bfa6270 */
[----:B------:R-:W2:Y:S01]  /*253f0*/  LDL.LU.64 R18, [R1+0xac0] ;  /* 0x000ac00001127983 */ /* 0x000ea20000300a00 */
[----:B---3--:R-:W-:Y:S01]  /*25400*/  IMAD.WIDE R72, R173, 0x4, R14 ;  /* 0x00000004ad487825 */ /* 0x008fe200078e020e */
[----:B------:R-:W-:Y:S01]  /*25410*/  BAR.SYNC.DEFER_BLOCKING 0x0 ;  /* 0x0000000000007b1d */ /* 0x000fe20000010000 */
[----:B------:R-:W-:-:S05]  /*25420*/  SEL R10, R10, RZ, P1 ;  /* 0x000000ff0a0a7207 */ /* 0x000fca0000800000 */
[----:B------:R-:W3:Y:S01]  /*25430*/  LDL.LU.64 R14, [R1+0x990] ;  /* 0x00099000010e7983 */ /* 0x000ee20000300a00 */
[----:B------:R-:W-:Y:S02]  /*25440*/  ISETP.NE.U32.AND P6, PT, R10, RZ, PT ;  /* 0x000000ff0a00720c */ /* 0x000fe40003fc5070 */
[----:B------:R-:W-:Y:S02]  /*25450*/  SEL R10, RZ, 0x4, P5 ;  /* 0x00000004ff0a7807 */ /* 0x000fe40002800000 */
[----:B------:R-:W-:Y:S02]  /*25460*/  LOP3.LUT R235, R3, 0x40, RZ, 0xfc, !PT ;  /* 0x0000004003eb7812 */ /* 0x000fe400078efcff */
[----:B------:R-:W-:Y:S02]  /*25470*/  SEL R10, R10, RZ, P1 ;  /* 0x000000ff0a0a7207 */ /* 0x000fe40000800000 */
[----:B------:R-:W-:Y:S02]  /*25480*/  ISETP.GE.AND P5, PT, R235, UR4, PT ;  /* 0x00000004eb007c0c */ /* 0x000fe4000bfa6270 */
[----:B------:R-:W-:Y:S01]  /*25490*/  LOP3.LUT R21, R3, 0x42, RZ, 0xfc, !PT ;  /* 0x0000004203157812 */ /* 0x000fe200078efcff */
[----:B------:R-:W-:Y:S04]  /*254a0*/  STL.64 [R1+0xc50], R72 ;  /* 0x000c504801007387 */ /* 0x000fe80000100a00 */
[----:B------:R-:W-:Y:S01]  /*254b0*/  @!PT LDS RZ, [RZ] ;  /* 0x00000000fffff984 */ /* 0x000fe20000000800 */
[----:B------:R-:W-:Y:S01]  /*254c0*/  @!PT LDS RZ, [RZ] ;  /* 0x00000000fffff984 */ /* 0x000fe20000000800 */
[----:B------:R-:W-:Y:S01]  /*254d0*/  @!PT LDS RZ, [RZ] ;  /* 0x00000000fffff984 */ /* 0x000fe20000000800 */
[----:B------:R-:W-:Y:S01]  /*254e0*/  LDGSTS.E [R9+-0x70000], desc[UR20][R72.64], P4 ;  /* 0x9000000048097fae */ /* 0x000fe2000a1a1014 */
[----:B------:R-:W-:-:S02]  /*254f0*/  ISETP.NE.U32.AND P4, PT, R10, RZ, PT ;  /* 0x000000ff0a00720c */ /* 0x000fc40003f85070 */
[----:B------:R-:W-:Y:S02]  /*25500*/  SEL R10, RZ, 0x4, P5 ;  /* 0x00000004ff0a7807 */ /* 0x000fe40002800000 */
[----:B------:R-:W-:Y:S02]  /*25510*/  ISETP.GE.AND P5, PT, R21, UR4, PT ;  /* 0x0000000415007c0c */ /* 0x000fe4000bfa6270 */
[----:B------:R-:W3:Y:S01]  /*25520*/  LDL.LU.64 R20, [R1+0xa88] ;  /* 0x000a880001147983 */ /* 0x000ee20000300a00 */
[----:B------:R-:W-:Y:S01]  /*25530*/  IMAD.WIDE R240, R11, 0x4, R206 ;  /* 0x000000040bf07825 */ /* 0x000fe200078e02ce */
[----:B------:R-:W-:-:S03]  /*25540*/  SEL R10, R10, RZ, P1 ;  /* 0x000000ff0a0a7207 */ /* 0x000fc60000800000 */
[----:B------:R-:W-:-:S04]  /*25550*/  IMAD.WIDE R238, R11, 0x4, R208 ;  /* 0x000000040bee7825 */ /* 0x000fc800078e02d0 */
[----:B------:R-:W-:-:S04]  /*25560*/  IMAD.WIDE R218, R11, 0x4, R218 ;  /* 0x000000040bda7825 */ /* 0x000fc800078e02da */
[----:B------:R-:W-:Y:S01]  /*25570*/  IMAD.WIDE R164, R11, 0x4, R236 ;  /* 0x000000040ba47825 */ /* 0x000fe200078e02ec */
[----:B------:R-:W-:-:S03]  /*25580*/  LOP3.LUT R236, R3, 0x60, RZ, 0xfc, !PT ;  /* 0x0000006003ec7812 */ /* 0x000fc600078efcff */
[----:B------:R-:W-:-:S04]  /*25590*/  IMAD.WIDE R162, R11, 0x4, R36 ;  /* 0x000000040ba27825 */ /* 0x000fc800078e0224 */
[----:B------:R-:W-:-:S04]  /*255a0*/  IMAD.WIDE R150, R11, 0x4, R34 ;  /* 0x000000040b967825 */ /* 0x000fc800078e0222 */
[----:B------:R-:W-:-:S04]  /*255b0*/  IMAD.WIDE R148, R11, 0x4, R32 ;  /* 0x000000040b947825 */ /* 0x000fc800078e0220 */
[----:B------:R-:W-:-:S04]  /*255c0*/  IMAD.WIDE R118, R11, 0x4, R30 ;  /* 0x000000040b767825 */ /* 0x000fc800078e021e */
[----:B------:R-:W-:-:S04]  /*255d0*/  IMAD.WIDE R106, R11, 0x4, R28 ;  /* 0x000000040b6a7825 */ /* 0x000fc800078e021c */
[----:B------:R-:W-:-:S04]  /*255e0*/  IMAD.WIDE R146, R11, 0x4, R26 ;  /* 0x000000040b927825 */ /* 0x000fc800078e021a */
[----:B------:R-:W-:-:S04]  /*255f0*/  IMAD.WIDE R144, R11, 0x4, R24 ;  /* 0x000000040b907825 */ /* 0x000fc800078e0218 */
[----:B------:R-:W-:Y:S01]  /*25600*/  IMAD.WIDE R142, R11, 0x4, R22 ;  /* 0x000000040b8e7825 */ /* 0x000fe200078e0216 */
[----:B------:R-:W-:Y:S02]  /*25610*/  SEL R11, RZ, 0x4, P5 ;  /* 0x00000004ff0b7807 */ /* 0x000fe40002800000 */
[----:B------:R-:W-:Y:S02]  /*25620*/  ISETP.NE.U32.AND P5, PT, R10, RZ, PT ;  /* 0x000000ff0a00720c */ /* 0x000fe40003fa5070 */
[----:B------:R-:W-:Y:S02]  /*25630*/  SEL R10, R11, RZ, P1 ;  /* 0x000000ff0b0a7207 */ /* 0x000fe40000800000 */
[----:B------:R-:W-:Y:S01]  /*25640*/  LOP3.LUT R237, R3, 0x62, RZ, 0xfc, !PT ;  /* 0x0000006203ed7812 */ /* 0x000fe200078efcff */
[C---:B----4-:R-:W-:Y:S02]  /*25650*/  IMAD.WIDE R70, R173.reuse, 0x4, R16 ;  /* 0x00000004ad467825 */ /* 0x050fe400078e0210 */
[----:B------:R-:W4:Y:S02]  /*25660*/  LDL.LU.64 R16, [R1+0x938] ;  /* 0x0009380001107983 */ /* 0x000f240000300a00 */
[----:B--2---:R-:W-:-:S02]  /*25670*/  IMAD.WIDE R38, R173, 0x4, R12 ;  /* 0x00000004ad267825 */ /* 0x004fc400078e020c */
[----:B------:R-:W-:Y:S01]  /*25680*/  LDGSTS.E [R9+-0x6fff8], desc[UR20][R70.64], P0 ;  /* 0x9000800046097fae */ /* 0x000fe200081a1014 */
[----:B------:R-:W-:-:S03]  /*25690*/  ISETP.GE.AND P0, PT, R236, UR4, PT ;  /* 0x00000004ec007c0c */ /* 0x000fc6000bf06270 */
[----:B------:R-:W-:Y:S01]  /*256a0*/  LDGSTS.E [R9+-0x6e000], desc[UR20][R38.64], P6 ;  /* 0x9200000026097fae */ /* 0x000fe2000b1a1014 */
[----:B------:R-:W-:Y:S02]  /*256b0*/  ISETP.NE.U32.AND P6, PT, R10, RZ, PT ;  /* 0x000000ff0a00720c */ /* 0x000fe40003fc5070 */
[----:B------:R-:W-:Y:S01]  /*256c0*/  SEL R10, RZ, 0x4, P0 ;  /* 0x00000004ff0a7807 */ /* 0x000fe20000000000 */
[----:B------:R-:W-:Y:S01]  /*256d0*/  STL.64 [R1+0xc58], R70 ;  /* 0x000c584601007387 */ /* 0x000fe20000100a00 */
[----:B------:R-:W-:Y:S02]  /*256e0*/  ISETP.GE.AND P0, PT, R237, UR4, PT ;  /* 0x00000004ed007c0c */ /* 0x000fe4000bf06270 */
[----:B------:R-:W-:Y:S01]  /*256f0*/  SEL R10, R10, RZ, P1 ;  /* 0x000000ff0a0a7207 */ /* 0x000fe20000800000 */
[----:B------:R-:W-:Y:S01]  /*25700*/  STL.64 [R1+0xc60], R38 ;  /* 0x000c602601007387 */ /* 0x000fe20000100a00 */
[----:B------:R-:W-:Y:S01]  /*25710*/  IMAD.WIDE R40, R173, 0x4, R18 ;  /* 0x00000004ad287825 */ /* 0x000fe200078e0212 */
[----:B------:R-:W-:-:S02]  /*25720*/  SEL R12, RZ, 0x4, P0 ;  /* 0x00000004ff0c7807 */ /* 0x000fc40000000000 */
[----:B------:R-:W-:Y:S01]  /*25730*/  STL.64 [R1+0xc68], R236 ;  /* 0x000c68ec01007387 */ /* 0x000fe20000100a00 */
[----:B------:R-:W-:-:S03]  /*25740*/  ISETP.NE.U32.AND P0, PT, R10, RZ, PT ;  /* 0x000000ff0a00720c */ /* 0x000fc60003f05070 */
[----:B------:R-:W2:Y:S01]  /*25750*/  LDL.LU.64 R18, [R1+0xa50] ;  /* 0x000a500001127983 */ /* 0x000ea20000300a00 */
[----:B---3--:R-:W-:Y:S01]  /*25760*/  IMAD.WIDE R210, R173, 0x4, R20 ;  /* 0x00000004add27825 */ /* 0x008fe200078e0214 */
[----:B------:R-:W-:Y:S02]  /*25770*/  LOP3.LUT R13, R3, 0x4, RZ, 0xfc, !PT ;  /* 0x00000004030d7812 */ /* 0x000fe400078efcff */
[----:B------:R-:W-:Y:S01]  /*25780*/  LDGSTS.E [R9+-0x6dff8], desc[UR20][R40.64], P4 ;  /* 0x9200800028097fae */ /* 0x000fe2000a1a1014 */
[----:B------:R-:W-:-:S03]  /*25790*/  IMAD.WIDE R10, R173, 0x4, R14 ;  /* 0x00000004ad0a7825 */ /* 0x000fc600078e020e */
[----:B------:R-:W3:Y:S04]  /*257a0*/  LDL.LU.64 R14, [R1+0xa08] ;  /* 0x000a0800010e7983 */ /* 0x000ee80000300a00 */
[----:B------:R-:W-:Y:S04]  /*257b0*/  STL.64 [R1+0xc70], R40 ;  /* 0x000c702801007387 */ /* 0x000fe80000100a00 */
[----:B------:R-:W-:Y:S04]  /*257c0*/  STL.64 [R1+0xc78], R10 ;  /* 0x000c780a01007387 */ /* 0x000fe80000100a00 */
[----:B------:R-:W3:Y:S01]  /*257d0*/  LDL.LU.64 R20, [R1+0xaf8] ;  /* 0x000af80001147983 */ /* 0x000ee20000300a00 */
[----:B------:R-:W-:-:S02]  /*257e0*/  SEL R12, R12, RZ, P1 ;  /* 0x000000ff0c0c7207 */ /* 0x000fc40000800000 */
[----:B------:R-:W-:Y:S01]  /*257f0*/  ISETP.GE.AND P4, PT, R13, UR4, PT ;  /* 0x000000040d007c0c */ /* 0x000fe2000bf86270 */
[----:B------:R-:W-:Y:S01]  /*25800*/  LDGSTS.E [R9+-0x6c000], desc[UR20][R10.64], P5 ;  /* 0x940000000a097fae */ /* 0x000fe2000a9a1014 */
[----:B------:R-:W-:Y:S02]  /*25810*/  LOP3.LUT R13, R3, 0x6, RZ, 0xfc, !PT ;  /* 0x00000006030d7812 */ /* 0x000fe400078efcff */
[----:B------:R-:W-:Y:S01]  /*25820*/  ISETP.NE.U32.AND P5, PT, R12, RZ, PT ;  /* 0x000000ff0c00720c */ /* 0x000fe20003fa5070 */
[----:B------:R-:W-:Y:S01]  /*25830*/  LDGSTS.E [R9+-0x6bff8], desc[UR20][R210.64], P6 ;  /* 0x94008000d2097fae */ /* 0x000fe2000b1a1014 */
[----:B------:R-:W-:Y:S02]  /*25840*/  SEL R12, RZ, 0x4, P4 ;  /* 0x00000004ff0c7807 */ /* 0x000fe40002000000 */
[----:B------:R-:W-:Y:S02]  /*25850*/  ISETP.GE.AND P4, PT, R13, UR4, PT ;  /* 0x000000040d007c0c */ /* 0x000fe4000bf86270 */
[----:B------:R-:W-:-:S02]  /*25860*/  SEL R12, R12, RZ, P1 ;  /* 0x000000ff0c0c7207 */ /* 0x000fc40000800000 */
[----:B------:R-:W-:Y:S02]  /*25870*/  SEL R13, RZ, 0x4, P4 ;  /* 0x00000004ff0d7807 */ /* 0x000fe40002000000 */
[----:B------:R-:W-:Y:S02]  /*25880*/  LOP3.LUT R23, R3, 0x24, RZ, 0xfc, !PT ;  /* 0x0000002403177812 */ /* 0x000fe400078efcff */
[----:B------:R-:W-:Y:S02]  /*25890*/  ISETP.NE.U32.AND P4, PT, R12, RZ, PT ;  /* 0x000000ff0c00720c */ /* 0x000fe40003f85070 */
[----:B------:R-:W-:Y:S02]  /*258a0*/  SEL R12, R13, RZ, P1 ;  /* 0x000000ff0d0c7207 */ /* 0x000fe40000800000 */
[----:B------:R-:W-:Y:S02]  /*258b0*/  ISETP.GE.AND P6, PT, R23, UR4, PT ;  /* 0x0000000417007c0c */ /* 0x000fe4000bfc6270 */
[----:B------:R-:W-:Y:S01]  /*258c0*/  LOP3.LUT R23, R3, 0x26, RZ, 0xfc, !PT ;  /* 0x0000002603177812 */ /* 0x000fe200078efcff */
[----:B----4-:R-:W-:-:S02]  /*258d0*/  IMAD.WIDE R212, R173, 0x4, R16 ;  /* 0x00000004add47825 */ /* 0x010fc400078e0210 */
[----:B------:R-:W4:Y:S04]  /*258e0*/  LDL.LU.64 R16, [R1+0x9c8] ;  /* 0x0009c80001107983 */ /* 0x000f280000300a00 */
[----:B------:R-:W-:Y:S01]  /*258f0*/  LDGSTS.E [R9+-0x6a000], desc[UR20][R212.64], P0 ;  /* 0x96000000d4097fae */ /* 0x000fe200081a1014 */
[----:B------:R-:W-:Y:S02]  /*25900*/  ISETP.NE.U32.AND P0, PT, R12, RZ, PT ;  /* 0x000000ff0c00720c */ /* 0x000fe40003f05070 */
[----:B------:R-:W-:Y:S01]  /*25910*/  SEL R12, RZ, 0x4, P6 ;  /* 0x00000004ff0c7807 */ /* 0x000fe20003000000 */
[----:B------:R-:W-:Y:S01]  /*25920*/  STL.64 [R1+0xc80], R210 ;  /* 0x000c80d201007387 */ /* 0x000fe20000100a00 */
[----:B------:R-:W-:-:S03]  /*25930*/  ISETP.GE.AND P6, PT, R23, UR4, PT ;  /* 0x0000000417007c0c */ /* 0x000fc6000bfc6270 */
[----:B------:R-:W-:Y:S01]  /*25940*/  STL.64 [R1+0xc88], R212 ;  /* 0x000c88d401007387 */ /* 0x000fe20000100a00 */
[----:B------:R-:W-:Y:S02]  /*25950*/  SEL R12, R12, RZ, P1 ;  /* 0x000000ff0c0c7207 */ /* 0x000fe40000800000 */
[----:B------:R-:W-:Y:S01]  /*25960*/  SEL R13, RZ, 0x4, P6 ;  /* 0x00000004ff0d7807 */ /* 0x000fe20003000000 */
[----:B--2---:R-:W-:Y:S02]  /*25970*/  IMAD.WIDE R214, R173, 0x4, R18 ;  /* 0x00000004add67825 */ /* 0x004fe400078e0212 */
[----:B------:R-:W2:Y:S01]  /*25980*/  LDL.LU.64 R18, [R1+0xab8] ;  /* 0x000ab80001127983 */ /* 0x000ea20000300a00 */
[----:B------:R-:W-:Y:S02]  /*25990*/  ISETP.NE.U32.AND P6, PT, R12, RZ, PT ;  /* 0x000000ff0c00720c */ /* 0x000fe40003fc5070 */
[----:B------:R-:W-:Y:S01]  /*259a0*/  SEL R12, R13, RZ, P1 ;  /* 0x000000ff0d0c7207 */ /* 0x000fe20000800000 */
[----:B------:R-:W-:Y:S04]  /*259b0*/  LDGSTS.E [R9+-0x69ff8], desc[UR20][R214.64], P5 ;  /* 0x96008000d6097fae */ /* 0x000fe8000a9a1014 */
[----:B------:R-:W2:Y:S04]  /*259c0*/  LDL.LU.64 R26, [R1+0x988] ;  /* 0x00098800011a7983 */ /* 0x000ea80000300a00 */
[----:B------:R-:W-:Y:S01]  /*259d0*/  STL.64 [R1+0xc90], R214 ;  /* 0x000c90d601007387 */ /* 0x000fe20000100a00 */
[----:B---3--:R-:W-:Y:S01]  /*259e0*/  IMAD.WIDE R216, R173, 0x4, R14 ;  /* 0x00000004add87825 */ /* 0x008fe200078e020e */
[----:B------:R-:W-:-:S04]  /*259f0*/  LOP3.LUT R15, R3, 0x44, RZ, 0xfc, !PT ;  /* 0x00000044030f7812 */ /* 0x000fc800078efcff */
[----:B------:R-:W-:Y:S01]  /*25a00*/  ISETP.GE.AND P5, PT, R15, UR4, PT ;  /* 0x000000040f007c0c */ /* 0x000fe2000bfa6270 */
[----:B------:R-:W-:Y:S01]  /*25a10*/  LDGSTS.E [R242+-0x70000], desc[UR20][R216.64], P4 ;  /* 0x90000000d8f27fae */ /* 0x000fe2000a1a1014 */
[----:B------:R-:W-:Y:S02]  /*25a20*/  LOP3.LUT R15, R3, 0x46, RZ, 0xfc, !PT ;  /* 0x00000046030f7812 */ /* 0x000fe400078efcff */
[----:B------:R-:W-:Y:S02]  /*25a30*/  ISETP.NE.U32.AND P4, PT, R12, RZ, PT ;  /* 0x000000ff0c00720c */ /* 0x000fe40003f85070 */
[----:B------:R-:W-:Y:S02]  /*25a40*/  SEL R12, RZ, 0x4, P5 ;  /* 0x00000004ff0c7807 */ /* 0x000fe40002800000 */
[----:B------:R-:W-:Y:S02]  /*25a50*/  ISETP.GE.AND P5, PT, R15, UR4, PT ;  /* 0x000000040f007c0c */ /* 0x000fe4000bfa6270 */
[----:B------:R-:W-:Y:S01]  /*25a60*/  SEL R12, R12, RZ, P1 ;  /* 0x000000ff0c0c7207 */ /* 0x000fe20000800000 */
[----:B------:R-:W-:Y:S01]  /*25a70*/  STL.64 [R1+0xc98], R216 ;  /* 0x000c98d801007387 */ /* 0x000fe20000100a00 */
[----:B------:R-:W-:-:S02]  /*25a80*/  SEL R14, RZ, 0x4, P5 ;  /* 0x00000004ff0e7807 */ /* 0x000fc40002800000 */
[----:B------:R-:W-:Y:S01]  /*25a90*/  ISETP.NE.U32.AND P5, PT, R12, RZ, PT ;  /* 0x000000ff0c00720c */ /* 0x000fe20003fa5070 */
[----:B------:R-:W-:Y:S01]  /*25aa0*/  IMAD.WIDE R12, R173, 0x4, R20 ;  /* 0x00000004ad0c7825 */ /* 0x000fe200078e0214 */
[----:B------:R-:W3:Y:S04]  /*25ab0*/  LDL.LU.64 R22, [R1+0xa80] ;  /* 0x000a800001167983 */ /* 0x000ee80000300a00 */
[----:B------:R-:W3:Y:S04]  /*25ac0*/  LDL.LU.64 R20, [R1+0x930] ;  /* 0x0009300001147983 */ /* 0x000ee80000300a00 */
[----:B------:R-:W-:Y:S01]  /*25ad0*/  STL.64 [R1+0xca0], R12 ;  /* 0x000ca00c01007387 */ /* 0x000fe20000100a00 */
[----:B------:R-:W-:-:S02]  /*25ae0*/  LOP3.LUT R15, R3, 0x64, RZ, 0xfc, !PT ;  /* 0x00000064030f7812 */ /* 0x000fc400078efcff */
[----:B------:R-:W-:Y:S01]  /*25af0*/  SEL R14, R14, RZ, P1 ;  /* 0x000000ff0e0e7207 */ /* 0x000fe20000800000 */
[----:B------:R-:W-:Y:S01]  /*25b00*/  LDGSTS.E [R242+-0x6fff8], desc[UR20][R12.64], P0 ;  /* 0x900080000cf27fae */ /* 0x000fe200081a1014 */
[----:B------:R-:W-:Y:S02]  /*25b10*/  ISETP.GE.AND P0, PT, R15, UR4, PT ;  /* 0x000000040f007c0c */ /* 0x000fe4000bf06270 */
[----:B------:R-:W-:Y:S01]  /*25b20*/  LOP3.LUT R15, R3, 0x66, RZ, 0xfc, !PT ;  /* 0x00000066030f7812 */ /* 0x000fe200078efcff */
[----:B----4-:R-:W-:-:S05]  /*25b30*/  IMAD.WIDE R42, R173, 0x4, R16 ;  /* 0x00000004ad2a7825 */ /* 0x010fca00078e0210 */
[----:B------:R-:W-:Y:S04]  /*25b40*/  STL.64 [R1+0xca8], R42 ;  /* 0x000ca82a01007387 */ /* 0x000fe80000100a00 */
[----:B------:R-:W4:Y:S04]  /*25b50*/  LDL.LU.64 R24, [R1+0xa48] ;  /* 0x000a480001187983 */ /* 0x000f280000300a00 */
[----:B------:R-:W-:Y:S01]  /*25b60*/  LDGSTS.E [R242+-0x6e000], desc[UR20][R42.64], P6 ;  /* 0x920000002af27fae */ /* 0x000fe2000b1a1014 */
[----:B------:R-:W-:Y:S02]  /*25b70*/  ISETP.NE.U32.AND P6, PT, R14, RZ, PT ;  /* 0x000000ff0e00720c */ /* 0x000fe40003fc5070 */
[----:B------:R-:W-:Y:S01]  /*25b80*/  SEL R14, RZ, 0x4, P0 ;  /* 0x00000004ff0e7807 */ /* 0x000fe20000000000 */
[----:B--2---:R-:W-:-:S02]  /*25b90*/  IMAD.WIDE R44, R173, 0x4, R18 ;  /* 0x00000004ad2c7825 */ /* 0x004fc400078e0212 */
[----:B------:R-:W2:Y:S01]  /*25ba0*/  LDL.LU.64 R18, [R1+0xa00] ;  /* 0x000a000001127983 */ /* 0x000ea20000300a00 */
[----:B------:R-:W-:Y:S02]  /*25bb0*/  ISETP.GE.AND P0, PT, R15, UR4, PT ;  /* 0x000000040f007c0c */ /* 0x000fe4000bf06270 */
[----:B------:R-:W-:Y:S01]  /*25bc0*/  SEL R14, R14, RZ, P1 ;  /* 0x000000ff0e0e7207 */ /* 0x000fe20000800000 */
[----:B------:R-:W-:Y:S01]  /*25bd0*/  LDGSTS.E [R242+-0x6dff8], desc[UR20][R44.64], P4 ;  /* 0x920080002cf27fae */ /* 0x000fe2000a1a1014 */
[----:B------:R-:W-:Y:S02]  /*25be0*/  SEL R16, RZ, 0x4, P0 ;  /* 0x00000004ff107807 */ /* 0x000fe40000000000 */
[----:B------:R-:W-:Y:S01]  /*25bf0*/  ISETP.NE.U32.AND P0, PT, R14, RZ, PT ;  /* 0x000000ff0e00720c */ /* 0x000fe20003f05070 */
[C---:B------:R-:W-:Y:S01]  /*25c00*/  IMAD.WIDE R14, R173.reuse, 0x4, R26 ;  /* 0x00000004ad0e7825 */ /* 0x040fe200078e021a */
[----:B------:R-:W-:Y:S04]  /*25c10*/  STL.64 [R1+0xcb0], R44 ;  /* 0x000cb02c01007387 */ /* 0x000fe80000100a00 */
[----:B------:R-:W-:Y:S01]  /*25c20*/  STL.64 [R1+0xcb8], R14 ;  /* 0x000cb80e01007387 */ /* 0x000fe20000100a00 */
[----:B---3--:R-:W-:-:S04]  /*25c30*/  IMAD.WIDE R202, R173, 0x4, R22 ;  /* 0x00000004adca7825 */ /* 0x008fc800078e0216 */
[----:B------:R-:W-:Y:S01]  /*25c40*/  IMAD.WIDE R204, R173, 0x4, R20 ;  /* 0x00000004adcc7825 */ /* 0x000fe200078e0214 */
[----:B------:R-:W3:Y:S04]  /*25c50*/  LDL.LU.64 R22, [R1+0xaf0] ;  /* 0x000af00001167983 */ /* 0x000ee80000300a00 */
[----:B------:R-:W3:Y:S01]  /*25c60*/  LDL.LU.64 R20, [R1+0x9c0] ;  /* 0x0009c00001147983 */ /* 0x000ee20000300a00 */
[----:B------:R-:W-:Y:S02]  /*25c70*/  LOP3.LUT R17, R3, 0x8, RZ, 0xfc, !PT ;  /* 0x0000000803117812 */ /* 0x000fe400078efcff */
[----:B------:R-:W-:Y:S01]  /*25c80*/  SEL R16, R16, RZ, P1 ;  /* 0x000000ff10107207 */ /* 0x000fe20000800000 */
[----:B------:R-:W-:Y:S01]  /*25c90*/  LDGSTS.E [R242+-0x6c000], desc[UR20][R14.64], P5 ;  /* 0x940000000ef27fae */ /* 0x000fe2000a9a1014 */
[----:B------:R-:W-:-:S02]  /*25ca0*/  ISETP.GE.AND P4, PT, R17, UR4, PT ;  /* 0x0000000411007c0c */ /* 0x000fc4000bf86270 */
[----:B------:R-:W-:Y:S01]  /*25cb0*/  LOP3.LUT R17, R3, 0xa, RZ, 0xfc, !PT ;  /* 0x0000000a03117812 */ /* 0x000fe200078efcff */
[----:B------:R-:W-:Y:S01]  /*25cc0*/  LDGSTS.E [R242+-0x6bff8], desc[UR20][R202.64], P6 ;  /* 0x94008000caf27fae */ /* 0x000fe2000b1a1014 */
[----:B------:R-:W-:Y:S02]  /*25cd0*/  ISETP.NE.U32.AND P5, PT, R16, RZ, PT ;  /* 0x000000ff1000720c */ /* 0x000fe40003fa5070 */
[----:B------:R-:W-:Y:S01]  /*25ce0*/  SEL R16, RZ, 0x4, P4 ;  /* 0x00000004ff107807 */ /* 0x000fe20002000000 */
[----:B------:R-:W-:Y:S01]  /*25cf0*/  LDGSTS.E [R242+-0x6a000], desc[UR20][R204.64], P0 ;  /* 0x96000000ccf27fae */ /* 0x000fe200081a1014 */
[----:B------:R-:W-:Y:S02]  /*25d00*/  ISETP.GE.AND P4, PT, R17, UR4, PT ;  /* 0x0000000411007c0c */ /* 0x000fe4000bf86270 */
[----:B------:R-:W-:Y:S02]  /*25d10*/  SEL R16, R16, RZ, P1 ;  /* 0x000000ff10107207 */ /* 0x000fe40000800000 */
[----:B------:R-:W-:-:S02]  /*25d20*/  SEL R17, RZ, 0x4, P4 ;  /* 0x00000004ff117807 */ /* 0x000fc40002000000 */
[----:B------:R-:W-:Y:S02]  /*25d30*/  LOP3.LUT R27, R3, 0x28, RZ, 0xfc, !PT ;  /* 0x00000028031b7812 */ /* 0x000fe400078efcff */
[----:B------:R-:W-:Y:S02]  /*25d40*/  ISETP.NE.U32.AND P4, PT, R16, RZ, PT ;  /* 0x000000ff1000720c */ /* 0x000fe40003f85070 */
[----:B------:R-:W-:Y:S02]  /*25d50*/  SEL R16, R17, RZ, P1 ;  /* 0x000000ff11107207 */ /* 0x000fe40000800000 */
[----:B------:R-:W-:Y:S02]  /*25d60*/  ISETP.GE.AND P6, PT, R27, UR4, PT ;  /* 0x000000041b007c0c */ /* 0x000fe4000bfc6270 */
[----:B------:R-:W-:Y:S01]  /*25d70*/  LOP3.LUT R27, R3, 0x2a, RZ, 0xfc, !PT ;  /* 0x0000002a031b7812 */ /* 0x000fe200078efcff */
[----:B------:R-:W-:Y:S01]  /*25d80*/  STL.64 [R1+0xcc0], R202 ;  /* 0x000cc0ca01007387 */ /* 0x000fe20000100a00 */
[----:B------:R-:W-:-:S02]  /*25d90*/  ISETP.NE.U32.AND P0, PT, R16, RZ, PT ;  /* 0x000000ff1000720c */ /* 0x000fc40003f05070 */
[----:B------:R-:W-:Y:S01]  /*25da0*/  SEL R16, RZ, 0x4, P6 ;  /* 0x00000004ff107807 */ /* 0x000fe20003000000 */
[----:B------:R-:W-:Y:S01]  /*25db0*/  STL.64 [R1+0xcc8], R204 ;  /* 0x000cc8cc01007387 */ /* 0x000fe20000100a00 */
[----:B------:R-:W-:-:S03]  /*25dc0*/  ISETP.GE.AND P6, PT, R27, UR4, PT ;  /* 0x000000041b007c0c */ /* 0x000fc6000bfc6270 */
[----:B------:R-:W3:Y:S01]  /*25dd0*/  LDL.LU.64 R26, [R1+0xab0] ;  /* 0x000ab000011a7983 */ /* 0x000ee20000300a00 */
[----:B------:R-:W-:Y:S02]  /*25de0*/  SEL R16, R16, RZ, P1 ;  /* 0x000000ff10107207 */ /* 0x000fe40000800000 */
[----:B------:R-:W-:Y:S02]  /*25df0*/  SEL R17, RZ, 0x4, P6 ;  /* 0x00000004ff117807 */ /* 0x000fe40003000000 */
[----:B------:R-:W-:Y:S02]  /*25e00*/  ISETP.NE.U32.AND P6, PT, R16, RZ, PT ;  /* 0x000000ff1000720c */ /* 0x000fe40003fc5070 */
[----:B------:R-:W-:Y:S01]  /*25e10*/  SEL R16, R17, RZ, P1 ;  /* 0x000000ff11107207 */ /* 0x000fe20000800000 */
[C---:B----4-:R-:W-:Y:S02]  /*25e20*/  IMAD.WIDE R206, R173.reuse, 0x4, R24 ;  /* 0x00000004adce7825 */ /* 0x050fe400078e0218 */
[----:B------:R-:W4:Y:S04]  /*25e30*/  LDL.LU.64 R24, [R1+0x980] ;  /* 0x0009800001187983 */ /* 0x000f280000300a00 */
[----:B------:R-:W-:Y:S04]  /*25e40*/  STL.64 [R1+0xcd0], R206 ;  /* 0x000cd0ce01007387 */ /* 0x000fe80000100a00 */
[----:B------:R-:W-:Y:S01]  /*25e50*/  LDGSTS.E [R242+-0x69ff8], desc[UR20][R206.64], P5 ;  /* 0x96008000cef27fae */ /* 0x000fe2000a9a1014 */
[----:B--2---:R-:W-:Y:S01]  /*25e60*/  IMAD.WIDE R208, R173, 0x4, R18 ;  /* 0x00000004add07825 */ /* 0x004fe200078e0212 */
[----:B------:R-:W-:-:S04]  /*25e70*/  LOP3.LUT R19, R3, 0x48, RZ, 0xfc, !PT ;  /* 0x0000004803137812 */ /* 0x000fc800078efcff */
[----:B------:R-:W-:Y:S01]  /*25e80*/  STL.64 [R1+0xcd8], R208 ;  /* 0x000cd8d001007387 */ /* 0x000fe20000100a00 */
[----:B------:R-:W-:-:S03]  /*25e90*/  ISETP.GE.AND P5, PT, R19, UR4, PT ;  /* 0x0000000413007c0c */ /* 0x000fc6000bfa6270 */
[----:B------:R-:W2:Y:S01]  /*25ea0*/  LDL.LU.64 R30, [R1+0xa78] ;  /* 0x000a7800011e7983 */ /* 0x000ea20000300a00 */
[----:B------:R-:W-:-:S03]  /*25eb0*/  LOP3.LUT R19, R3, 0x4a, RZ, 0xfc, !PT ;  /* 0x0000004a03137812 */ /* 0x000fc600078efcff */
[----:B------:R-:W-:Y:S01]  /*25ec0*/  LDGSTS.E [R243+-0x70000], desc[UR20][R208.64], P4 ;  /* 0x90000000d0f37fae */ /* 0x000fe2000a1a1014 */
[----:B------:R-:W-:Y:S02]  /*25ed0*/  ISETP.NE.U32.AND P4, PT, R16, RZ, PT ;  /* 0x000000ff1000720c */ /* 0x000fe40003f85070 */
[----:B------:R-:W-:Y:S01]  /*25ee0*/  SEL R16, RZ, 0x4, P5 ;  /* 0x00000004ff107807 */ /* 0x000fe20002800000 */
[----:B------:R-:W2:Y:S01]  /*25ef0*/  LDL.LU.64 R32, [R1+0x928] ;  /* 0x0009280001207983 */ /* 0x000ea20000300a00 */
[----:B------:R-:W-:Y:S02]  /*25f00*/  ISETP.GE.AND P5, PT, R19, UR4, PT ;  /* 0x0000000413007c0c */ /* 0x000fe4000bfa6270 */
[----:B------:R-:W-:Y:S02]  /*25f10*/  SEL R16, R16, RZ, P1 ;  /* 0x000000ff10107207 */ /* 0x000fe40000800000 */
[----:B------:R-:W-:Y:S02]  /*25f20*/  SEL R18, RZ, 0x4, P5 ;  /* 0x00000004ff127807 */ /* 0x000fe40002800000 */
[----:B------:R-:W-:Y:S01]  /*25f30*/  ISETP.NE.U32.AND P5, PT, R16, RZ, PT ;  /* 0x000000ff1000720c */ /* 0x000fe20003fa5070 */
[----:B---3--:R-:W-:-:S04]  /*25f40*/  IMAD.WIDE R16, R173, 0x4, R22 ;  /* 0x00000004ad107825 */ /* 0x008fc800078e0216 */
[----:B------:R-:W-:Y:S01]  /*25f50*/  IMAD.WIDE R46, R173, 0x4, R20 ;  /* 0x00000004ad2e7825 */ /* 0x000fe200078e0214 */
[----:B------:R1:W-:Y:S04]  /*25f60*/  STL.64 [R1+0xce0], R16 ;  /* 0x000ce01001007387 */ /* 0x0003e80000100a00 */
[----:B------:R3:W-:Y:S04]  /*25f70*/  STL.64 [R1+0xce8], R46 ;  /* 0x000ce82e01007387 */ /* 0x0007e80000100a00 */
[----:B------:R-:W3:Y:S04]  /*25f80*/  LDL.LU.64 R22, [R1+0xa40] ;  /* 0x000a400001167983 */ /* 0x000ee80000300a00 */
[----:B------:R-:W3:Y:S01]  /*25f90*/  LDL.LU.64 R28, [R1+0x9f8] ;  /* 0x0009f800011c7983 */ /* 0x000ee20000300a00 */
[----:B------:R-:W-:-:S02]  /*25fa0*/  LOP3.LUT R19, R3, 0x68, RZ, 0xfc, !PT ;  /* 0x0000006803137812 */ /* 0x000fc400078efcff */
[----:B------:R-:W-:Y:S01]  /*25fb0*/  SEL R18, R18, RZ, P1 ;  /* 0x000000ff12127207 */ /* 0x000fe20000800000 */
[----:B------:R-:W-:Y:S01]  /*25fc0*/  LDGSTS.E [R243+-0x6fff8], desc[UR20][R16.64], P0 ;  /* 0x9000800010f37fae */ /* 0x000fe200081a1014 */
[----:B------:R-:W-:Y:S02]  /*25fd0*/  ISETP.GE.AND P0, PT, R19, UR4, PT ;  /* 0x0000000413007c0c */ /* 0x000fe4000bf06270 */
[----:B------:R-:W-:Y:S01]  /*25fe0*/  LOP3.LUT R19, R3, 0x6a, RZ, 0xfc, !PT ;  /* 0x0000006a03137812 */ /* 0x000fe200078efcff */
[----:B------:R1:W-:Y:S01]  /*25ff0*/  LDGSTS.E [R243+-0x6e000], desc[UR20][R46.64], P6 ;  /* 0x920000002ef37fae */ /* 0x0003e2000b1a1014 */
[----:B------:R-:W-:Y:S02]  /*26000*/  ISETP.NE.U32.AND P6, PT, R18, RZ, PT ;  /* 0x000000ff1200720c */ /* 0x000fe40003fc5070 */
[----:B------:R-:W-:Y:S02]  /*26010*/  SEL R18, RZ, 0x4, P0 ;  /* 0x00000004ff127807 */ /* 0x000fe40000000000 */
[----:B------:R-:W-:-:S02]  /*26020*/  ISETP.GE.AND P0, PT, R19, UR4, PT ;  /* 0x0000000413007c0c */ /* 0x000fc4000bf06270 */
[----:B------:R-:W-:Y:S02]  /*26030*/  SEL R18, R18, RZ, P1 ;  /* 0x000000ff12127207 */ /* 0x000fe40000800000 */
[----:B------:R-:W-:Y:S02]  /*26040*/  SEL R20, RZ, 0x4, P0 ;  /* 0x00000004ff147807 */ /* 0x000fe40000000000 */
[----:B------:R-:W-:Y:S02]  /*26050*/  ISETP.NE.U32.AND P0, PT, R18, RZ, PT ;  /* 0x000000ff1200720c */ /* 0x000fe40003f05070 */
[----:B------:R-:W-:Y:S01]  /*26060*/  LOP3.LUT R21, R3, 0xc, RZ, 0xfc, !PT ;  /* 0x0000000c03157812 */ /* 0x000fe200078efcff */
[----:B------:R-:W-:Y:S01]  /*26070*/  IMAD.WIDE R48, R173, 0x4, R26 ;  /* 0x00000004ad307825 */ /* 0x000fe200078e021a */
[----:B------:R-:W-:Y:S01]  /*26080*/  SEL R20, R20, RZ, P1 ;  /* 0x000000ff14147207 */ /* 0x000fe20000800000 */
[----:B------:R-:W3:Y:S04]  /*26090*/  LDL.LU.64 R26, [R1+0xae8] ;  /* 0x000ae800011a7983 */ /* 0x000ee80000300a00 */
[----:B------:R-:W-:Y:S01]  /*260a0*/  LDGSTS.E [R243+-0x6dff8], desc[UR20][R48.64], P4 ;  /* 0x9200800030f37fae */ /* 0x000fe2000a1a1014 */
[----:B------:R-:W-:-:S02]  /*260b0*/  ISETP.GE.AND P4, PT, R21, UR4, PT ;  /* 0x0000000415007c0c */ /* 0x000fc4000bf86270 */
[----:B------:R-:W-:Y:S01]  /*260c0*/  LOP3.LUT R21, R3, 0xe, RZ, 0xfc, !PT ;  /* 0x0000000e03157812 */ /* 0x000fe200078efcff */
[----:B----4-:R-:W-:Y:S02]  /*260d0*/  IMAD.WIDE R18, R173, 0x4, R24 ;  /* 0x00000004ad127825 */ /* 0x010fe400078e0218 */
[----:B------:R-:W4:Y:S04]  /*260e0*/  LDL.LU.64 R24, [R1+0x9b8] ;  /* 0x0009b80001187983 */ /* 0x000f280000300a00 */
[----:B------:R-:W-:Y:S01]  /*260f0*/  LDGSTS.E [R243+-0x6c000], desc[UR20][R18.64], P5 ;  /* 0x9400000012f37fae */ /* 0x000fe2000a9a1014 */
[----:B------:R-:W-:Y:S02]  /*26100*/  ISETP.NE.U32.AND P5, PT, R20, RZ, PT ;  /* 0x000000ff1400720c */ /* 0x000fe40003fa5070 */
[----:B------:R-:W-:Y:S01]  /*26110*/  SEL R20, RZ, 0x4, P4 ;  /* 0x00000004ff147807 */ /* 0x000fe20002000000 */
[----:B------:R-:W4:Y:S01]  /*26120*/  LDL.LU.64 R36, [R1+0xaa8] ;  /* 0x000aa80001247983 */ /* 0x000f220000300a00 */
[----:B------:R-:W-:-:S02]  /*26130*/  ISETP.GE.AND P4, PT, R21, UR4, PT ;  /* 0x0000000415007c0c */ /* 0x000fc4000bf86270 */
[----:B------:R-:W-:Y:S02]  /*26140*/  SEL R20, R20, RZ, P1 ;  /* 0x000000ff14147207 */ /* 0x000fe40000800000 */
[----:B------:R-:W-:Y:S02]  /*26150*/  SEL R21, RZ, 0x4, P4 ;  /* 0x00000004ff157807 */ /* 0x000fe40002000000 */
[----:B------:R-:W-:Y:S01]  /*26160*/  ISETP.NE.U32.AND P4, PT, R20, RZ, PT ;  /* 0x000000ff1400720c */ /* 0x000fe20003f85070 */
[----:B--2---:R-:W-:Y:S01]  /*26170*/  IMAD.WIDE R194, R173, 0x4, R30 ;  /* 0x00000004adc27825 */ /* 0x004fe200078e021e */
[----:B------:R-:W-:Y:S02]  /*26180*/  LOP3.LUT R31, R3, 0x2c, RZ, 0xfc, !PT ;  /* 0x0000002c031f7812 */ /* 0x000fe400078efcff */
[----:B------:R-:W-:Y:S02]  /*26190*/  SEL R20, R21, RZ, P1 ;  /* 0x000000ff15147207 */ /* 0x000fe40000800000 */
[----:B------:R-:W-:Y:S01]  /*261a0*/  LDGSTS.E [R243+-0x6bff8], desc[UR20][R194.64], P6 ;  /* 0x94008000c2f37fae */ /* 0x000fe2000b1a1014 */
[----:B------:R-:W-:Y:S01]  /*261b0*/  ISETP.GE.AND P6, PT, R31, UR4, PT ;  /* 0x000000041f007c0c */ /* 0x000fe2000bfc6270 */
[----:B------:R-:W-:Y:S01]  /*261c0*/  IMAD.WIDE R196, R173, 0x4, R32 ;  /* 0x00000004adc47825 */ /* 0x000fe200078e0220 */
[----:B------:R-:W-:-:S04]  /*261d0*/  LOP3.LUT R31, R3, 0x2e, RZ, 0xfc, !PT ;  /* 0x0000002e031f7812 */ /* 0x000fc800078efcff */
[----:B------:R-:W-:Y:S01]  /*261e0*/  LDGSTS.E [R243+-0x6a000], desc[UR20][R196.64], P0 ;  /* 0x96000000c4f37fae */ /* 0x000fe200081a1014 */
[----:B------:R-:W-:Y:S02]  /*261f0*/  ISETP.NE.U32.AND P0, PT, R20, RZ, PT ;  /* 0x000000ff1400720c */ /* 0x000fe40003f05070 */
[----:B------:R-:W-:Y:S02]  /*26200*/  SEL R20, RZ, 0x4, P6 ;  /* 0x00000004ff147807 */ /* 0x000fe40003000000 */
[----:B------:R-:W-:Y:S02]  /*26210*/  ISETP.GE.AND P6, PT, R31, UR4, PT ;  /* 0x000000041f007c0c */ /* 0x000fe4000bfc6270 */
[----:B------:R-:W2:Y:S01]  /*26220*/  LDL.LU.64 R30, [R1+0x978] ;  /* 0x00097800011e7983 */ /* 0x000ea20000300a00 */
[----:B---3--:R-:W-:-:S03]  /*26230*/  IMAD.WIDE R200, R173, 0x4, R28 ;  /* 0x00000004adc87825 */ /* 0x008fc600078e021c */
[----:B------:R-:W3:Y:S04]  /*26240*/  LDL.LU.64 R28, [R1+0xa70] ;  /* 0x000a7000011c7983 */ /* 0x000ee80000300a00 */
[----:B------:R-:W3:Y:S01]  /*26250*/  LDL.LU.64 R34, [R1+0x920] ;  /* 0x0009200001227983 */ /* 0x000ee20000300a00 */
[----:B------:R-:W-:Y:S01]  /*26260*/  SEL R20, R20, RZ, P1 ;  /* 0x000000ff14147207 */ /* 0x000fe20000800000 */
[----:B------:R-:W-:Y:S01]  /*26270*/  IMAD.WIDE R198, R173, 0x4, R22 ;  /* 0x00000004adc67825 */ /* 0x000fe200078e0216 */
[----:B------:R-:W-:Y:S02]  /*26280*/  SEL R21, RZ, 0x4, P6 ;  /* 0x00000004ff157807 */ /* 0x000fe40003000000 */
[----:B------:R-:W-:Y:S02]  /*26290*/  LOP3.LUT R23, R3, 0x4c, RZ, 0xfc, !PT ;  /* 0x0000004c03177812 */ /* 0x000fe400078efcff */
[----:B------:R-:W-:Y:S01]  /*262a0*/  ISETP.NE.U32.AND P6, PT, R20, RZ, PT ;  /* 0x000000ff1400720c */ /* 0x000fe20003fc5070 */
[----:B------:R-:W-:Y:S01]  /*262b0*/  LDGSTS.E [R243+-0x69ff8], desc[UR20][R198.64], P5 ;  /* 0x96008000c6f37fae */ /* 0x000fe2000a9a1014 */
[----:B------:R-:W-:-:S02]  /*262c0*/  SEL R20, R21, RZ, P1 ;  /* 0x000000ff15147207 */ /* 0x000fc40000800000 */
[----:B------:R-:W-:Y:S01]  /*262d0*/  ISETP.GE.AND P5, PT, R23, UR4, PT ;  /* 0x0000000417007c0c */ /* 0x000fe2000bfa6270 */
[----:B------:R-:W-:Y:S01]  /*262e0*/  LDGSTS.E [R244+-0x70000], desc[UR20][R200.64], P4 ;  /* 0x90000000c8f47fae */ /* 0x000fe2000a1a1014 */
[----:B------:R-:W-:Y:S02]  /*262f0*/  LOP3.LUT R23, R3, 0x4e, RZ, 0xfc, !PT ;  /* 0x0000004e03177812 */ /* 0x000fe400078efcff */
[----:B------:R-:W-:Y:S02]  /*26300*/  ISETP.NE.U32.AND P4, PT, R20, RZ, PT ;  /* 0x000000ff1400720c */ /* 0x000fe40003f85070 */
[----:B------:R-:W-:Y:S02]  /*26310*/  SEL R20, RZ, 0x4, P5 ;  /* 0x00000004ff147807 */ /* 0x000fe40002800000 */
[----:B------:R-:W-:Y:S02]  /*26320*/  ISETP.GE.AND P5, PT, R23, UR4, PT ;  /* 0x0000000417007c0c */ /* 0x000fe4000bfa6270 */
[----:B------:R-:W-:-:S02]  /*26330*/  SEL R20, R20, RZ, P1 ;  /* 0x000000ff14147207 */ /* 0x000fc40000800000 */
[----:B------:R-:W-:Y:S02]  /*26340*/  SEL R22, RZ, 0x4, P5 ;  /* 0x00000004ff167807 */ /* 0x000fe40002800000 */
[----:B------:R-:W-:Y:S01]  /*26350*/  ISETP.NE.U32.AND P5, PT, R20, RZ, PT ;  /* 0x000000ff1400720c */ /* 0x000fe20003fa5070 */
[----:B------:R-:W-:Y:S01]  /*26360*/  IMAD.WIDE R20, R173, 0x4, R26 ;  /* 0x00000004ad147825 */ /* 0x000fe200078e021a */
[----:B------:R-:W-:Y:S01]  /*26370*/  LOP3.LUT R23, R3, 0x6c, RZ, 0xfc, !PT ;  /* 0x0000006c03177812 */ /* 0x000fe200078efcff */
[----:B------:R-:W3:Y:S01]  /*26380*/  LDL.LU.64 R26, [R1+0xa38] ;  /* 0x000a3800011a7983 */ /* 0x000ee20000300a00 */
[----:B------:R-:W-:-:S03]  /*26390*/  SEL R22, R22, RZ, P1 ;  /* 0x000000ff16167207 */ /* 0x000fc60000800000 */
[----:B------:R-:W-:Y:S01]  /*263a0*/  LDGSTS.E [R244+-0x6fff8], desc[UR20][R20.64], P0 ;  /* 0x9000800014f47fae */ /* 0x000fe200081a1014 */
[----:B------:R-:W-:Y:S02]  /*263b0*/  ISETP.GE.AND P0, PT, R23, UR4, PT ;  /* 0x0000000417007c0c */ /* 0x000fe4000bf06270 */
[----:B------:R-:W-:Y:S01]  /*263c0*/  LOP3.LUT R23, R3, 0x6e, RZ, 0xfc, !PT ;  /* 0x0000006e03177812 */ /* 0x000fe200078efcff */
[----:B------:R-:W3:Y:S01]  /*263d0*/  LDL.LU.64 R32, [R1+0x9f0] ;  /* 0x0009f00001207983 */ /* 0x000ee20000300a00 */
[----:B----4-:R-:W-:-:S05]  /*263e0*/  IMAD.WIDE R50, R173, 0x4, R24 ;  /* 0x00000004ad327825 */ /* 0x010fca00078e0218 */
[----:B------:R-:W-:Y:S01]  /*263f0*/  LDGSTS.E [R244+-0x6e000], desc[UR20][R50.64], P6 ;  /* 0x9200000032f47fae */ /* 0x000fe2000b1a1014 */
[----:B------:R-:W-:Y:S02]  /*26400*/  ISETP.NE.U32.AND P6, PT, R22, RZ, PT ;  /* 0x000000ff1600720c */ /* 0x000fe40003fc5070 */
[----:B------:R-:W-:Y:S02]  /*26410*/  SEL R22, RZ, 0x4, P0 ;  /* 0x00000004ff167807 */ /* 0x000fe40000000000 */
[----:B------:R-:W-:Y:S02]  /*26420*/  ISETP.GE.AND P0, PT, R23, UR4, PT ;  /* 0x0000000417007c0c */ /* 0x000fe4000bf06270 */
[----:B------:R-:W-:Y:S01]  /*26430*/  SEL R22, R22, RZ, P1 ;  /* 0x000000ff16167207 */ /* 0x000fe20000800000 */
[----:B------:R-:W-:Y:S01]  /*26440*/  IMAD.WIDE R52, R173, 0x4, R36 ;  /* 0x00000004ad347825 */ /* 0x000fe200078e0224 */
[----:B------:R-:W-:Y:S01]  /*26450*/  SEL R24, RZ, 0x4, P0 ;  /* 0x00000004ff187807 */ /* 0x000fe20000000000 */
[----:B------:R-:W4:Y:S01]  /*26460*/  LDL.LU.64 R36, [R1+0xae0] ;  /* 0x000ae00001247983 */ /* 0x000f220000300a00 */
[----:B------:R-:W-:-:S02]  /*26470*/  ISETP.NE.U32.AND P0, PT, R22, RZ, PT ;  /* 0x000000ff1600720c */ /* 0x000fc40003f05070 */
[----:B------:R-:W-:Y:S01]  /*26480*/  LOP3.LUT R25, R3, 0x10, RZ, 0xfc, !PT ;  /* 0x0000001003197812 */ /* 0x000fe200078efcff */
[----:B------:R-:W-:Y:S01]  /*26490*/  LDGSTS.E [R244+-0x6dff8], desc[UR20][R52.64], P4 ;  /* 0x9200800034f47fae */ /* 0x000fe2000a1a1014 */
[----:B------:R-:W-:Y:S02]  /*264a0*/  SEL R24, R24, RZ, P1 ;  /* 0x000000ff18187207 */ /* 0x000fe40000800000 */
[----:B------:R-:W-:Y:S02]  /*264b0*/  ISETP.GE.AND P4, PT, R25, UR4, PT ;  /* 0x0000000419007c0c */ /* 0x000fe4000bf86270 */
[----:B------:R-:W-:Y:S01]  /*264c0*/  LOP3.LUT R25, R3, 0x12, RZ, 0xfc, !PT ;  /* 0x0000001203197812 */ /* 0x000fe200078efcff */
[----:B--2---:R-:W-:Y:S02]  /*264d0*/  IMAD.WIDE R22, R173, 0x4, R30 ;  /* 0x00000004ad167825 */ /* 0x004fe400078e021e */
[----:B------:R-:W2:Y:S04]  /*264e0*/  LDL.LU.64 R30, [R1+0x9b0] ;  /* 0x0009b000011e7983 */ /* 0x000ea80000300a00 */
[----:B------:R-:W-:Y:S01]  /*264f0*/  LDGSTS.E [R244+-0x6c000], desc[UR20][R22.64], P5 ;  /* 0x9400000016f47fae */ /* 0x000fe2000a9a1014 */
[----:B------:R-:W-:-:S02]  /*26500*/  ISETP.NE.U32.AND P5, PT, R24, RZ, PT ;  /* 0x000000ff1800720c */ /* 0x000fc40003fa5070 */
[----:B------:R-:W-:Y:S02]  /*26510*/  SEL R24, RZ, 0x4, P4 ;  /* 0x00000004ff187807 */ /* 0x000fe40002000000 */
[----:B------:R-:W-:Y:S02]  /*26520*/  ISETP.GE.AND P4, PT, R25, UR4, PT ;  /* 0x0000000419007c0c */ /* 0x000fe4000bf86270 */
[----:B------:R-:W-:Y:S02]  /*26530*/  SEL R24, R24, RZ, P1 ;  /* 0x000000ff18187207 */ /* 0x000fe40000800000 */
[----:B------:R-:W-:Y:S02]  /*26540*/  SEL R25, RZ, 0x4, P4 ;  /* 0x00000004ff197807 */ /* 0x000fe40002000000 */
[----:B------:R-:W-:Y:S02]  /*26550*/  ISETP.NE.U32.AND P4, PT, R24, RZ, PT ;  /* 0x000000ff1800720c */ /* 0x000fe40003f85070 */
[----:B------:R-:W-:Y:S01]  /*26560*/  SEL R24, R25, RZ, P1 ;  /* 0x000000ff19187207 */ /* 0x000fe20000800000 */
[----:B---3--:R-:W-:Y:S01]  /*26570*/  IMAD.WIDE R186, R173, 0x4, R28 ;  /* 0x00000004adba7825 */ /* 0x008fe200078e021c */
[----:B------:R-:W-:-:S03]  /*26580*/  LOP3.LUT R29, R3, 0x30, RZ, 0xfc, !PT ;  /* 0x00000030031d7812 */ /* 0x000fc600078efcff */
[----:B------:R-:W-:Y:S01]  /*26590*/  IMAD.WIDE R188, R173, 0x4, R34 ;  /* 0x00000004adbc7825 */ /* 0x000fe200078e0222 */
[----:B------:R-:W-:Y:S01]  /*265a0*/  LDGSTS.E [R244+-0x6bff8], desc[UR20][R186.64], P6 ;  /* 0x94008000baf47fae */ /* 0x000fe2000b1a1014 */
[----:B------:R-:W-:Y:S02]  /*265b0*/  ISETP.GE.AND P6, PT, R29, UR4, PT ;  /* 0x000000041d007c0c */ /* 0x000fe4000bfc6270 */
[----:B------:R-:W-:Y:S01]  /*265c0*/  LOP3.LUT R29, R3, 0x32, RZ, 0xfc, !PT ;  /* 0x00000032031d7812 */ /* 0x000fe200078efcff */
[----:B------:R-:W-:Y:S01]  /*265d0*/  LDGSTS.E [R244+-0x6a000], desc[UR20][R188.64], P0 ;  /* 0x96000000bcf47fae */ /* 0x000fe200081a1014 */
[----:B------:R-:W-:Y:S02]  /*265e0*/  ISETP.NE.U32.AND P0, PT, R24, RZ, PT ;  /* 0x000000ff1800720c */ /* 0x000fe40003f05070 */
[----:B------:R-:W-:Y:S02]  /*265f0*/  SEL R24, RZ, 0x4, P6 ;  /* 0x00000004ff187807 */ /* 0x000fe40003000000 */
[----:B------:R-:W-:-:S02]  /*26600*/  ISETP.GE.AND P6, PT, R29, UR4, PT ;  /* 0x000000041d007c0c */ /* 0x000fc4000bfc6270 */
[----:B------:R-:W3:Y:S04]  /*26610*/  LDL.LU.64 R28, [R1+0xaa0] ;  /* 0x000aa000011c7983 */ /* 0x000ee80000300a00 */
[----:B------:R-:W3:Y:S01]  /*26620*/  LDL.LU.64 R34, [R1+0x970] ;  /* 0x0009700001227983 */ /* 0x000ee20000300a00 */
[----:B------:R-:W-:Y:S02]  /*26630*/  SEL R24, R24, RZ, P1 ;  /* 0x000000ff18187207 */ /* 0x000fe40000800000 */
[----:B------:R-:W-:Y:S01]  /*26640*/  SEL R25, RZ, 0x4, P6 ;  /* 0x00000004ff197807 */ /* 0x000fe20003000000 */
[----:B------:R-:W3:Y:S01]  /*26650*/  LDL.LU.64 R60, [R1+0xa68] ;  /* 0x000a6800013c7983 */ /* 0x000ee20000300a00 */
[----:B------:R-:W-:Y:S02]  /*26660*/  ISETP.NE.U32.AND P6, PT, R24, RZ, PT ;  /* 0x000000ff1800720c */ /* 0x000fe40003fc5070 */
[----:B------:R-:W-:Y:S01]  /*26670*/  SEL R24, R25, RZ, P1 ;  /* 0x000000ff19187207 */ /* 0x000fe20000800000 */
[----:B------:R-:W-:Y:S01]  /*26680*/  IMAD.WIDE R190, R173, 0x4, R26 ;  /* 0x00000004adbe7825 */ /* 0x000fe200078e021a */
[----:B------:R-:W-:-:S04]  /*26690*/  LOP3.LUT R27, R3, 0x50, RZ, 0xfc, !PT ;  /* 0x00000050031b7812 */ /* 0x000fc800078efcff */
[----:B------:R-:W-:Y:S01]  /*266a0*/  LDGSTS.E [R244+-0x69ff8], desc[UR20][R190.64], P5 ;  /* 0x96008000bef47fae */ /* 0x000fe2000a9a1014 */
[----:B------:R-:W-:Y:S01]  /*266b0*/  IMAD.WIDE R192, R173, 0x4, R32 ;  /* 0x00000004adc07825 */ /* 0x000fe200078e0220 */
[----:B------:R-:W-:Y:S02]  /*266c0*/  ISETP.GE.AND P5, PT, R27, UR4, PT ;  /* 0x000000041b007c0c */ /* 0x000fe4000bfa6270 */
[----:B------:R-:W3:Y:S01]  /*266d0*/  LDL.LU.64 R32, [R1+0x918] ;  /* 0x0009180001207983 */ /* 0x000ee20000300a00 */
[----:B------:R-:W-:-:S03]  /*266e0*/  LOP3.LUT R27, R3, 0x52, RZ, 0xfc, !PT ;  /* 0x00000052031b7812 */ /* 0x000fc600078efcff */
[----:B------:R-:W-:Y:S01]  /*266f0*/  LDGSTS.E [R245+-0x70000], desc[UR20][R192.64], P4 ;  /* 0x90000000c0f57fae */ /* 0x000fe2000a1a1014 */
[----:B------:R-:W-:Y:S02]  /*26700*/  ISETP.NE.U32.AND P4, PT, R24, RZ, PT ;  /* 0x000000ff1800720c */ /* 0x000fe40003f85070 */
[----:B------:R-:W-:Y:S02]  /*26710*/  SEL R24, RZ, 0x4, P5 ;  /* 0x00000004ff187807 */ /* 0x000fe40002800000 */
[----:B------:R-:W-:Y:S02]  /*26720*/  ISETP.GE.AND P5, PT, R27, UR4, PT ;  /* 0x000000041b007c0c */ /* 0x000fe4000bfa6270 */
[----:B------:R-:W-:Y:S02]  /*26730*/  SEL R24, R24, RZ, P1 ;  /* 0x000000ff18187207 */ /* 0x000fe40000800000 */
[----:B------:R-:W-:Y:S02]  /*26740*/  SEL R26, RZ, 0x4, P5 ;  /* 0x00000004ff1a7807 */ /* 0x000fe40002800000 */
[----:B------:R-:W-:Y:S01]  /*26750*/  ISETP.NE.U32.AND P5, PT, R24, RZ, PT ;  /* 0x000000ff1800720c */ /* 0x000fe20003fa5070 */
[----:B----4-:R-:W-:-:S04]  /*26760*/  IMAD.WIDE R24, R173, 0x4, R36 ;  /* 0x00000004ad187825 */ /* 0x010fc800078e0224 */
[----:B--2---:R-:W-:-:S04]  /*26770*/  IMAD.WIDE R54, R173, 0x4, R30 ;  /* 0x00000004ad367825 */ /* 0x004fc800078e021e */
[----:B---3--:R-:W-:Y:S01]  /*26780*/  IMAD.WIDE R86, R173, 0x4, R34 ;  /* 0x00000004ad567825 */ /* 0x008fe200078e0222 */
[----:B------:R-:W2:Y:S04]  /*26790*/  LDL.LU.64 R30, [R1+0xa30] ;  /* 0x000a3000011e7983 */ /* 0x000ea80000300a00 */
[----:B------:R-:W3:Y:S04]  /*267a0*/  LDL.LU.64 R36, [R1+0x9e8] ;  /* 0x0009e80001247983 */ /* 0x000ee80000300a00 */
[----:B------:R-:W4:Y:S04]  /*267b0*/  LDL.LU.64 R58, [R1+0xad8] ;  /* 0x000ad800013a7983 */ /* 0x000f280000300a00 */
[----:B------:R-:W4:Y:S01]  /*267c0*/  LDL.LU.64 R34, [R1+0x9a8] ;  /* 0x0009a80001227983 */ /* 0x000f220000300a00 */
[----:B------:R-:W-:-:S02]  /*267d0*/  LOP3.LUT R27, R3, 0x70, RZ, 0xfc, !PT ;  /* 0x00000070031b7812 */ /* 0x000fc400078efcff */
[----:B------:R-:W-:Y:S01]  /*267e0*/  SEL R26, R26, RZ, P1 ;  /* 0x000000ff1a1a7207 */ /* 0x000fe20000800000 */
[----:B------:R-:W-:Y:S01]  /*267f0*/  LDGSTS.E [R245+-0x6fff8], desc[UR20][R24.64], P0 ;  /* 0x9000800018f57fae */ /* 0x000fe200081a1014 */
[----:B------:R-:W-:Y:S02]  /*26800*/  ISETP.GE.AND P0, PT, R27, UR4, PT ;  /* 0x000000041b007c0c */ /* 0x000fe4000bf06270 */
[----:B------:R-:W-:Y:S01]  /*26810*/  LOP3.LUT R27, R3, 0x72, RZ, 0xfc, !PT ;  /* 0x00000072031b7812 */ /* 0x000fe200078efcff */
[----:B------:R-:W-:Y:S01]  /*26820*/  LDGSTS.E [R245+-0x6e000], desc[UR20][R54.64], P6 ;  /* 0x9200000036f57fae */ /* 0x000fe2000b1a1014 */
[----:B------:R-:W-:Y:S02]  /*26830*/  ISETP.NE.U32.AND P6, PT, R26, RZ, PT ;  /* 0x000000ff1a00720c */ /* 0x000fe40003fc5070 */
[----:B------:R-:W-:Y:S02]  /*26840*/  SEL R26, RZ, 0x4, P0 ;  /* 0x00000004ff1a7807 */ /* 0x000fe40000000000 */
[----:B------:R-:W-:Y:S01]  /*26850*/  ISETP.GE.AND P0, PT, R27, UR4, PT ;  /* 0x000000041b007c0c */ /* 0x000fe2000bf06270 */
[----:B------:R-:W-:Y:S01]  /*26860*/  IMAD.WIDE R56, R173, 0x4, R28 ;  /* 0x00000004ad387825 */ /* 0x000fe200078e021c */
[----:B------:R-:W-:-:S02]  /*26870*/  SEL R26, R26, RZ, P1 ;  /* 0x000000ff1a1a7207 */ /* 0x000fc40000800000 */
[----:B------:R-:W-:Y:S02]  /*26880*/  SEL R27, RZ, 0x4, P0 ;  /* 0x00000004ff1b7807 */ /* 0x000fe40000000000 */
[----:B------:R-:W-:Y:S01]  /*26890*/  LOP3.LUT R29, R3, 0x14, RZ, 0xfc, !PT ;  /* 0x00000014031d7812 */ /* 0x000fe200078efcff */
[----:B------:R-:W-:Y:S01]  /*268a0*/  LDGSTS.E [R245+-0x6dff8], desc[UR20][R56.64], P4 ;  /* 0x9200800038f57fae */ /* 0x000fe2000a1a1014 */
[----:B------:R-:W-:Y:S02]  /*268b0*/  ISETP.NE.U32.AND P0, PT, R26, RZ, PT ;  /* 0x000000ff1a00720c */ /* 0x000fe40003f05070 */
[----:B------:R-:W-:Y:S01]  /*268c0*/  SEL R26, R27, RZ, P1 ;  /* 0x000000ff1b1a7207 */ /* 0x000fe20000800000 */
[----:B------:R-:W-:Y:S01]  /*268d0*/  LDGSTS.E [R245+-0x6c000], desc[UR20][R86.64], P5 ;  /* 0x9400000056f57fae */ /* 0x000fe2000a9a1014 */
[----:B------:R-:W-:Y:S02]  /*268e0*/  ISETP.GE.AND P4, PT, R29, UR4, PT ;  /* 0x000000041d007c0c */ /* 0x000fe4000bf86270 */
[----:B------:R-:W-:-:S02]  /*268f0*/  LOP3.LUT R29, R3, 0x16, RZ, 0xfc, !PT ;  /* 0x00000016031d7812 */ /* 0x000fc400078efcff */
[----:B------:R-:W-:Y:S02]  /*26900*/  ISETP.NE.U32.AND P5, PT, R26, RZ, PT ;  /* 0x000000ff1a00720c */ /* 0x000fe40003fa5070 */
[----:B------:R-:W-:Y:S02]  /*26910*/  SEL R26, RZ, 0x4, P4 ;  /* 0x00000004ff1a7807 */ /* 0x000fe40002000000 */
[----:B------:R-:W-:Y:S02]  /*26920*/  ISETP.GE.AND P4, PT, R29, UR4, PT ;  /* 0x000000041d007c0c */ /* 0x000fe4000bf86270 */
[----:B------:R-:W-:Y:S01]  /*26930*/  SEL R26, R26, RZ, P1 ;  /* 0x000000ff1a1a7207 */ /* 0x000fe20000800000 */
[C---:B------:R-:W-:Y:S01]  /*26940*/  IMAD.WIDE R88, R173.reuse, 0x4, R60 ;  /* 0x00000004ad587825 */ /* 0x040fe200078e023c */
[----:B------:R-:W-:Y:S02]  /*26950*/  SEL R28, RZ, 0x4, P4 ;  /* 0x00000004ff1c7807 */ /* 0x000fe40002000000 */
[----:B------:R-:W-:Y:S01]  /*26960*/  ISETP.NE.U32.AND P4, PT, R26, RZ, PT ;  /* 0x000000ff1a00720c */ /* 0x000fe20003f85070 */
[----:B------:R-:W-:Y:S01]  /*26970*/  IMAD.WIDE R26, R173, 0x4, R32 ;  /* 0x00000004ad1a7825 */ /* 0x000fe200078e0220 */
[----:B------:R-:W-:Y:S01]  /*26980*/  LOP3.LUT R29, R3, 0x34, RZ, 0xfc, !PT ;  /* 0x00000034031d7812 */ /* 0x000fe200078efcff */
[----:B------:R-:W-:Y:S01]  /*26990*/  LDGSTS.E [R245+-0x6bff8], desc[UR20][R88.64], P6 ;  /* 0x9400800058f57fae */ /* 0x000fe2000b1a1014 */
[----:B------:R-:W-:-:S02]  /*269a0*/  SEL R28, R28, RZ, P1 ;  /* 0x000000ff1c1c7207 */ /* 0x000fc40000800000 */
[----:B------:R-:W-:Y:S01]  /*269b0*/  ISETP.GE.AND P6, PT, R29, UR4, PT ;  /* 0x000000041d007c0c */ /* 0x000fe2000bfc6270 */
[----:B------:R-:W-:Y:S01]  /*269c0*/  LDGSTS.E [R245+-0x6a000], desc[UR20][R26.64], P0 ;  /* 0x960000001af57fae */ /* 0x000fe200081a1014 */
[----:B------:R-:W-:Y:S02]  /*269d0*/  LOP3.LUT R29, R3, 0x36, RZ, 0xfc, !PT ;  /* 0x00000036031d7812 */ /* 0x000fe400078efcff */
[----:B------:R-:W-:Y:S01]  /*269e0*/  ISETP.NE.U32.AND P0, PT, R28, RZ, PT ;  /* 0x000000ff1c00720c */ /* 0x000fe20003f05070 */
[----:B------:R-:W4:Y:S01]  /*269f0*/  LDL.LU.64 R32, [R1+0xa98] ;  /* 0x000a980001207983 */ /* 0x000f220000300a00 */
[----:B------:R-:W-:Y:S02]  /*26a00*/  SEL R28, RZ, 0x4, P6 ;  /* 0x00000004ff1c7807 */ /* 0x000fe40003000000 */
[----:B------:R-:W-:Y:S01]  /*26a10*/  ISETP.GE.AND P6, PT, R29, UR4, PT ;  /* 0x000000041d007c0c */ /* 0x000fe2000bfc6270 */
[----:B------:R-:W4:Y:S01]  /*26a20*/  LDL.LU.64 R62, [R1+0x948] ;  /* 0x00094800013e7983 */ /* 0x000f220000300a00 */
[----:B------:R-:W-:-:S02]  /*26a30*/  SEL R28, R28, RZ, P1 ;  /* 0x000000ff1c1c7207 */ /* 0x000fc40000800000 */
[----:B------:R-:W-:Y:S01]  /*26a40*/  SEL R29, RZ, 0x4, P6 ;  /* 0x00000004ff1d7807 */ /* 0x000fe20003000000 */
[----:B------:R-:W4:Y:S01]  /*26a50*/  LDL.LU.64 R68, [R1+0xa60] ;  /* 0x000a600001447983 */ /* 0x000f220000300a00 */
[----:B------:R-:W-:Y:S02]  /*26a60*/  ISETP.NE.U32.AND P6, PT, R28, RZ, PT ;  /* 0x000000ff1c00720c */ /* 0x000fe40003fc5070 */
[----:B------:R-:W-:Y:S01]  /*26a70*/  SEL R28, R29, RZ, P1 ;  /* 0x000000ff1d1c7207 */ /* 0x000fe20000800000 */
[----:B--2---:R-:W-:Y:S01]  /*26a80*/  IMAD.WIDE R182, R173, 0x4, R30 ;  /* 0x00000004adb67825 */ /* 0x004fe200078e021e */
[----:B------:R-:W-:-:S03]  /*26a90*/  LOP3.LUT R31, R3, 0x54, RZ, 0xfc, !PT ;  /* 0x00000054031f7812 */ /* 0x000fc600078efcff */
[----:B---3--:R-:W-:Y:S01]  /*26aa0*/  IMAD.WIDE R184, R173, 0x4, R36 ;  /* 0x00000004adb87825 */ /* 0x008fe200078e0224 */
[----:B------:R-:W-:Y:S01]  /*26ab0*/  LDGSTS.E [R245+-0x69ff8], desc[UR20][R182.64], P5 ;  /* 0x96008000b6f57fae */ /* 0x000fe2000a9a1014 */
[----:B------:R-:W-:Y:S02]  /*26ac0*/  ISETP.GE.AND P5, PT, R31, UR4, PT ;  /* 0x000000041f007c0c */ /* 0x000fe4000bfa6270 */
[----:B------:R-:W-:Y:S01]  /*26ad0*/  LOP3.LUT R31, R3, 0x56, RZ, 0xfc, !PT ;  /* 0x00000056031f7812 */ /* 0x000fe200078efcff */
[----:B------:R-:W-:Y:S01]  /*26ae0*/  LDGSTS.E [R246+-0x70000], desc[UR20][R184.64], P4 ;  /* 0x90000000b8f67fae */ /* 0x000fe2000a1a1014 */
[----:B------:R-:W-:Y:S02]  /*26af0*/  ISETP.NE.U32.AND P4, PT, R28, RZ, PT ;  /* 0x000000ff1c00720c */ /* 0x000fe40003f85070 */
[----:B------:R-:W-:Y:S01]  /*26b00*/  SEL R28, RZ, 0x4, P5 ;  /* 0x00000004ff1c7807 */ /* 0x000fe20002800000 */
[----:B------:R-:W2:Y:S01]  /*26b10*/  LDL.LU.64 R36, [R1+0x910] ;  /* 0x0009100001247983 */ /* 0x000ea20000300a00 */
[----:B------:R-:W-:-:S02]  /*26b20*/  ISETP.GE.AND P5, PT, R31, UR4, PT ;  /* 0x000000041f007c0c */ /* 0x000fc4000bfa6270 */
[----:B------:R-:W-:Y:S02]  /*26b30*/  SEL R28, R28, RZ, P1 ;  /* 0x000000ff1c1c7207 */ /* 0x000fe40000800000 */
[----:B------:R-:W-:Y:S02]  /*26b40*/  SEL R30, RZ, 0x4, P5 ;  /* 0x00000004ff1e7807 */ /* 0x000fe40002800000 */
[----:B------:R-:W-:Y:S01]  /*26b50*/  ISETP.NE.U32.AND P5, PT, R28, RZ, PT ;  /* 0x000000ff1c00720c */ /* 0x000fe20003fa5070 */
[----:B----4-:R-:W-:-:S04]  /*26b60*/  IMAD.WIDE R28, R173, 0x4, R58 ;  /* 0x00000004ad1c7825 */ /* 0x010fc800078e023a */
[----:B------:R-:W-:Y:S01]  /*26b70*/  IMAD.WIDE R58, R173, 0x4, R34 ;  /* 0x00000004ad3a7825 */ /* 0x000fe200078e0222 */
[----:B------:R-:W-:Y:S01]  /*26b80*/  LOP3.LUT R31, R3, 0x74, RZ, 0xfc, !PT ;  /* 0x00000074031f7812 */ /* 0x000fe200078efcff */
[----:B------:R-:W3:Y:S04]  /*26b90*/  LDL.LU.64 R34, [R1+0xa28] ;  /* 0x000a280001227983 */ /* 0x000ee80000300a00 */
[----:B------:R-:W4:Y:S01]  /*26ba0*/  LDL.LU.64 R66, [R1+0x9e0] ;  /* 0x0009e00001427983 */ /* 0x000f220000300a00 */
[----:B------:R-:W-:-:S03]  /*26bb0*/  SEL R30, R30, RZ, P1 ;  /* 0x000000ff1e1e7207 */ /* 0x000fc60000800000 */
[----:B------:R-:W-:Y:S01]  /*26bc0*/  LDGSTS.E [R246+-0x6fff8], desc[UR20][R28.64], P0 ;  /* 0x900080001cf67fae */ /* 0x000fe200081a1014 */
[----:B------:R-:W-:Y:S02]  /*26bd0*/  ISETP.GE.AND P0, PT, R31, UR4, PT ;  /* 0x000000041f007c0c */ /* 0x000fe4000bf06270 */
[----:B------:R-:W-:Y:S01]  /*26be0*/  LOP3.LUT R31, R3, 0x76, RZ, 0xfc, !PT ;  /* 0x00000076031f7812 */ /* 0x000fe200078efcff */
[----:B------:R-:W-:Y:S01]  /*26bf0*/  LDGSTS.E [R246+-0x6e000], desc[UR20][R58.64], P6 ;  /* 0x920000003af67fae */ /* 0x000fe2000b1a1014 */
[----:B------:R-:W-:Y:S02]  /*26c00*/  ISETP.NE.U32.AND P6, PT, R30, RZ, PT ;  /* 0x000000ff1e00720c */ /* 0x000fe40003fc5070 */
[----:B------:R-:W-:Y:S01]  /*26c10*/  SEL R30, RZ, 0x4, P0 ;  /* 0x00000004ff1e7807 */ /* 0x000fe20000000000 */
[----:B------:R-:W3:Y:S01]  /*26c20*/  LDL.LU.64 R64, [R1+0xad0] ;  /* 0x000ad00001407983 */ /* 0x000ee20000300a00 */
[----:B------:R-:W-:Y:S02]  /*26c30*/  ISETP.GE.AND P0, PT, R31, UR4, PT ;  /* 0x000000041f007c0c */ /* 0x000fe4000bf06270 */
[----:B------:R-:W-:-:S02]  /*26c40*/  SEL R30, R30, RZ, P1 ;  /* 0x000000ff1e1e7207 */ /* 0x000fc40000800000 */
[----:B------:R-:W-:Y:S02]  /*26c50*/  SEL R31, RZ, 0x4, P0 ;  /* 0x00000004ff1f7807 */ /* 0x000fe40000000000 */
[----:B------:R-:W-:Y:S02]  /*26c60*/  ISETP.NE.U32.AND P0, PT, R30, RZ, PT ;  /* 0x000000ff1e00720c */ /* 0x000fe40003f05070 */
[----:B------:R-:W-:Y:S01]  /*26c70*/  SEL R30, R31, RZ, P1 ;  /* 0x000000ff1f1e7207 */ /* 0x000fe20000800000 */
[----:B------:R-:W-:Y:S01]  /*26c80*/  IMAD.WIDE R60, R173, 0x4, R32 ;  /* 0x00000004ad3c7825 */ /* 0x000fe200078e0220 */
[----:B------:R-:W-:-:S03]  /*26c90*/  LOP3.LUT R33, R3, 0x18, RZ, 0xfc, !PT ;  /* 0x0000001803217812 */ /* 0x000fc600078efcff */
[----:B------:R-:W-:Y:S01]  /*26ca0*/  IMAD.WIDE R90, R173, 0x4, R62 ;  /* 0x00000004ad5a7825 */ /* 0x000fe200078e023e */
[----:B------:R-:W-:Y:S01]  /*26cb0*/  LDGSTS.E [R246+-0x6dff8], desc[UR20][R60.64], P4 ;  /* 0x920080003cf67fae */ /* 0x000fe2000a1a1014 */
[----:B------:R-:W-:Y:S02]  /*26cc0*/  ISETP.GE.AND P4, PT, R33, UR4, PT ;  /* 0x0000000421007c0c */ /* 0x000fe4000bf86270 */
[----:B------:R-:W-:Y:S01]  /*26cd0*/  LOP3.LUT R33, R3, 0x1a, RZ, 0xfc, !PT ;  /* 0x0000001a03217812 */ /* 0x000fe200078efcff */
[----:B------:R-:W-:Y:S01]  /*26ce0*/  LDGSTS.E [R246+-0x6c000], desc[UR20][R90.64], P5 ;  /* 0x940000005af67fae */ /* 0x000fe2000a9a1014 */
[----:B------:R-:W-:Y:S02]  /*26cf0*/  ISETP.NE.U32.AND P5, PT, R30, RZ, PT ;  /* 0x000000ff1e00720c */ /* 0x000fe40003fa5070 */
[----:B------:R-:W-:Y:S01]  /*26d00*/  SEL R30, RZ, 0x4, P4 ;  /* 0x00000004ff1e7807 */ /* 0x000fe20002000000 */
[----:B------:R-:W3:Y:S01]  /*26d10*/  LDL.LU.64 R62, [R1+0x9a0] ;  /* 0x0009a000013e7983 */ /* 0x000ee20000300a00 */
[----:B------:R-:W-:-:S02]  /*26d20*/  ISETP.GE.AND P4, PT, R33, UR4, PT ;  /* 0x0000000421007c0c */ /* 0x000fc4000bf86270 */
[----:B------:R-:W-:Y:S02]  /*26d30*/  SEL R30, R30, RZ, P1 ;  /* 0x000000ff1e1e7207 */ /* 0x000fe40000800000 */
[----:B------:R-:W-:Y:S02]  /*26d40*/  SEL R32, RZ, 0x4, P4 ;  /* 0x00000004ff207807 */ /* 0x000fe40002000000 */
[----:B------:R-:W-:Y:S01]  /*26d50*/  ISETP.NE.U32.AND P4, PT, R30, RZ, PT ;  /* 0x000000ff1e00720c */ /* 0x000fe20003f85070 */
[----:B------:R-:W-:-:S04]  /*26d60*/  IMAD.WIDE R92, R173, 0x4, R68 ;  /* 0x00000004ad5c7825 */ /* 0x000fc800078e0244 */
[----:B----4-:R-:W-:Y:S01]  /*26d70*/  IMAD.WIDE R180, R173, 0x4, R66 ;  /* 0x00000004adb47825 */ /* 0x010fe200078e0242 */
[----:B------:R-:W-:Y:S01]  /*26d80*/  LOP3.LUT R33, R3, 0x38, RZ, 0xfc, !PT ;  /* 0x0000003803217812 */ /* 0x000fe200078efcff */
[----:B------:R-:W-:Y:S02]  /*26d90*/  LDGSTS.E [R246+-0x6bff8], desc[UR20][R92.64], P6 ;  /* 0x940080005cf67fae */ /* 0x000fe4000b1a1014 */
[----:B--2---:R-:W-:Y:S02]  /*26da0*/  IMAD.WIDE R30, R173, 0x4, R36 ;  /* 0x00000004ad1e7825 */ /* 0x004fe400078e0224 */
[----:B------:R-:W2:Y:S04]  /*26db0*/  LDL.LU.64 R36, [R1+0xa90] ;  /* 0x000a900001247983 */ /* 0x000ea80000300a00 */
[----:B------:R-:W4:Y:S04]  /*26dc0*/  LDL.LU.64 R94, [R1+0x940] ;  /* 0x00094000015e7983 */ /* 0x000f280000300a00 */
[----:B------:R-:W4:Y:S04]  /*26dd0*/  LDL.LU.64 R66, [R1+0xa58] ;  /* 0x000a580001427983 */ /* 0x000f280000300a00 */
[----:B------:R-:W4:Y:S04]  /*26de0*/  LDL.LU.64 R170, [R1+0x908] ;  /* 0x0009080001aa7983 */ /* 0x000f280000300a00 */
[----:B------:R-:W4:Y:S04]  /*26df0*/  LDL.LU.64 R68, [R1+0xa20] ;  /* 0x000a200001447983 */ /* 0x000f280000300a00 */
[----:B------:R-:W4:Y:S01]  /*26e00*/  LDL.LU.64 R100, [R1+0x9d8] ;  /* 0x0009d80001647983 */ /* 0x000f220000300a00 */
[----:B------:R-:W-:-:S02]  /*26e10*/  SEL R32, R32, RZ, P1 ;  /* 0x000000ff20207207 */ /* 0x000fc40000800000 */
[----:B------:R-:W-:Y:S01]  /*26e20*/  ISETP.GE.AND P6, PT, R33, UR4, PT ;  /* 0x0000000421007c0c */ /* 0x000fe2000bfc6270 */
[----:B------:R-:W-:Y:S01]  /*26e30*/  LDGSTS.E [R246+-0x6a000], desc[UR20][R30.64], P0 ;  /* 0x960000001ef67fae */ /* 0x000fe200081a1014 */
[----:B------:R-:W-:Y:S02]  /*26e40*/  LOP3.LUT R33, R3, 0x3a, RZ, 0xfc, !PT ;  /* 0x0000003a03217812 */ /* 0x000fe400078efcff */
[----:B------:R-:W-:Y:S01]  /*26e50*/  ISETP.NE.U32.AND P0, PT, R32, RZ, PT ;  /* 0x000000ff2000720c */ /* 0x000fe20003f05070 */
[----:B---3--:R-:W-:Y:S01]  /*26e60*/  IMAD.WIDE R178, R173, 0x4, R34 ;  /* 0x00000004adb27825 */ /* 0x008fe200078e0222 */
[----:B------:R-:W-:Y:S01]  /*26e70*/  SEL R32, RZ, 0x4, P6 ;  /* 0x00000004ff207807 */ /* 0x000fe20003000000 */
[----:B------:R-:W3:Y:S01]  /*26e80*/  LDL.LU.64 R98, [R1+0xac8] ;  /* 0x000ac80001627983 */ /* 0x000ee20000300a00 */
[----:B------:R-:W-:Y:S02]  /*26e90*/  ISETP.GE.AND P6, PT, R33, UR4, PT ;  /* 0x0000000421007c0c */ /* 0x000fe4000bfc6270 */
[----:B------:R-:W-:Y:S01]  /*26ea0*/  SEL R32, R32, RZ, P1 ;  /* 0x000000ff20207207 */ /* 0x000fe20000800000 */
[----:B------:R-:W-:Y:S01]  /*26eb0*/  LDGSTS.E [R246+-0x69ff8], desc[UR20][R178.64], P5 ;  /* 0x96008000b2f67fae */ /* 0x000fe2000a9a1014 */
[----:B------:R-:W-:-:S02]  /*26ec0*/  SEL R33, RZ, 0x4, P6 ;  /* 0x00000004ff217807 */ /* 0x000fc40003000000 */
[----:B------:R-:W-:Y:S01]  /*26ed0*/  LOP3.LUT R35, R3, 0x58, RZ, 0xfc, !PT ;  /* 0x0000005803237812 */ /* 0x000fe200078efcff */
[----:B------:R-:W-:Y:S01]  /*26ee0*/  LDGSTS.E [R247+-0x70000], desc[UR20][R180.64], P4 ;  /* 0x90000000b4f77fae */ /* 0x000fe2000a1a1014 */
[----:B------:R-:W-:Y:S02]  /*26ef0*/  ISETP.NE.U32.AND P6, PT, R32, RZ, PT ;  /* 0x000000ff2000720c */ /* 0x000fe40003fc5070 */
[----:B------:R-:W-:Y:S02]  /*26f00*/  SEL R32, R33, RZ, P1 ;  /* 0x000000ff21207207 */ /* 0x000fe40000800000 */
[----:B------:R-:W-:Y:S02]  /*26f10*/  ISETP.GE.AND P5, PT, R35, UR4, PT ;  /* 0x0000000423007c0c */ /* 0x000fe4000bfa6270 */
[----:B------:R-:W-:Y:S02]  /*26f20*/  LOP3.LUT R35, R3, 0x5a, RZ, 0xfc, !PT ;  /* 0x0000005a03237812 */ /* 0x000fe400078efcff */
[----:B------:R-:W-:-:S02]  /*26f30*/  ISETP.NE.U32.AND P4, PT, R32, RZ, PT ;  /* 0x000000ff2000720c */ /* 0x000fc40003f85070 */
[----:B------:R-:W-:Y:S02]  /*26f40*/  SEL R32, RZ, 0x4, P5 ;  /* 0x00000004ff207807 */ /* 0x000fe40002800000 */
[----:B------:R-:W-:Y:S02]  /*26f50*/  ISETP.GE.AND P5, PT, R35, UR4, PT ;  /* 0x0000000423007c0c */ /* 0x000fe4000bfa6270 */
[----:B------:R-:W-:Y:S02]  /*26f60*/  SEL R32, R32, RZ, P1 ;  /* 0x000000ff20207207 */ /* 0x000fe40000800000 */
[----:B------:R-:W-:Y:S02]  /*26f70*/  SEL R34, RZ, 0x4, P5 ;  /* 0x00000004ff227807 */ /* 0x000fe40002800000 */
[----:B------:R-:W-:Y:S01]  /*26f80*/  ISETP.NE.U32.AND P5, PT, R32, RZ, PT ;  /* 0x000000ff2000720c */ /* 0x000fe20003fa5070 */
[----:B------:R-:W-:Y:S01]  /*26f90*/  IMAD.WIDE R32, R173, 0x4, R64 ;  /* 0x00000004ad207825 */ /* 0x000fe200078e0240 */
[----:B------:R-:W-:-:S03]  /*26fa0*/  LOP3.LUT R35, R3, 0x78, RZ, 0xfc, !PT ;  /* 0x0000007803237812 */ /* 0x000fc600078efcff */
[----:B------:R-:W-:Y:S01]  /*26fb0*/  IMAD.WIDE R62, R173, 0x4, R62 ;  /* 0x00000004ad3e7825 */ /* 0x000fe200078e023e */
[----:B------:R-:W-:Y:S01]  /*26fc0*/  SEL R34, R34, RZ, P1 ;  /* 0x000000ff22227207 */ /* 0x000fe20000800000 */
[----:B------:R-:W-:Y:S01]  /*26fd0*/  LDGSTS.E [R247+-0x6fff8], desc[UR20][R32.64], P0 ;  /* 0x9000800020f77fae */ /* 0x000fe200081a1014 */
[----:B------:R-:W-:Y:S02]  /*26fe0*/  ISETP.GE.AND P0, PT, R35, UR4, PT ;  /* 0x0000000423007c0c */ /* 0x000fe4000bf06270 */
[----:B------:R-:W-:Y:S01]  /*26ff0*/  LOP3.LUT R35, R3, 0x7a, RZ, 0xfc, !PT ;  /* 0x0000007a03237812 */ /* 0x000fe200078efcff */
[----:B------:R-:W-:Y:S01]  /*27000*/  LDGSTS.E [R247+-0x6e000], desc[UR20][R62.64], P6 ;  /* 0x920000003ef77fae */ /* 0x000fe2000b1a1014 */
[----:B------:R-:W-:Y:S02]  /*27010*/  ISETP.NE.U32.AND P6, PT, R34, RZ, PT ;  /* 0x000000ff2200720c */ /* 0x000fe40003fc5070 */
[----:B------:R-:W-:Y:S02]  /*27020*/  SEL R34, RZ, 0x4, P0 ;  /* 0x00000004ff227807 */ /* 0x000fe40000000000 */
[----:B------:R-:W-:-:S02]  /*27030*/  ISETP.GE.AND P0, PT, R35, UR4, PT ;  /* 0x0000000423007c0c */ /* 0x000fc4000bf06270 */
[----:B------:R-:W-:Y:S02]  /*27040*/  SEL R34, R34, RZ, P1 ;  /* 0x000000ff22227207 */ /* 0x000fe40000800000 */
[----:B------:R-:W-:Y:S02]  /*27050*/  SEL R35, RZ, 0x4, P0 ;  /* 0x00000004ff237807 */ /* 0x000fe40000000000 */
[----:B------:R-:W-:Y:S02]  /*27060*/  ISETP.NE.U32.AND P0, PT, R34, RZ, PT ;  /* 0x000000ff2200720c */ /* 0x000fe40003f05070 */
[----:B------:R-:W-:Y:S01]  /*27070*/  SEL R34, R35, RZ, P1 ;  /* 0x000000ff23227207 */ /* 0x000fe20000800000 */
[----:B--2---:R-:W-:Y:S01]  /*27080*/  IMAD.WIDE R64, R173, 0x4, R36 ;  /* 0x00000004ad407825 */ /* 0x004fe200078e0224 */
[----:B------:R-:W-:-:S03]  /*27090*/  LOP3.LUT R37, R3, 0x1c, RZ, 0xfc, !PT ;  /* 0x0000001c03257812 */ /* 0x000fc600078efcff */
[C---:B----4-:R-:W-:Y:S01]  /*270a0*/  IMAD.WIDE R94, R173.reuse, 0x4, R94 ;  /* 0x00000004ad5e7825 */ /* 0x050fe200078e025e */
[----:B------:R-:W-:Y:S03]  /*270b0*/  LDGSTS.E [R247+-0x6dff8], desc[UR20][R64.64], P4 ;  /* 0x9200800040f77fae */ /* 0x000fe6000a1a1014 */
[----:B------:R-:W-:Y:S01]  /*270c0*/  IMAD.WIDE R96, R173, 0x4, R66 ;  /* 0x00000004ad607825 */ /* 0x000fe200078e0242 */
[----:B------:R-:W-:Y:S01]  /*270d0*/  ISETP.GE.AND P4, PT, R37, UR4, PT ;  /* 0x0000000425007c0c */ /* 0x000fe2000bf86270 */
[----:B------:R-:W2:Y:S01]  /*270e0*/  LDL.LU.64 R66, [R1+0x998] ;  /* 0x0009980001427983 */ /* 0x000ea20000300a00 */
[----:B------:R-:W-:-:S03]  /*270f0*/  LOP3.LUT R37, R3, 0x1e, RZ, 0xfc, !PT ;  /* 0x0000001e03257812 */ /* 0x000fc600078efcff */
[----:B------:R-:W-:Y:S01]  /*27100*/  LDGSTS.E [R247+-0x6c000], desc[UR20][R94.64], P5 ;  /* 0x940000005ef77fae */ /* 0x000fe2000a9a1014 */
[----:B------:R-:W-:Y:S02]  /*27110*/  ISETP.NE.U32.AND P5, PT, R34, RZ, PT ;  /* 0x000000ff2200720c */ /* 0x000fe40003fa5070 */
[----:B------:R-:W-:Y:S01]  /*27120*/  SEL R34, RZ, 0x4, P4 ;  /* 0x00000004ff227807 */ /* 0x000fe20002000000 */
[----:B------:R-:W4:Y:S01]  /*27130*/  LDL.LU.64 R228, [R1+0x900] ;  /* 0x0009000001e47983 */ /* 0x000f220000300a00 */
[----:B------:R-:W-:Y:S02]  /*27140*/  ISETP.GE.AND P4, PT, R37, UR4, PT ;  /* 0x0000000425007c0c */ /* 0x000fe4000bf86270 */
[----:B------:R-:W-:Y:S01]  /*27150*/  SEL R34, R34, RZ, P1 ;  /* 0x000000ff22227207 */ /* 0x000fe20000800000 */
[C---:B------:R-:W-:Y:S01]  /*27160*/  IMAD.WIDE R176, R173.reuse, 0x4, R100 ;  /* 0x00000004adb07825 */ /* 0x040fe200078e0264 */
[----:B------:R-:W-:Y:S01]  /*27170*/  SEL R36, RZ, 0x4, P4 ;  /* 0x00000004ff247807 */ /* 0x000fe20002000000 */
[----:B------:R-:W4:Y:S01]  /*27180*/  LDL.LU.64 R230, [R1+0x8f8] ;  /* 0x0008f80001e67983 */ /* 0x000f220000300a00 */
[----:B------:R-:W-:Y:S01]  /*27190*/  ISETP.NE.U32.AND P4, PT, R34, RZ, PT ;  /* 0x000000ff2200720c */ /* 0x000fe20003f85070 */
[----:B------:R-:W-:-:S02]  /*271a0*/  IMAD.WIDE R34, R173, 0x4, R170 ;  /* 0x00000004ad227825 */ /* 0x000fc400078e02aa */
[----:B------:R-:W4:Y:S04]  /*271b0*/  LDL.LU.64 R100, [R1+0x8f0] ;  /* 0x0008f00001647983 */ /* 0x000f280000300a00 */
[----:B------:R-:W4:Y:S04]  /*271c0*/  LDL.LU.64 R170, [R1+0x630] ;  /* 0x0006300001aa7983 */ /* 0x000f280000300a00 */
[----:B------:R-:W4:Y:S01]  /*271d0*/  LDL.LU.64 R232, [R1+0x5c8] ;  /* 0x0005c80001e87983 */ /* 0x000f220000300a00 */
        /* <DEDUP_REMOVED lines=8> */
[----:B------:R-:W-:Y:S01]  /*27260*/  IMAD.WIDE R174, R173, 0x4, R68 ;  /* 0x00000004adae7825 */ /* 0x000fe200078e0244 */
[----:B------:R-:W-:Y:S01]  /*27270*/  ISETP.GE.AND P6, PT, R37, UR4, PT ;  /* 0x0000000425007c0c */ /* 0x000fe2000bfc6270 */
[----:B-1----:R-:W4:Y:S01]  /*27280*/  LDL.64 R16, [R1+0x350] ;  /* 0x0003500001107983 */ /* 0x002f220000100a00 */
[----:B------:R-:W-:Y:S02]  /*27290*/  SEL R36, R36, RZ, P1 ;  /* 0x000000ff24247207 */ /* 0x000fe40000800000 */
[----:B------:R-:W-:Y:S01]  /*272a0*/  SEL R37, RZ, 0x4, P6 ;  /* 0x00000004ff257807 */ /* 0x000fe20003000000 */
[----:B------:R-:W-:Y:S01]  /*272b0*/  LDGSTS.E [R247+-0x69ff8], desc[UR20][R174.64], P5 ;  /* 0x96008000aef77fae */ /* 0x000fe2000a9a1014 */
[----:B------:R-:W-:-:S02]  /*272c0*/  LOP3.LUT R69, R3, 0x5c, RZ, 0xfc, !PT ;  /* 0x0000005c03457812 */ /* 0x000fc400078efcff */
[----:B------:R-:W-:Y:S01]  /*272d0*/  ISETP.NE.U32.AND P6, PT, R36, RZ, PT ;  /* 0x000000ff2400720c */ /* 0x000fe20003fc5070 */
[----:B------:R-:W-:Y:S01]  /*272e0*/  LDGSTS.E [R248+-0x70000], desc[UR20][R176.64], P4 ;  /* 0x90000000b0f87fae */ /* 0x000fe2000a1a1014 */
[----:B------:R-:W-:Y:S02]  /*272f0*/  SEL R36, R37, RZ, P1 ;  /* 0x000000ff25247207 */ /* 0x000fe40000800000 */
[----:B------:R-:W-:Y:S01]  /*27300*/  ISETP.GE.AND P5, PT, R69, UR4, PT ;  /* 0x0000000445007c0c */ /* 0x000fe2000bfa6270 */
[----:B------:R-:W4:Y:S01]  /*27310*/  LDL.64 R208, [R1+0x358] ;  /* 0x0003580001d07983 */ /* 0x000f220000100a00 */
[----:B------:R-:W-:Y:S02]  /*27320*/  LOP3.LUT R69, R3, 0x5e, RZ, 0xfc, !PT ;  /* 0x0000005e03457812 */ /* 0x000fe400078efcff */
[----:B------:R-:W-:Y:S01]  /*27330*/  ISETP.NE.U32.AND P4, PT, R36, RZ, PT ;  /* 0x000000ff2400720c */ /* 0x000fe20003f85070 */
[----:B------:R-:W4:Y:S01]  /*27340*/  LDL.64 R206, [R1+0x370] ;  /* 0x0003700001ce7983 */ /* 0x000f220000100a00 */
[----:B------:R-:W-:-:S02]  /*27350*/  SEL R36, RZ, 0x4, P5 ;  /* 0x00000004ff247807 */ /* 0x000fc40002800000 */
[----:B------:R-:W-:Y:S01]  /*27360*/  ISETP.GE.AND P5, PT, R69, UR4, PT ;  /* 0x0000000445007c0c */ /* 0x000fe2000bfa6270 */
[----:B------:R-:W4:Y:S01]  /*27370*/  LDL.64 R204, [R1+0x380] ;  /* 0x0003800001cc7983 */ /* 0x000f220000100a00 */
[----:B------:R-:W-:Y:S02]  /*27380*/  SEL R36, R36, RZ, P1 ;  /* 0x000000ff24247207 */ /* 0x000fe40000800000 */
[----:B------:R-:W-:Y:S01]  /*27390*/  SEL R68, RZ, 0x4, P5 ;  /* 0x00000004ff447807 */ /* 0x000fe20002800000 */
[----:B------:R-:W4:Y:S01]  /*273a0*/  LDL.64 R202, [R1+0x388] ;  /* 0x0003880001ca7983 */ /* 0x000f220000100a00 */
[----:B------:R-:W-:Y:S01]  /*273b0*/  ISETP.NE.U32.AND P5, PT, R36, RZ, PT ;  /* 0x000000ff2400720c */ /* 0x000fe20003fa5070 */
[----:B---3--:R-:W-:Y:S01]  /*273c0*/  IMAD.WIDE R36, R173, 0x4, R98 ;  /* 0x00000004ad247825 */ /* 0x008fe200078e0262 */
[----:B------:R-:W-:Y:S01]  /*273d0*/  LOP3.LUT R69, R3, 0x7c, RZ, 0xfc, !PT ;  /* 0x0000007c03457812 */ /* 0x000fe200078efcff */
[----:B------:R-:W3:Y:S01]  /*273e0*/  LDL.64 R14, [R1+0x390] ;  /* 0x00039000010e7983 */ /* 0x000ee20000100a00 */
[----:B------:R-:W-:-:S03]  /*273f0*/  SEL R68, R68, RZ, P1 ;  /* 0x000000ff44447207 */ /* 0x000fc60000800000 */
[----:B------:R-:W-:Y:S01]  /*27400*/  LDGSTS.E [R248+-0x6fff8], desc[UR20][R36.64], P0 ;  /* 0x9000800024f87fae */ /* 0x000fe200081a1014 */
[----:B------:R-:W-:Y:S02]  /*27410*/  ISETP.GE.AND P0, PT, R69, UR4, PT ;  /* 0x0000000445007c0c */ /* 0x000fe4000bf06270 */
[----:B------:R-:W-:Y:S01]  /*27420*/  LOP3.LUT R69, R3, 0x7e, RZ, 0xfc, !PT ;  /* 0x0000007e03457812 */ /* 0x000fe200078efcff */
        /* <DEDUP_REMOVED lines=15> */
[----:B------:R-:W3:Y:S01]  /*27520*/  LDL.64 R226, [R1+0x190] ;  /* 0x0001900001e27983 */ /* 0x000ee20000100a00 */
[----:B--2---:R-:W-:-:S05]  /*27530*/  IMAD.WIDE R66, R173, 0x4, R66 ;  /* 0x00000004ad427825 */ /* 0x004fca00078e0242 */
[----:B------:R-:W-:Y:S01]  /*27540*/  LDGSTS.E [R248+-0x6e000], desc[UR20][R66.64], P6 ;  /* 0x9200000042f87fae */ /* 0x000fe2000b1a1014 */
[----:B------:R-:W-:Y:S02]  /*27550*/  ISETP.NE.U32.AND P6, PT, R68, RZ, PT ;  /* 0x000000ff4400720c */ /* 0x000fe40003fc5070 */
[----:B------:R-:W-:Y:S02]  /*27560*/  SEL R68, RZ, 0x4, P0 ;  /* 0x00000004ff447807 */ /* 0x000fe40000000000 */
[----:B------:R-:W-:Y:S01]  /*27570*/  ISETP.GE.AND P0, PT, R69, UR4, PT ;  /* 0x0000000445007c0c */ /* 0x000fe2000bf06270 */
[----:B------:R-:W-:Y:S01]  /*27580*/  UIADD3 UR4, UPT, UPT, UR14, -0x180, URZ ;  /* 0xfffffe800e047890 */ /* 0x000fe2000fffe0ff */
[----:B------:R-:W-:Y:S02]  /*27590*/  SEL R99, R68, RZ, P1 ;  /* 0x000000ff44637207 */ /* 0x000fe40000800000 */
[----:B------:R-:W-:Y:S01]  /*275a0*/  SEL R98, RZ, 0x4, P0 ;  /* 0x00000004ff627807 */ /* 0x000fe20000000000 */
[----:B----4-:R-:W-:Y:S01]  /*275b0*/  IMAD.WIDE R68, R173, 0x4, R228 ;  /* 0x00000004ad447825 */ /* 0x010fe200078e02e4 */
[----:B------:R-:W-:Y:S01]  /*275c0*/  ISETP.NE.U32.AND P0, PT, R99, RZ, PT ;  /* 0x000000ff6300720c */ /* 0x000fe20003f05070 */
[----:B------:R-:W2:Y:S01]  /*275d0*/  LDL.64 R228, [R1+0x148] ;  /* 0x0001480001e47983 */ /* 0x000ea20000100a00 */
[----:B------:R-:W-:-:S02]  /*275e0*/  SEL R98, R98, RZ, P1 ;  /* 0x000000ff62627207 */ /* 0x000fc40000800000 */
[----:B------:R-:W-:Y:S01]  /*275f0*/  ISETP.GE.AND P1, PT, R3, UR4, PT ;  /* 0x0000000403007c0c */ /* 0x000fe2000bf26270 */
[----:B------:R-:W-:Y:S01]  /*27600*/  LDGSTS.E [R248+-0x6dff8], desc[UR20][R68.64], P4 ;  /* 0x9200800044f87fae */ /* 0x000fe2000a1a1014 */
[----:B------:R-:W-:Y:S01]  /*27610*/  ISETP.NE.U32.AND P4, PT, R98, RZ, PT ;  /* 0x000000ff6200720c */ /* 0x000fe20003f85070 */
[C---:B------:R-:W-:Y:S01]  /*27620*/  IMAD.WIDE R98, R173.reuse, 0x4, R230 ;  /* 0x00000004ad627825 */ /* 0x040fe200078e02e6 */
[----:B------:R-:W-:Y:S01]  /*27630*/  SEL R234, RZ, 0x4, P1 ;  /* 0x00000004ffea7807 */ /* 0x000fe20000800000 */
[----:B------:R-:W4:Y:S01]  /*27640*/  LDL.64 R230, [R1+0xe8] ;  /* 0x0000e80001e67983 */ /* 0x000f220000100a00 */
[----:B------:R-:W-:Y:S01]  /*27650*/  ISETP.GT.AND P1, PT, R172, 0x1ff, PT ;  /* 0x000001ffac00780c */ /* 0x000fe20003f24270 */
[C---:B------:R-:W-:Y:S02]  /*27660*/  IMAD.WIDE R100, R173.reuse, 0x4, R100 ;  /* 0x00000004ad647825 */ /* 0x040fe400078e0264 */
[----:B------:R-:W-:Y:S02]  /*27670*/  LDGSTS.E [R248+-0x6c000], desc[UR20][R98.64], P5 ;  /* 0x9400000062f87fae */ /* 0x000fe4000a9a1014 */
[----:B------:R-:W-:-:S02]  /*27680*/  IMAD.WIDE R170, R173, 0x4, R170 ;  /* 0x00000004adaa7825 */ /* 0x000fc400078e02aa */
[----:B------:R-:W-:Y:S02]  /*27690*/  LDGSTS.E [R248+-0x6bff8], desc[UR20][R100.64], P6 ;  /* 0x9400800064f87fae */ /* 0x000fe4000b1a1014 */
[----:B------:R-:W-:Y:S02]  /*276a0*/  IMAD.WIDE R172, R173, 0x4, R232 ;  /* 0x00000004adac7825 */ /* 0x000fe400078e02e8 */
[----:B------:R-:W4:Y:S04]  /*276b0*/  LDL.64 R232, [R1+0x80] ;  /* 0x0000800001e87983 */ /* 0x000f280000100a00 */
[----:B------:R-:W-:Y:S04]  /*276c0*/  LDGSTS.E [R248+-0x6a000], desc[UR20][R170.64], P0 ;  /* 0x96000000aaf87fae */ /* 0x000fe800081a1014 */
[----:B------:R-:W-:Y:S04]  /*276d0*/  LDGSTS.E [R248+-0x69ff8], desc[UR20][R172.64], P4 ;  /* 0x96008000acf87fae */ /* 0x000fe8000a1a1014 */
[----:B------:R-:W0:Y:S04]  /*276e0*/  LDGDEPBAR ;  /* 0x00000000000079af */ /* 0x000e280000000000 */
[----:B------:R-:W-:Y:S04]  /*276f0*/  LDGSTS.E [R249+0x40000], desc[UR20][R16.64], P3 ;  /* 0x4000000010f97fae */ /* 0x000fe800099a1014 */
[----:B------:R-:W-:Y:S04]  /*27700*/  LDGSTS.E [R249+0x40400], desc[UR20][R208.64], P3 ;  /* 0x40400000d0f97fae */ /* 0x000fe800099a1014 */
[----:B------:R-:W-:Y:S04]  /*27710*/  LDGSTS.E [R249+0x40800], desc[UR20][R206.64], P3 ;  /* 0x40800000cef97fae */ /* 0x000fe800099a1014 */
[----:B------:R-:W-:Y:S04]  /*27720*/  LDGSTS.E [R249+0x40c00], desc[UR20][R204.64], P3 ;  /* 0x40c00000ccf97fae */ /* 0x000fe800099a1014 */
[----:B------:R-:W-:Y:S04]  /*27730*/  LDGSTS.E [R249+0x41000], desc[UR20][R202.64], P3 ;  /* 0x41000000caf97fae */ /* 0x000fe800099a1014 */
        /* <DEDUP_REMOVED lines=17> */
[----:B------:R-:W-:Y:S01]  /*27850*/  LDGSTS.E [R249+0x45400], desc[UR20][R226.64], P3 ;  /* 0x45400000e2f97fae */ /* 0x000fe200099a1014 */
[----:B------:R-:W-:-:S03]  /*27860*/  ISETP.GE.AND P6, PT, R47, UR4, PT ;  /* 0x000000042f007c0c */ /* 0x000fc6000bfc6270 */
[----:B--2---:R-:W-:Y:S04]  /*27870*/  LDGSTS.E [R249+0x45800], desc[UR20][R228.64], P3 ;  /* 0x45800000e4f97fae */ /* 0x004fe800099a1014 */
[----:B----4-:R-:W-:Y:S04]  /*27880*/  LDGSTS.E [R249+0x45c00], desc[UR20][R230.64], P3 ;  /* 0x45c00000e6f97fae */ /* 0x010fe800099a1014 */
[----:B------:R-:W-:Y:S04]  /*27890*/  LDGSTS.E [R249+0x46000], desc[UR20][R232.64], P3 ;  /* 0x46000000e8f97fae */ /* 0x000fe800099a1014 */
[----:B------:R-:W-:Y:S04]  /*278a0*/  LDGSTS.E [R249+0x46400], desc[UR20][R250.64], P3 ;  /* 0x46400000faf97fae */ /* 0x000fe800099a1014 */
[----:B------:R-:W-:Y:S04]  /*278b0*/  LDGSTS.E [R249+0x46800], desc[UR20][R218.64], P3 ;  /* 0x46800000daf97fae */ /* 0x000fe800099a1014 */
[----:B------:R-:W-:Y:S04]  /*278c0*/  LDGSTS.E [R249+0x46c00], desc[UR20][R162.64], P3 ;  /* 0x46c00000a2f97fae */ /* 0x000fe800099a1014 */
[----:B------:R-:W2:Y:S04]  /*278d0*/  LDL.LU.64 R250, [R1+0xcf8] ;  /* 0x000cf80001fa7983 */ /* 0x000ea80000300a00 */
[----:B------:R-:W2:Y:S04]  /*278e0*/  LDL.64 R46, [R1+0x3d8] ;  /* 0x0003d800012e7983 */ /* 0x000ea80000100a00 */
[----:B------:R-:W3:Y:S04]  /*278f0*/  LDL.64 R16, [R1+0x3e0] ;  /* 0x0003e00001107983 */ /* 0x000ee80000100a00 */
        /* <DEDUP_REMOVED lines=23> */
[----:B------:R-:W4:Y:S04]  /*27a70*/  LDL.64 R232, [R1] ;  /* 0x0000000001e87983 */ /* 0x000f280000100a00 */
[----:B------:R-:W-:Y:S04]  /*27a80*/  LDGSTS.E [R249+0x47000], desc[UR20][R154.64], P3 ;  /* 0x470000009af97fae */ /* 0x000fe800099a1014 */
[----:B------:R-:W-:Y:S04]  /*27a90*/  LDGSTS.E [R249+0x47400], desc[UR20][R146.64], P3 ;  /* 0x4740000092f97fae */ /* 0x000fe800099a1014 */
[----:B------:R-:W-:Y:S04]  /*27aa0*/  LDGSTS.E [R249+0x47800], desc[UR20][R138.64], P3 ;  /* 0x478000008af97fae */ /* 0x000fe800099a1014 */
[----:B------:R-:W-:Y:S04]  /*27ab0*/  LDGSTS.E [R249+0x47c00], desc[UR20][R130.64], P3 ;  /* 0x47c0000082f97fae */ /* 0x000fe800099a1014 */
[----:B--2---:R-:W-:Y:S04]  /*27ac0*/  LDGSTS.E [R250+0x40080], desc[UR20][R46.64], P3 ;  /* 0x400800002efa7fae */ /* 0x004fe800099a1014 */
[----:B---3--:R-:W-:Y:S04]  /*27ad0*/  LDGSTS.E [R250+0x40480], desc[UR20][R16.64], P3 ;  /* 0x4048000010fa7fae */ /* 0x008fe800099a1014 */
[----:B----4-:R-:W-:Y:S04]  /*27ae0*/  LDGSTS.E [R250+0x40880], desc[UR20][R208.64], P3 ;  /* 0x40880000d0fa7fae */ /* 0x010fe800099a1014 */
[----:B------:R-:W-:Y:S04]  /*27af0*/  LDGSTS.E [R250+0x40c80], desc[UR20][R206.64], P3 ;  /* 0x40c80000cefa7fae */ /* 0x000fe800099a1014 */
[----:B------:R-:W2:Y:S04]  /*27b00*/  LDL.64 R16, [R1+0x460] ;  /* 0x0004600001107983 */ /* 0x000ea80000100a00 */
[----:B------:R-:W3:Y:S04]  /*27b10*/  LDL.64 R208, [R1+0x468] ;  /* 0x0004680001d07983 */ /* 0x000ee80000100a00 */
        /* <DEDUP_REMOVED lines=47> */
[----:B------:R-:W-:Y:S04]  /*27e10*/  LDGSTS.E [R250+0x47080], desc[UR20][R152.64], P3 ;  /* 0x4708000098fa7fae */ /* 0x000fe800099a1014 */
[----:B------:R-:W-:Y:S04]  /*27e20*/  LDGSTS.E [R250+0x47480], desc[UR20][R144.64], P3 ;  /* 0x4748000090fa7fae */ /* 0x000fe800099a1014 */
[----:B------:R-:W-:Y:S04]  /*27e30*/  LDGSTS.E [R250+0x47880], desc[UR20][R136.64], P3 ;  /* 0x4788000088fa7fae */ /* 0x000fe800099a1014 */
[----:B------:R-:W-:Y:S04]  /*27e40*/  LDGSTS.E [R250+0x47c80], desc[UR20][R128.64], P3 ;  /* 0x47c8000080fa7fae */ /* 0x000fe800099a1014 */
[----:B--2---:R-:W-:Y:S04]  /*27e50*/  LDGSTS.E [R251+0x40100], desc[UR20][R16.64], P3 ;  /* 0x4010000010fb7fae */ /* 0x004fe800099a1014 */
[----:B---3--:R-:W-:Y:S04]  /*27e60*/  LDGSTS.E [R251+0x40500], desc[UR20][R208.64], P3 ;  /* 0x40500000d0fb7fae */ /* 0x008fe800099a1014 */
[----:B------:R-:W2:Y:S04]  /*27e70*/  LDL.64 R16, [R1+0x530] ;  /* 0x0005300001107983 */ /* 0x000ea80000100a00 */
[----:B----4-:R-:W-:Y:S04]  /*27e80*/  LDGSTS.E [R251+0x40900], desc[UR20][R206.64], P3 ;  /* 0x40900000cefb7fae */ /* 0x010fe800099a1014 */
        /* <DEDUP_REMOVED lines=165> */
[----:B------:R-:W-:Y:S04]  /*288e0*/  LDGSTS.E [R8+0x47200], desc[UR20][R118.64], P3 ;  /* 0x4720000076087fae */ /* 0x000fe800099a1014 */
[----:B------:R-:W-:Y:S04]  /*288f0*/  LDGSTS.E [R8+0x47600], desc[UR20][R116.64], P3 ;  /* 0x4760000074087fae */ /* 0x000fe800099a1014 */
[----:B------:R-:W-:Y:S04]  /*28900*/  LDGSTS.E [R8+0x47a00], desc[UR20][R114.64], P3 ;  /* 0x47a0000072087fae */ /* 0x000fe800099a1014 */
[----:B------:R-:W-:Y:S04]  /*28910*/  LDGSTS.E [R8+0x47e00], desc[UR20][R112.64], P3 ;  /* 0x47e0000070087fae */ /* 0x000fe800099a1014 */
[----:B--2---:R-:W-:Y:S04]  /*28920*/  LDGSTS.E [R7+0x40280], desc[UR20][R46.64], P3 ;  /* 0x402800002e077fae */ /* 0x004fe800099a1014 */
[----:B---3--:R-:W-:Y:S04]  /*28930*/  LDGSTS.E [R7+0x40680], desc[UR20][R16.64], P3 ;  /* 0x4068000010077fae */ /* 0x008fe800099a1014 */
[----:B----4-:R-:W-:Y:S04]  /*28940*/  LDGSTS.E [R7+0x40a80], desc[UR20][R208.64], P3 ;  /* 0x40a80000d0077fae */ /* 0x010fe800099a1014 */
        /* <DEDUP_REMOVED lines=115> */
[----:B------:R-:W5:Y:S04]  /*29080*/  LDL.LU.64 R46, [R1+0xce8] ;  /* 0x000ce800012e7983 */ /* 0x000f680000300a00 */
[----:B----4-:R-:W-:Y:S04]  /*29090*/  LDGSTS.E [R5+0x40b80], desc[UR20][R208.64], P3 ;  /* 0x40b80000d0057fae */ /* 0x010fe800099a1014 */
[----:B------:R-:W5:Y:S04]  /*290a0*/  LDL.LU.64 R16, [R1+0xce0] ;  /* 0x000ce00001107983 */ /* 0x000f680000300a00 */
[----:B------:R-:W-:Y:S04]  /*290b0*/  LDGSTS.E [R5+0x40f80], desc[UR20][R206.64], P3 ;  /* 0x40f80000ce057fae */ /* 0x000fe800099a1014 */
        /* <DEDUP_REMOVED lines=31> */
[----:B------:R1:W-:Y:S04]  /*292b0*/  LDGSTS.E [R5+0x44f80], desc[UR20][R72.64], P3 ;  /* 0x44f8000048057fae */ /* 0x0003e800099a1014 */
[----:B------:R-:W2:Y:S04]  /*292c0*/  LDL.LU.64 R70, [R1+0xc58] ;  /* 0x000c580001467983 */ /* 0x000ea80000300a00 */
[----:B------:R3:W-:Y:S04]  /*292d0*/  LDGSTS.E [R5+0x45380], desc[UR20][R222.64], P3 ;  /* 0x45380000de057fae */ /* 0x0007e800099a1014 */
[----:B------:R-:W1:Y:S04]  /*292e0*/  LDL.LU.64 R72, [R1+0xc50] ;  /* 0x000c500001487983 */ /* 0x000e680000300a00 */
[----:B------:R3:W-:Y:S04]  /*292f0*/  LDGSTS.E [R5+0x45780], desc[UR20][R224.64], P3 ;  /* 0x45780000e0057fae */ /* 0x0007e800099a1014 */
[----:B------:R-:W4:Y:S04]  /*29300*/  LDL.LU.64 R222, [R1+0xc48] ;  /* 0x000c480001de7983 */ /* 0x000f280000300a00 */
[----:B------:R3:W-:Y:S04]  /*29310*/  LDGSTS.E [R5+0x45b80], desc[UR20][R226.64], P3 ;  /* 0x45b80000e2057fae */ /* 0x0007e800099a1014 */
[----:B------:R-:W2:Y:S04]  /*29320*/  LDL.LU.64 R224, [R1+0xc40] ;  /* 0x000c400001e07983 */ /* 0x000ea80000300a00 */
[----:B------:R3:W-:Y:S04]  /*29330*/  LDGSTS.E [R5+0x45f80], desc[UR20][R228.64], P3 ;  /* 0x45f80000e4057fae */ /* 0x0007e800099a1014 */
[----:B------:R-:W2:Y:S04]  /*29340*/  LDL.LU.64 R226, [R1+0xc38] ;  /* 0x000c380001e27983 */ /* 0x000ea80000300a00 */
[----:B------:R3:W-:Y:S04]  /*29350*/  LDGSTS.E [R5+0x46380], desc[UR20][R230.64], P3 ;  /* 0x46380000e6057fae */ /* 0x0007e800099a1014 */
[----:B------:R-:W2:Y:S04]  /*29360*/  LDL.LU.64 R228, [R1+0xc30] ;  /* 0x000c300001e47983 */ /* 0x000ea80000300a00 */
[----:B------:R3:W-:Y:S04]  /*29370*/  LDGSTS.E [R5+0x46780], desc[UR20][R232.64], P3 ;  /* 0x46780000e8057fae */ /* 0x0007e800099a1014 */
[----:B------:R-:W2:Y:S04]  /*29380*/  LDL.LU.64 R230, [R1+0xc28] ;  /* 0x000c280001e67983 */ /* 0x000ea80000300a00 */
[----:B------:R-:W2:Y:S01]  /*29390*/  LDL.LU.64 R232, [R1+0xc20] ;  /* 0x000c200001e87983 */ /* 0x000ea20000300a00 */
[----:B------:R-:W-:-:S04]  /*293a0*/  SEL R234, R234, RZ, P1 ;  /* 0x000000ffeaea7207 */ /* 0x000fc80000800000 */
[----:B------:R-:W-:Y:S02]  /*293b0*/  ISETP.NE.U32.AND P5, PT, R234, RZ, PT ;  /* 0x000000ffea00720c */ /* 0x000fe40003fa5070 */
[----:B------:R-:W-:-:S04]  /*293c0*/  SEL R234, RZ, 0x4, P6 ;  /* 0x00000004ffea7807 */ /* 0x000fc80003000000 */
[----:B------:R-:W-:Y:S01]  /*293d0*/  SEL R234, R234, RZ, P1 ;  /* 0x000000ffeaea7207 */ /* 0x000fe20000800000 */
[----:B------:R-:W-:Y:S02]  /*293e0*/  USHF.R.S32.HI UR5, URZ, 0x1f, UR11 ;  /* 0x0000001fff057899 */ /* 0x000fe4000801140b */
[----:B------:R-:W-:Y:S02]  /*293f0*/  USHF.L.U32 UR10, UR11, 0x2, URZ ;  /* 0x000000020b0a7899 */ /* 0x000fe400080006ff */
[----:B------:R-:W-:Y:S01]  /*29400*/  USHF.L.U64.HI UR11, UR11, 0x2, UR5 ;  /* 0x000000020b0b7899 */ /* 0x000fe20008010205 */
[----:B------:R-:W-:-:S03]  /*29410*/  ISETP.NE.U32.AND P0, PT, RZ, UR22, PT ;  /* 0x00000016ff007c0c */ /* 0x000fc6000bf05070 */
[----:B-1----:R-:W-:-:S04]  /*29420*/  IADD3 R72, P4, PT, R72, UR10, RZ ;  /* 0x0000000a48487c10 */ /* 0x002fc8000ff9e0ff */
[----:B------:R-:W-:Y:S01]  /*29430*/  IADD3.X R73, PT, PT, R73, UR11, RZ, P4, !PT ;  /* 0x0000000b49497c10 */ /* 0x000fe2000a7fe4ff */
[----:B--2---:R3:W-:Y:S04]  /*29440*/  LDGSTS.E [R5+0x46b80], desc[UR20][R232.64], P3 ;  /* 0x46b80000e8057fae */ /* 0x0047e800099a1014 */
[----:B------:R3:W-:Y:S04]  /*29450*/  LDGSTS.E [R5+0x46f80], desc[UR20][R230.64], P3 ;  /* 0x46f80000e6057fae */ /* 0x0007e800099a1014 */
[----:B------:R3:W-:Y:S04]  /*29460*/  LDGSTS.E [R5+0x47380], desc[UR20][R228.64], P3 ;  /* 0x47380000e4057fae */ /* 0x0007e800099a1014 */
[----:B------:R3:W-:Y:S04]  /*29470*/  LDGSTS.E [R5+0x47780], desc[UR20][R226.64], P3 ;  /* 0x47780000e2057fae */ /* 0x0007e800099a1014 */
[----:B------:R3:W-:Y:S04]  /*29480*/  LDGSTS.E [R5+0x47b80], desc[UR20][R224.64], P3 ;  /* 0x47b80000e0057fae */ /* 0x0007e800099a1014 */
[----:B----4-:R3:W-:Y:S01]  /*29490*/  LDGSTS.E [R5+0x47f80], desc[UR20][R222.64], P3 ;  /* 0x47f80000de057fae */ /* 0x0107e200099a1014 */
[----:B------:R-:W-:-:S02]  /*294a0*/  ISETP.NE.U32.AND P3, PT, R234, RZ, PT ;  /* 0x000000ffea00720c */ /* 0x000fc40003f65070 */
[----:B------:R-:W1:Y:S01]  /*294b0*/  LDC R234, c[0x0][0x3a0] ;  /* 0x0000e800ffea7b82 */ /* 0x000e620000000800 */
[----:B------:R-:W0:Y:S01]  /*294c0*/  LDGDEPBAR ;  /* 0x00000000000079af */ /* 0x000e220000000000 */
[----:B------:R-:W-:-:S04]  /*294d0*/  IADD3 R70, P6, PT, R70, UR10, RZ ;  /* 0x0000000a46467c10 */ /* 0x000fc8000ffde0ff */
[----:B------:R-:W-:Y:S01]  /*294e0*/  IADD3.X R71, PT, PT, R71, UR11, RZ, P6, !PT ;  /* 0x0000000b47477c10 */ /* 0x000fe2000b7fe4ff */
[----:B-1----:R-:W-:Y:S01]  /*294f0*/  VIADD R234, R234, 0x7f ;  /* 0x0000007feaea7836 */ /* 0x002fe20000000000 */
[----:B------:R-:W-:-:S04]  /*29500*/  DEPBAR.LE SB0, 0x4 ;  /* 0x000081000000791a */ /* 0x000fc80000000000 */
[----:B------:R-:W-:Y:S01]  /*29510*/  BAR.SYNC.DEFER_BLOCKING 0x0 ;  /* 0x0000000000007b1d */ /* 0x000fe20000010000 */
[----:B------:R-:W-:-:S13]  /*29520*/  ISETP.LT.OR P4, PT, R234, 0x80, P0 ;  /* 0x00000080ea00780c */ /* 0x000fda0000781670 */
[----:B---3--:R-:W-:Y:S05]  /*29530*/  @P4 BRA `(.L_x_6) ;  /* 0x0000000400704947 */ /* 0x008fea0003800000 */
[----:B------:R-:W-:Y:S02]  /*29540*/  USHF.R.U32.HI UR72, URZ, 0x4, UR7 ;  /* 0x00000004ff487899 */ /* 0x000fe40008011607 */
[----:B------:R-:W-:Y:S02]  /*29550*/  UIADD3 UR12, UPT, UPT, UR7, 0x80000, URZ ;  /* 0x00080000070c7890 */ /* 0x000fe4000fffe0ff */
[----:B------:R-:W-:Y:S02]  /*29560*/  USGXT.U32 UR72, UR72, 0xe ;  /* 0x0000000e4848789a */ /* 0x000fe40008000000 */
[----:B------:R-:W-:Y:S02]  /*29570*/  USHF.R.U32.HI UR12, URZ, 0x4, UR12 ;  /* 0x00000004ff0c7899 */ /* 0x000fe4000801160c */
[----:B------:R-:W-:Y:S02]  /*29580*/  UIADD3 UR76, UP1, UPT, UR72, 0x2, URZ ;  /* 0x00000002484c7890 */ /* 0x000fe4000ff3e0ff */
[----:B------:R-:W-:Y:S01]  /*29590*/  USGXT.U32 UR74, UR12, 0xe ;  /* 0x0000000e0c4a789a */ /* 0x000fe20008000000 */
[----:B------:R-:W-:Y:S01]  /*295a0*/  UMOV UR5, URZ ;  /* 0x000000ff00057c82 */ /* 0x000fe20008000000 */
[----:B------:R-:W-:Y:S01]  /*295b0*/  UMOV UR6, URZ ;  /* 0x000000ff00067c82 */ /* 0x000fe20008000000 */
[----:B------:R-:W-:-:S02]  /*295c0*/  UIADD3.X UR77, UPT, UPT, UR5, 0x40004040, URZ, UP1, !UPT ;  /* 0x40004040054d7890 */ /* 0x000fc40008ffe4ff */
[----:B------:R-:W-:Y:S01]  /*295d0*/  UIADD3 UR24, UP1, UPT, UR74, 0x2, URZ ;  /* 0x000000024a187890 */ /* 0x000fe2000ff3e0ff */
[----:B------:R-:W-:Y:S01]  /*295e0*/  UMOV UR26, UR15 ;  /* 0x0000000f001a7c82 */ /* 0x000fe20008000000 */
[----:B------:R-:W-:Y:S02]  /*295f0*/  UMOV UR27, URZ ;  /* 0x000000ff001b7c82 */ /* 0x000fe40008000000 */
[----:B------:R-:W-:Y:S01]  /*29600*/  UIADD3.X UR25, UPT, UPT, UR6, 0x40004040, URZ, UP1, !UPT ;  /* 0x4000404006197890 */ /* 0x000fe20008ffe4ff */
[----:B------:R-:W-:Y:S01]  /*29610*/  UMOV UR5, UR26 ;  /* 0x0000001a00057c82 */ /* 0x000fe20008000000 */
[----:B------:R-:W-:Y:S02]  /*29620*/  UIADD3.64 UR26, UPT, UPT, UR76, 0x2, URZ ;  /* 0x000000024c1a7897 */ /* 0x000fe4000fffe0ff */
[----:B------:R-:W-:Y:S01]  /*29630*/  UIADD3.64 UR50, UPT, UPT, UR24, 0x2, URZ ;  /* 0x0000000218327897 */ /* 0x000fe2000fffe0ff */
[----:B------:R-:W-:Y:S01]  /*29640*/  UMOV UR70, 0x0 ;  /* 0x0000000000467882 */ /* 0x000fe20000000000 */
[----:B------:R-:W-:Y:S01]  /*29650*/  UMOV UR71, 0x4400910 ;  /* 0x0440091000477882 */ /* 0x000fe20000000000 */
[----:B------:R-:W-:Y:S01]  /*29660*/  UMOV UR73, 0x40004040 ;  /* 0x4000404000497882 */ /* 0x000fe20000000000 */
[----:B------:R-:W-:Y:S01]  /*29670*/  UMOV UR75, 0x40004040 ;  /* 0x40004040004b7882 */ /* 0x000fe20000000000 */
[----:B------:R-:W-:Y:S01]  /*29680*/  UMOV UR32, 0x0 ;  /* 0x0000000000207882 */ /* 0x000fe20000000000 */
[----:B------:R-:W-:Y:S01]  /*29690*/  UMOV UR33, 0x4400910 ;  /* 0x0440091000217882 */ /* 0x000fe20000000000 */
[----:B------:R-:W-:Y:S01]  /*296a0*/  UIADD3.64 UR66, UPT, UPT, UR76, 0x4, URZ ;  /* 0x000000044c427897 */ /* 0x000fe2000fffe0ff */
[----:B------:R-:W-:Y:S01]  /*296b0*/  UTCHMMA gdesc[UR74], gdesc[UR72], tmem[UR8], tmem[UR70], idesc[UR71], !UPT ;  /* 0x00ff46484a0075ea */ /* 0x000fe2000f800008 */
[----:B------:R-:W-:-:S02]  /*296c0*/  UIADD3.64 UR68, UPT, UPT, UR24, 0x4, URZ ;  /* 0x0000000418447897 */ /* 0x000fc4000fffe0ff */
[----:B------:R-:W-:Y:S01]  /*296d0*/  UTCHMMA gdesc[UR24], gdesc[UR76], tmem[UR8], tmem[UR32], idesc[UR33], UPT ;  /* 0x00ff204c180075ea */ /* 0x000fe2000b800008 */
[----:B------:R-:W-:Y:S01]  /*296e0*/  UMOV UR16, 0x0 ;  /* 0x0000000000107882 */ /* 0x000fe20000000000 */
[----:B------:R-:W-:Y:S01]  /*296f0*/  UMOV UR17, 0x4400910 ;  /* 0x0440091000117882 */ /* 0x000fe20000000000 */
[----:B------:R-:W-:Y:S01]  /*29700*/  UIADD3.64 UR58, UPT, UPT, UR76, 0x7fe, URZ ;  /* 0x000007fe4c3a7897 */ /* 0x000fe2000fffe0ff */
[----:B------:R1:W-:Y:S01]  /*29710*/  UTCHMMA gdesc[UR50], gdesc[UR26], tmem[UR8], tmem[UR16], idesc[UR17], UPT ;  /* 0x00ff101a320075ea */ /* 0x0003e2000b800008 */
[----:B------:R-:W-:Y:S02]  /*29720*/  UIADD3.64 UR62, UPT, UPT, UR24, 0x1fe, URZ ;  /* 0x000001fe183e7897 */ /* 0x000fe4000fffe0ff */
[----:B------:R-:W-:Y:S01]  /*29730*/  UIADD3.64 UR46, UPT, UPT, UR76, 0x800, URZ ;  /* 0x000008004c2e7897 */ /* 0x000fe2000fffe0ff */
[----:B------:R-:W-:Y:S01]  /*29740*/  UMOV UR64, 0x0 ;  /* 0x0000000000407882 */ /* 0x000fe20000000000 */
[----:B------:R-:W-:Y:S01]  /*29750*/  UMOV UR65, 0x4400910 ;  /* 0x0440091000417882 */ /* 0x000fe20000000000 */
[----:B------:R-:W-:Y:S01]  /*29760*/  UMOV UR54, 0x0 ;  /* 0x0000000000367882 */ /* 0x000fe20000000000 */
[----:B------:R-:W-:Y:S01]  /*29770*/  UMOV UR55, 0x4400910 ;  /* 0x0440091000377882 */ /* 0x000fe20000000000 */
[----:B------:R-:W-:Y:S01]  /*29780*/  UIADD3.64 UR30, UPT, UPT, UR76, 0x802, URZ ;  /* 0x000008024c1e7897 */ /* 0x000fe2000fffe0ff */
[----:B------:R-:W-:Y:S01]  /*29790*/  UTCHMMA gdesc[UR68], gdesc[UR66], tmem[UR8], tmem[UR64], idesc[UR65], UPT ;  /* 0x00ff4042440075ea */ /* 0x000fe2000b800008 */
[----:B-1----:R-:W-:Y:S01]  /*297a0*/  UIADD3.64 UR50, UPT, UPT, UR24, 0x200, URZ ;  /* 0x0000020018327897 */ /* 0x002fe2000fffe0ff */
[----:B------:R1:W-:Y:S01]  /*297b0*/  UTCHMMA gdesc[UR62], gdesc[UR58], tmem[UR8], tmem[UR54], idesc[UR55], UPT ;  /* 0x00ff363a3e0075ea */ /* 0x0003e2000b800008 */
[----:B------:R-:W-:-:S02]  /*297c0*/  UIADD3.64 UR70, UPT, UPT, UR24, 0x202, URZ ;  /* 0x0000020218467897 */ /* 0x000fc4000fffe0ff */
[----:B------:R-:W-:Y:S02]  /*297d0*/  UIADD3.64 UR60, UPT, UPT, UR76, 0x804, URZ ;  /* 0x000008044c3c7897 */ /* 0x000fe4000fffe0ff */
[----:B------:R-:W-:Y:S02]  /*297e0*/  UIADD3.64 UR74, UPT, UPT, UR24, 0x204, URZ ;  /* 0x00000204184a7897 */ /* 0x000fe4000fffe0ff */
[----:B------:R-:W-:Y:S02]  /*297f0*/  UIADD3.64 UR56, UPT, UPT, UR76, 0xffe, URZ ;  /* 0x00000ffe4c387897 */ /* 0x000fe4000fffe0ff */
[----:B------:R-:W-:Y:S01]  /*29800*/  UIADD3.64 UR72, UPT, UPT, UR24, 0x3fe, URZ ;  /* 0x000003fe18487897 */ /* 0x000fe2000fffe0ff */
[----:B------:R-:W-:Y:S01]  /*29810*/  UMOV UR40, 0x0 ;  /* 0x0000000000287882 */ /* 0x000fe20000000000 */
[----:B------:R-:W-:Y:S01]  /*29820*/  UMOV UR41, 0x4400910 ;  /* 0x0440091000297882 */ /* 0x000fe20000000000 */
[----:B------:R-:W-:Y:S01]  /*29830*/  UIADD3.64 UR52, UPT, UPT, UR76, 0x1000, URZ ;  /* 0x000010004c347897 */ /* 0x000fe2000fffe0ff */
[----:B------:R2:W-:Y:S01]  /*29840*/  UTCHMMA gdesc[UR50], gdesc[UR46], tmem[UR8], tmem[UR40], idesc[UR41], UPT ;  /* 0x00ff282e320075ea */ /* 0x0005e2000b800008 */
[----:B-1----:R-:W-:-:S02]  /*29850*/  UIADD3.64 UR58, UPT, UPT, UR24, 0x400, URZ ;  /* 0x00000400183a7897 */ /* 0x002fc4000fffe0ff */
[----:B------:R-:W-:Y:S02]  /*29860*/  UIADD3.64 UR48, UPT, UPT, UR76, 0x1002, URZ ;  /* 0x000010024c307897 */ /* 0x000fe4000fffe0ff */
[----:B------:R-:W-:Y:S02]  /*29870*/  UIADD3.64 UR42, UPT, UPT, UR76, 0x1004, URZ ;  /* 0x000010044c2a7897 */ /* 0x000fe4000fffe0ff */
[----:B------:R-:W-:Y:S02]  /*29880*/  UIADD3.64 UR36, UPT, UPT, UR76, 0x17fe, URZ ;  /* 0x000017fe4c247897 */ /* 0x000fe4000fffe0ff */
[----:B------:R-:W-:Y:S02]  /*29890*/  UIADD3.64 UR32, UPT, UPT, UR76, 0x1800, URZ ;  /* 0x000018004c207897 */ /* 0x000fe4000fffe0ff */
[----:B------:R-:W-:Y:S02]  /*298a0*/  UIADD3.64 UR26, UPT, UPT, UR76, 0x1802, URZ ;  /* 0x000018024c1a7897 */ /* 0x000fe4000fffe0ff */
[----:B------:R-:W-:-:S02]  /*298b0*/  UIADD3.64 UR16, UPT, UPT, UR76, 0x1804, URZ ;  /* 0x000018044c107897 */ /* 0x000fc4000fffe0ff */
[----:B------:R-:W-:Y:S02]  /*298c0*/  UIADD3.64 UR54, UPT, UPT, UR24, 0x402, URZ ;  /* 0x0000040218367897 */ /* 0x000fe4000fffe0ff */
[----:B------:R-:W-:Y:S02]  /*298d0*/  UIADD3.64 UR76, UPT, UPT, UR24, 0x404, URZ ;  /* 0x00000404184c7897 */ /* 0x000fe4000fffe0ff */
[----:B--2---:R-:W-:Y:S01]  /*298e0*/  UIADD3.64 UR46, UPT, UPT, UR24, 0x5fe, URZ ;  /* 0x000005fe182e7897 */ /* 0x004fe2000fffe0ff */
[----:B------:R-:W-:Y:S01]  /*298f0*/  UMOV UR66, 0x0 ;  /* 0x0000000000427882 */ /* 0x000fe20000000000 */
[----:B------:R-:W-:Y:S01]  /*29900*/  UMOV UR67, 0x4400910 ;  /* 0x0440091000437882 */ /* 0x000fe20000000000 */
[----:B------:R-:W-:Y:S01]  /*29910*/  UIADD3.64 UR40, UPT, UPT, UR24, 0x600, URZ ;  /* 0x0000060018287897 */ /* 0x000fe2000fffe0ff */
[----:B------:R1:W-:Y:S01]  /*29920*/  UTCHMMA gdesc[UR70], gdesc[UR30], tmem[UR8], tmem[UR66], idesc[UR67], UPT ;  /* 0x00ff421e460075ea */ /* 0x0003e2000b800008 */
[----:B------:R-:W-:Y:S01]  /*29930*/  UIADD3.64 UR64, UPT, UPT, UR24, 0x602, URZ ;  /* 0x0000060218407897 */ /* 0x000fe2000fffe0ff */
[----:B------:R-:W-:Y:S01]  /*29940*/  UMOV UR50, 0x0 ;  /* 0x0000000000327882 */ /* 0x000fe20000000000 */
[----:B------:R-:W-:Y:S01]  /*29950*/  UMOV UR51, 0x4400910 ;  /* 0x0440091000337882 */ /* 0x000fe20000000000 */
[----:B------:R-:W-:Y:S01]  /*29960*/  UIADD3.64 UR24, UPT, UPT, UR24, 0x604, URZ ;  /* 0x0000060418187897 */ /* 0x000fe2000fffe0ff */
[----:B------:R1:W-:Y:S01]  /*29970*/  UTCHMMA gdesc[UR74], gdesc[UR60], tmem[UR8], tmem[UR50], idesc[UR51], UPT ;  /* 0x00ff323c4a0075ea */ /* 0x0003e2000b800008 */
[----:B------:R-:W-:Y:S01]  /*29980*/  UMOV UR62, 0x0 ;  /* 0x00000000003e7882 */ /* 0x000fe20000000000 */
[----:B------:R-:W-:Y:S01]  /*29990*/  UMOV UR63, 0x4400910 ;  /* 0x04400910003f7882 */ /* 0x000fe20000000000 */
[----:B------:R-:W-:Y:S01]  /*299a0*/  UMOV UR68, 0x0 ;  /* 0x0000000000447882 */ /* 0x000fe20000000000 */
[----:B------:R-:W-:Y:S01]  /*299b0*/  UMOV UR69, 0x4400910 ;  /* 0x0440091000457882 */ /* 0x000fe20000000000 */
[----:B------:R1:W-:Y:S01]  /*299c0*/  UTCHMMA gdesc[UR72], gdesc[UR56], tmem[UR8], tmem[UR62], idesc[UR63], UPT ;  /* 0x00ff3e38480075ea */ /* 0x0003e2000b800008 */
        /* <DEDUP_REMOVED lines=15> */
[----:B------:R1:W-:Y:S01]  /*29ac0*/  UTCHMMA gdesc[UR64], gdesc[UR26], tmem[UR8], tmem[UR28], idesc[UR29], UPT ;  /* 0x00ff1c1a400075ea */ /* 0x0003e2000b800008 */
[----:B------:R1:W-:Y:S01]  /*29ad0*/  UTCHMMA gdesc[UR24], gdesc[UR16], tmem[UR8], tmem[UR22], idesc[UR23], UPT ;  /* 0x00ff1610180075ea */ /* 0x0003e2000b800008 */
[----:B------:R1:W-:Y:S01]  /*29ae0*/  UTCBAR [UR5], URZ ;  /* 0x000000ff050073e9 */ /* 0x0003e200080000ff */
[----:B------:R-:W-:Y:S01]  /*29af0*/  NOP ;  /* 0x0000000000007918 */ /* 0x000fe20000000000 */
.L_x_6:
[----:B------:R-:W2:Y:S01]  /*29b00*/  S2R R234, SR_TID.X ;  /* 0x0000000000ea7919 */ /* 0x000ea20000002100 */
[----:B------:R-:W-:Y:S01]  /*29b10*/  BAR.SYNC.DEFER_BLOCKING 0x0 ;  /* 0x0000000000007b1d */ /* 0x000fe20000010000 */
[----:B-----5:R-:W-:-:S04]  /*29b20*/  IADD3 R38, P6, PT, R38, UR10, RZ ;  /* 0x0000000a26267c10 */ /* 0x020fc8000ffde0ff */
[----:B------:R-:W-:Y:S02]  /*29b30*/  IADD3.X R39, PT, PT, R39, UR11, RZ, P6, !PT ;  /* 0x0000000b27277c10 */ /* 0x000fe4000b7fe4ff */
[----:B------:R-:W-:Y:S01]  /*29b40*/  IADD3 R40, P6, PT, R40, UR10, RZ ;  /* 0x0000000a28287c10 */ /* 0x000fe2000ffde0ff */
[----:B------:R3:W-:Y:S03]  /*29b50*/  STL.64 [R1+0xc48], R230 ;  /* 0x000c48e601007387 */ /* 0x0007e60000100a00 */
[----:B------:R-:W-:Y:S01]  /*29b60*/  IADD3.X R41, PT, PT, R41, UR11, RZ, P6, !PT ;  /* 0x0000000b29297c10 */ /* 0x000fe2000b7fe4ff */
[----:B------:R-:W-:Y:S04]  /*29b70*/  STL.64 [R1+0xc40], R228 ;  /* 0x000c40e401007387 */ /* 0x000fe80000100a00 */
[----:B------:R-:W-:Y:S01]  /*29b80*/  STL.64 [R1+0xc38], R226 ;  /* 0x000c38e201007387 */ /* 0x000fe20000100a00 */
[----:B---3--:R-:W3:Y:S03]  /*29b90*/  S2R R230, SR_TID.X ;  /* 0x0000000000e67919 */ /* 0x008ee60000002100 */
[----:B------:R-:W-:Y:S01]  /*29ba0*/  @!PT LDS RZ, [RZ] ;  /* 0x00000000fffff984 */ /* 0x000fe20000000800 */
[----:B------:R-:W-:Y:S01]  /*29bb0*/  @!PT LDS RZ, [RZ] ;  /* 0x00000000fffff984 */ /* 0x000fe20000000800 */
[----:B------:R-:W-:Y:S01]  /*29bc0*/  @!PT LDS RZ, [RZ] ;  /* 0x00000000fffff984 */ /* 0x000fe20000000800 */
[----:B------:R-:W-:Y:S01]  /*29bd0*/  LDGSTS.E [R9+-0x68000], desc[UR20][R72.64], P5 ;  /* 0x9800000048097fae */ /* 0x000fe2000a9a1014 */
[----:B------:R-:W-:-:S02]  /*29be0*/  ISETP.GE.AND P5, PT, R235, UR4, PT ;  /* 0x00000004eb007c0c */ /* 0x000fc4000bfa6270 */
[--C-:B--2---:R-:W-:Y:S01]  /*29bf0*/  SHF.R.U32.HI R231, RZ, 0x6, R234.reuse ;  /* 0x00000006ffe77819 */ /* 0x104fe200000116ea */
[----:B------:R-:W-:Y:S03]  /*29c00*/  LDGSTS.E [R9+-0x67ff8], desc[UR20][R70.64], P3 ;  /* 0x9800800046097fae */ /* 0x000fe600099a1014 */
[----:B------:R-:W-:Y:S01]  /*29c10*/  SGXT.U32 R231, R231, 0x1 ;  /* 0x00000001e7e7781a */ /* 0x000fe20000000000 */
[----:B------:R-:W-:Y:S03]  /*29c20*/  STL.64 [R1+0xc30], R224 ;  /* 0x000c30e001007387 */ /* 0x000fe60000100a00 */
[----:B------:R-:W-:Y:S01]  /*29c30*/  LOP3.LUT R231, R231, 0x20, RZ, 0xfc, !PT ;  /* 0x00000020e7e77812 */ /* 0x000fe200078efcff */
[----:B------:R2:W-:Y:S03]  /*29c40*/  STL.64 [R1+0xc28], R222 ;  /* 0x000c28de01007387 */ /* 0x0005e60000100a00 */
[----:B------:R-:W-:Y:S01]  /*29c50*/  ISETP.GE.AND P3, PT, R231, UR4, PT ;  /* 0x00000004e7007c0c */ /* 0x000fe2000bf66270 */
[----:B------:R4:W-:Y:S01]  /*29c60*/  STL.64 [R1+0xc20], R2 ;  /* 0x000c200201007387 */ /* 0x0009e20000100a00 */
[----:B------:R-:W-:-:S02]  /*29c70*/  SHF.R.U32.HI R231, RZ, 0x6, R234 ;  /* 0x00000006ffe77819 */ /* 0x000fc400000116ea */
[----:B------:R-:W-:Y:S02]  /*29c80*/  SEL R234, RZ, 0x4, P3 ;  /* 0x00000004ffea7807 */ /* 0x000fe40001800000 */
[----:B------:R-:W-:Y:S02]  /*29c90*/  SGXT.U32 R231, R231, 0x1 ;  /* 0x00000001e7e7781a */ /* 0x000fe40000000000 */
[----:B------:R-:W-:Y:S02]  /*29ca0*/  SEL R234, R234, RZ, P1 ;  /* 0x000000ffeaea7207 */ /* 0x000fe40000800000 */
[----:B------:R-:W-:Y:S02]  /*29cb0*/  LOP3.LUT R231, R231, 0x22, RZ, 0xfc, !PT ;  /* 0x00000022e7e77812 */ /* 0x000fe400078efcff */
[----:B------:R-:W-:Y:S02]  /*29cc0*/  ISETP.NE.U32.AND P3, PT, R234, RZ, PT ;  /* 0x000000ffea00720c */ /* 0x000fe40003f65070 */
[----:B------:R-:W-:-:S02]  /*29cd0*/  ISETP.GE.AND P4, PT, R231, UR4, PT ;  /* 0x00000004e7007c0c */ /* 0x000fc4000bf86270 */
[----:B------:R-:W1:Y:S01]  /*29ce0*/  S2R R231, SR_TID.X ;  /* 0x0000000000e77919 */ /* 0x000e620000002100 */
[----:B------:R-:W-:Y:S02]  /*29cf0*/  SEL R234, RZ, 0x4, P5 ;  /* 0x00000004ffea7807 */ /* 0x000fe40002800000 */
[----:B------:R-:W-:Y:S02]  /*29d00*/  SEL R235, RZ, 0x4, P4 ;  /* 0x00000004ffeb7807 */ /* 0x000fe40002000000 */
[----:B------:R-:W-:Y:S02]  /*29d10*/  SEL R234, R234, RZ, P1 ;  /* 0x000000ffeaea7207 */ /* 0x000fe40000800000 */
[----:B------:R-:W-:Y:S02]  /*29d20*/  SEL R235, R235, RZ, P1 ;  /* 0x000000ffebeb7207 */ /* 0x000fe40000800000 */
[----:B------:R-:W-:Y:S01]  /*29d30*/  ISETP.NE.U32.AND P4, PT, R234, RZ, PT ;  /* 0x000000ffea00720c */ /* 0x000fe20003f85070 */
[----:B------:R-:W-:Y:S01]  /*29d40*/  LDGSTS.E [R9+-0x66000], desc[UR20][R38.64], P3 ;  /* 0x9a00000026097fae */ /* 0x000fe200099a1014 */
[----:B------:R-:W-:-:S02]  /*29d50*/  ISETP.NE.U32.AND P5, PT, R235, RZ, PT ;  /* 0x000000ffeb00720c */ /* 0x000fc40003fa5070 */
[----:B------:R-:W-:-:S04]  /*29d60*/  IADD3 R234, P6, PT, R10, UR10, RZ ;  /* 0x0000000a0aea7c10 */ /* 0x000fc8000ffde0ff */
[----:B------:R-:W-:-:S07]  /*29d70*/  IADD3.X R235, PT, PT, R11, UR11, RZ, P6, !PT ;  /* 0x0000000b0beb7c10 */ /* 0x000fce000b7fe4ff */
[----:B------:R-:W-:Y:S01]  /*29d80*/  LDGSTS.E [R9+-0x65ff8], desc[UR20][R40.64], P5 ;  /* 0x9a00800028097fae */ /* 0x000fe2000a9a1014 */
[----:B------:R-:W-:-:S03]  /*29d90*/  ISETP.GE.AND P5, PT, R237, UR4, PT ;  /* 0x00000004ed007c0c */ /* 0x000fc6000bfa6270 */
[----:B------:R-:W-:Y:S01]  /*29da0*/  LDGSTS.E [R9+-0x64000], desc[UR20][R234.64], P4 ;  /* 0x9c000000ea097fae */ /* 0x000fe2000a1a1014 */
[----:B------:R-:W-:Y:S02]  /*29db0*/  ISETP.GE.AND P4, PT, R236, UR4, PT ;  /* 0x00000004ec007c0c */ /* 0x000fe4000bf86270 */
[----:B------:R-:W-:Y:S02]  /*29dc0*/  IADD3 R236, P6, PT, R210, UR10, RZ ;  /* 0x0000000ad2ec7c10 */ /* 0x000fe4000ffde0ff */
[----:B-1----:R-:W-:Y:S02]  /*29dd0*/  SHF.R.U32.HI R231, RZ, 0x6, R231 ;  /* 0x00000006ffe77819 */ /* 0x002fe400000116e7 */
[----:B------:R-:W-:Y:S02]  /*29de0*/  SEL R11, RZ, 0x4, P4 ;  /* 0x00000004ff0b7807 */ /* 0x000fe40002000000 */
[----:B------:R-:W-:Y:S02]  /*29df0*/  SGXT.U32 R231, R231, 0x1 ;  /* 0x00000001e7e7781a */ /* 0x000fe40000000000 */
[----:B------:R-:W-:-:S02]  /*29e00*/  SEL R11, R11, RZ, P1 ;  /* 0x000000ff0b0b7207 */ /* 0x000fc40000800000 */
[----:B------:R-:W-:Y:S02]  /*29e10*/  LOP3.LUT R231, R231, 0x42, RZ, 0xfc, !PT ;  /* 0x00000042e7e77812 */ /* 0x000fe400078efcff */
[----:B------:R-:W-:Y:S02]  /*29e20*/  IADD3.X R237, PT, PT, R211, UR11, RZ, P6, !PT ;  /* 0x0000000bd3ed7c10 */ /* 0x000fe4000b7fe4ff */
[----:B------:R-:W-:Y:S02]  /*29e30*/  ISETP.GE.AND P3, PT, R231, UR4, PT ;  /* 0x00000004e7007c0c */ /* 0x000fe4000bf66270 */
[----:B--2---:R-:W-:Y:S02]  /*29e40*/  IADD3 R222, P6, PT, R212, UR10, RZ ;  /* 0x0000000ad4de7c10 */ /* 0x004fe4000ffde0ff */
[----:B------:R-:W-:Y:S02]  /*29e50*/  SEL R10, RZ, 0x4, P3 ;  /* 0x00000004ff0a7807 */ /* 0x000fe40001800000 */
[----:B---3--:R-:W-:-:S02]  /*29e60*/  SHF.R.U32.HI R231, RZ, 0x6, R230 ;  /* 0x00000006ffe77819 */ /* 0x008fc400000116e6 */
[----:B------:R-:W-:Y:S02]  /*29e70*/  SEL R10, R10, RZ, P1 ;  /* 0x000000ff0a0a7207 */ /* 0x000fe40000800000 */
[----:B------:R-:W-:Y:S02]  /*29e80*/  IADD3.X R223, PT, PT, R213, UR11, RZ, P6, !PT ;  /* 0x0000000bd5df7c10 */ /* 0x000fe4000b7fe4ff */
[----:B------:R-:W-:Y:S02]  /*29e90*/  ISETP.NE.U32.AND P3, PT, R10, RZ, PT ;  /* 0x000000ff0a00720c */ /* 0x000fe40003f65070 */
[----:B------:R-:W-:Y:S01]  /*29ea0*/  SEL R10, RZ, 0x4, P5 ;  /* 0x00000004ff0a7807 */ /* 0x000fe20002800000 */
[----:B------:R-:W-:Y:S01]  /*29eb0*/  STL.64 [R1+0x28], R222 ;  /* 0x000028de01007387 */ /* 0x000fe20000100a00 */
[----:B------:R-:W-:Y:S02]  /*29ec0*/  ISETP.NE.U32.AND P5, PT, R11, RZ, PT ;  /* 0x000000ff0b00720c */ /* 0x000fe40003fa5070 */
[----:B------:R-:W-:-:S02]  /*29ed0*/  SEL R10, R10, RZ, P1 ;  /* 0x000000ff0a0a7207 */ /* 0x000fc40000800000 */
[----:B----4-:R-:W-:Y:S02]  /*29ee0*/  IADD3 R2, P6, PT, R214, UR10, RZ ;  /* 0x0000000ad6027c10 */ /* 0x010fe4000ffde0ff */
[----:B------:R-:W-:Y:S02]  /*29ef0*/  ISETP.NE.U32.AND P4, PT, R10, RZ, PT ;  /* 0x000000ff0a00720c */ /* 0x000fe40003f85070 */
[----:B------:R-:W-:Y:S01]  /*29f00*/  SGXT.U32 R231, R231, 0x1 ;  /* 0x00000001e7e7781a */ /* 0x000fe20000000000 */
[----:B------:R-:W-:Y:S01]  /*29f10*/  LDGSTS.E [R9+-0x63ff8], desc[UR20][R236.64], P3 ;  /* 0x9c008000ec097fae */ /* 0x000fe200099a1014 */
[----:B------:R-:W-:Y:S02]  /*29f20*/  IADD3.X R3, PT, PT, R215, UR11, RZ, P6, !PT ;  /* 0x0000000bd7037c10 */ /* 0x000fe4000b7fe4ff */
[----:B------:R-:W-:Y:S01]  /*29f30*/  LOP3.LUT R231, R231, 0x6, RZ, 0xfc, !PT ;  /* 0x00000006e7e77812 */ /* 0x000fe200078efcff */
[----:B------:R-:W-:Y:S01]  /*29f40*/  LDGSTS.E [R9+-0x62000], desc[UR20][R222.64], P5 ;  /* 0x9e000000de097fae */ /* 0x000fe2000a9a1014 */
[----:B------:R-:W-:-:S02]  /*29f50*/  SHF.R.U32.HI R230, RZ, 0x6, R230 ;  /* 0x00000006ffe67819 */ /* 0x000fc400000116e6 */
[----:B------:R-:W-:Y:S01]  /*29f60*/  IADD3 R42, P6, PT, R42, UR10, RZ ;  /* 0x0000000a2a2a7c10 */ /* 0x000fe2000ffde0ff */
[----:B------:R1:W-:Y:S01]  /*29f70*/  STL.64 [R1+0x30], R2 ;  /* 0x0000300201007387 */ /* 0x0003e20000100a00 */
[----:B------:R-:W-:Y:S02]  /*29f80*/  SGXT.U32 R230, R230, 0x1 ;  /* 0x00000001e6e6781a */ /* 0x000fe40000000000 */
[----:B------:R-:W-:Y:S01]  /*29f90*/  IADD3.X R43, PT, PT, R43, UR11, RZ, P6, !PT ;  /* 0x0000000b2b2b7c10 */ /* 0x000fe2000b7fe4ff */
[----:B------:R2:W-:Y:S01]  /*29fa0*/  LDGSTS.E [R9+-0x61ff8], desc[UR20][R2.64], P4 ;  /* 0x9e00800002097fae */ /* 0x0005e2000a1a1014 */
[----:B------:R-:W-:Y:S02]  /*29fb0*/  ISETP.GE.AND P4, PT, R231, UR4, PT ;  /* 0x00000004e7007c0c */ /* 0x000fe4000bf86270 */
[----:B------:R-:W-:Y:S01]  /*29fc0*/  LOP3.LUT R230, R230, 0x4, RZ, 0xfc, !PT ;  /* 0x00000004e6e67812 */ /* 0x000fe200078efcff */
[----:B------:R-:W3:Y:S01]  /*29fd0*/  S2R R231, SR_TID.X ;  /* 0x0000000000e77919 */ /* 0x000ee20000002100 */
[----:B------:R-:W-:-:S02]  /*29fe0*/  IADD3 R44, P6, PT, R44, UR10, RZ ;  /* 0x0000000a2c2c7c10 */ /* 0x000fc4000ffde0ff */
[----:B------:R-:W-:Y:S02]  /*29ff0*/  ISETP.GE.AND P3, PT, R230, UR4, PT ;  /* 0x00000004e6007c0c */ /* 0x000fe4000bf66270 */
[----:B------:R-:W4:Y:S01]  /*2a000*/  S2R R230, SR_TID.X ;  /* 0x0000000000e67919 */ /* 0x000f220000002100 */
[----:B------:R-:W-:Y:S02]  /*2a010*/  IADD3.X R45, PT, PT, R45, UR11, RZ, P6, !PT ;  /* 0x0000000b2d2d7c10 */ /* 0x000fe4000b7fe4ff */
[----:B------:R-:W-:Y:S02]  /*2a020*/  SEL R10, RZ, 0x4, P3 ;  /* 0x00000004ff0a7807 */ /* 0x000fe40001800000 */
[----:B--2---:R-:W-:Y:S02]  /*2a030*/  SEL R9, RZ, 0x4, P4 ;  /* 0x00000004ff097807 */ /* 0x004fe40002000000 */
[----:B------:R-:W-:Y:S02]  /*2a040*/  SEL R10, R10, RZ, P1 ;  /* 0x000000ff0a0a7207 */ /* 0x000fe40000800000 */
[----:B------:R-:W-:-:S02]  /*2a050*/  SEL R9, R9, RZ, P1 ;  /* 0x000000ff09097207 */ /* 0x000fc40000800000 */
[----:B------:R-:W-:Y:S02]  /*2a060*/  ISETP.NE.U32.AND P3, PT, R10, RZ, PT ;  /* 0x000000ff0a00720c */ /* 0x000fe40003f65070 */
[----:B------:R-:W-:Y:S02]  /*2a070*/  IADD3 R10, P5, PT, R216, UR10, RZ ;  /* 0x0000000ad80a7c10 */ /* 0x000fe4000ffbe0ff */
[----:B------:R-:W-:Y:S02]  /*2a080*/  ISETP.NE.U32.AND P4, PT, R9, RZ, PT ;  /* 0x000000ff0900720c */ /* 0x000fe40003f85070 */
[----:B------:R-:W-:Y:S02]  /*2a090*/  IADD3.X R11, PT, PT, R217, UR11, RZ, P5, !PT ;  /* 0x0000000bd90b7c10 */ /* 0x000fe4000affe4ff */
[----:B------:R-:W-:-:S04]  /*2a0a0*/  IADD3 R12, P5, PT, R12, UR10, RZ ;  /* 0x0000000a0c0c7c10 */ /* 0x000fc8000ffbe0ff */
[----:B------:R-:W-:Y:S01]  /*2a0b0*/  IADD3.X R13, PT, PT, R13, UR11, RZ, P5, !PT ;  /* 0x0000000b0d0d7c10 */ /* 0x000fe2000affe4ff */
[----:B------:R-:W-:Y:S01]  /*2a0c0*/  LDGSTS.E [R242+-0x68000], desc[UR20][R10.64], P3 ;  /* 0x980000000af27fae */ /* 0x000fe200099a1014 */
[----:B---3--:R-:W-:-:S03]  /*2a0d0*/  SHF.R.U32.HI R231, RZ, 0x6, R231 ;  /* 0x00000006ffe77819 */ /* 0x008fc600000116e7 */
[----:B------:R-:W-:Y:S01]  /*2a0e0*/  LDGSTS.E [R242+-0x67ff8], desc[UR20][R12.64], P4 ;  /* 0x980080000cf27fae */ /* 0x000fe2000a1a1014 */
[----:B------:R-:W-:-:S04]  /*2a0f0*/  SGXT.U32 R231, R231, 0x1 ;  /* 0x00000001e7e7781a */ /* 0x000fc80000000000 */
[----:B------:R-:W-:-:S04]  /*2a100*/  LOP3.LUT R231, R231, 0x24, RZ, 0xfc, !PT ;  /* 0x00000024e7e77812 */ /* 0x000fc800078efcff */
[----:B------:R-:W-:Y:S02]  /*2a110*/  ISETP.GE.AND P3, PT, R231, UR4, PT ;  /* 0x00000004e7007c0c */ /* 0x000fe4000bf66270 */
[--C-:B----4-:R-:W-:Y:S02]  /*2a120*/  SHF.R.U32.HI R231, RZ, 0x6, R230.reuse ;  /* 0x00000006ffe77819 */ /* 0x110fe400000116e6 */
[----:B------:R-:W-:Y:S02]  /*2a130*/  SHF.R.U32.HI R230, RZ, 0x6, R230 ;  /* 0x00000006ffe67819 */ /* 0x000fe400000116e6 */
[----:B------:R-:W-:Y:S02]  /*2a140*/  SGXT.U32 R231, R231, 0x1 ;  /* 0x00000001e7e7781a */ /* 0x000fe40000000000 */
[----:B------:R-:W-:Y:S02]  /*2a150*/  SGXT.U32 R230, R230, 0x1 ;  /* 0x00000001e6e6781a */ /* 0x000fe40000000000 */
[----:B------:R-:W-:-:S02]  /*2a160*/  LOP3.LUT R231, R231, 0x44, RZ, 0xfc, !PT ;  /* 0x00000044e7e77812 */ /* 0x000fc400078efcff */
[----:B------:R-:W-:Y:S02]  /*2a170*/  LOP3.LUT R230, R230, 0x26, RZ, 0xfc, !PT ;  /* 0x00000026e6e67812 */ /* 0x000fe400078efcff */
[----:B------:R-:W-:Y:S02]  /*2a180*/  ISETP.GE.AND P5, PT, R231, UR4, PT ;  /* 0x00000004e7007c0c */ /* 0x000fe4000bfa6270 */
[----:B------:R-:W2:Y:S01]  /*2a190*/  S2R R231, SR_TID.X ;  /* 0x0000000000e77919 */ /* 0x000ea20000002100 */
[----:B------:R-:W-:Y:S02]  /*2a1a0*/  ISETP.GE.AND P4, PT, R230, UR4, PT ;  /* 0x00000004e6007c0c */ /* 0x000fe4000bf86270 */
[----:B------:R-:W-:Y:S01]  /*2a1b0*/  SEL R9, RZ, 0x4, P3 ;  /* 0x00000004ff097807 */ /* 0x000fe20001800000 */
[----:B------:R-:W3:Y:S01]  /*2a1c0*/  S2R R230, SR_TID.X ;  /* 0x0000000000e67919 */ /* 0x000ee20000002100 */
[----:B------:R-:W-:Y:S02]  /*2a1d0*/  SEL R210, RZ, 0x4, P4 ;  /* 0x00000004ffd27807 */ /* 0x000fe40002000000 */
[----:B------:R-:W-:-:S02]  /*2a1e0*/  SEL R9, R9, RZ, P1 ;  /* 0x000000ff09097207 */ /* 0x000fc40000800000 */
[----:B------:R-:W-:Y:S02]  /*2a1f0*/  SEL R210, R210, RZ, P1 ;  /* 0x000000ffd2d27207 */ /* 0x000fe40000800000 */
[----:B------:R-:W-:Y:S02]  /*2a200*/  ISETP.NE.U32.AND P3, PT, R9, RZ, PT ;  /* 0x000000ff0900720c */ /* 0x000fe40003f65070 */
[----:B------:R-:W-:Y:S02]  /*2a210*/  SEL R9, RZ, 0x4, P5 ;  /* 0x00000004ff097807 */ /* 0x000fe40002800000 */
[----:B------:R-:W-:Y:S02]  /*2a220*/  ISETP.NE.U32.AND P5, PT, R210, RZ, PT ;  /* 0x000000ffd200720c */ /* 0x000fe40003fa5070 */
[----:B------:R-:W-:Y:S02]  /*2a230*/  SEL R9, R9, RZ, P1 ;  /* 0x000000ff09097207 */ /* 0x000fe40000800000 */
[----:B------:R-:W-:-:S02]  /*2a240*/  IADD3 R210, P6, PT, R14, UR10, RZ ;  /* 0x0000000a0ed27c10 */ /* 0x000fc4000ffde0ff */
[----:B------:R-:W-:Y:S02]  /*2a250*/  ISETP.NE.U32.AND P4, PT, R9, RZ, PT ;  /* 0x000000ff0900720c */ /* 0x000fe40003f85070 */
[----:B------:R-:W-:Y:S01]  /*2a260*/  IADD3.X R211, PT, PT, R15, UR11, RZ, P6, !PT ;  /* 0x0000000b0fd37c10 */ /* 0x000fe2000b7fe4ff */
[----:B------:R-:W-:Y:S01]  /*2a270*/  LDGSTS.E [R242+-0x66000], desc[UR20][R42.64], P3 ;  /* 0x9a0000002af27fae */ /* 0x000fe200099a1014 */
[----:B------:R-:W-:-:S03]  /*2a280*/  IADD3 R212, P6, PT, R202, UR10, RZ ;  /* 0x0000000acad47c10 */ /* 0x000fc6000ffde0ff */
[----:B------:R-:W-:Y:S01]  /*2a290*/  LDGSTS.E [R242+-0x65ff8], desc[UR20][R44.64], P5 ;  /* 0x9a0080002cf27fae */ /* 0x000fe2000a9a1014 */
[----:B------:R-:W-:Y:S02]  /*2a2a0*/  IADD3.X R213, PT, PT, R203, UR11, RZ, P6, !PT ;  /* 0x0000000bcbd57c10 */ /* 0x000fe4000b7fe4ff */
[----:B------:R-:W-:Y:S02]  /*2a2b0*/  IADD3 R214, P6, PT, R204, UR10, RZ ;  /* 0x0000000accd67c10 */ /* 0x000fe4000ffde0ff */
[----:B--2---:R-:W-:Y:S01]  /*2a2c0*/  SHF.R.U32.HI R231, RZ, 0x6, R231 ;  /* 0x00000006ffe77819 */ /* 0x004fe200000116e7 */
[----:B------:R-:W-:Y:S01]  /*2a2d0*/  LDGSTS.E [R242+-0x64000], desc[UR20][R210.64], P4 ;  /* 0x9c000000d2f27fae */ /* 0x000fe2000a1a1014 */
[----:B------:R-:W-:Y:S02]  /*2a2e0*/  IADD3.X R215, PT, PT, R205, UR11, RZ, P6, !PT ;  /* 0x0000000bcdd77c10 */ /* 0x000fe4000b7fe4ff */
[----:B------:R-:W-:Y:S02]  /*2a2f0*/  SGXT.U32 R231, R231, 0x1 ;  /* 0x00000001e7e7781a */ /* 0x000fe40000000000 */
[----:B-1----:R-:W-:Y:S01]  /*2a300*/  IADD3 R2, P6, PT, R206, UR10, RZ ;  /* 0x0000000ace027c10 */ /* 0x002fe2000ffde0ff */
[----:B------:R-:W-:Y:S01]  /*2a310*/  STL.64 [R1+0x18], R214 ;  /* 0x000018d601007387 */ /* 0x000fe20000100a00 */
[----:B------:R-:W-:-:S02]  /*2a320*/  LOP3.LUT R231, R231, 0x46, RZ, 0xfc, !PT ;  /* 0x00000046e7e77812 */ /* 0x000fc400078efcff */
[----:B------:R-:W-:Y:S02]  /*2a330*/  IADD3.X R3, PT, PT, R207, UR11, RZ, P6, !PT ;  /* 0x0000000bcf037c10 */ /* 0x000fe4000b7fe4ff */
[----:B------:R-:W-:Y:S02]  /*2a340*/  ISETP.GE.AND P3, PT, R231, UR4, PT ;  /* 0x00000004e7007c0c */ /* 0x000fe4000bf66270 */
[--C-:B---3--:R-:W-:Y:S01]  /*2a350*/  SHF.R.U32.HI R231, RZ, 0x6, R230.reuse ;  /* 0x00000006ffe77819 */ /* 0x108fe200000116e6 */
[----:B------:R1:W-:Y:S01]  /*2a360*/  STL.64 [R1+0x20], R2 ;  /* 0x0000200201007387 */ /* 0x0003e20000100a00 */
[----:B------:R-:W-:Y:S02]  /*2a370*/  SHF.R.U32.HI R230, RZ, 0x6, R230 ;  /* 0x00000006ffe67819 */ /* 0x000fe400000116e6 */
[----:B------:R-:W-:Y:S02]  /*2a380*/  SGXT.U32 R231, R231, 0x1 ;  /* 0x00000001e7e7781a */ /* 0x000fe40000000000 */
[----:B------:R-:W-:-:S02]  /*2a390*/  SGXT.U32 R230, R230, 0x1 ;  /* 0x00000001e6e6781a */ /* 0x000fc40000000000 */
[----:B------:R-:W-:Y:S02]  /*2a3a0*/  SEL R9, RZ, 0x4, P3 ;  /* 0x00000004ff097807 */ /* 0x000fe40001800000 */
[----:B------:R-:W-:Y:S02]  /*2a3b0*/  LOP3.LUT R230, R230, 0x64, RZ, 0xfc, !PT ;  /* 0x00000064e6e67812 */ /* 0x000fe400078efcff */
[----:B------:R-:W-:Y:S02]  /*2a3c0*/  LOP3.LUT R231, R231, 0x66, RZ, 0xfc, !PT ;  /* 0x00000066e7e77812 */ /* 0x000fe400078efcff */
[----:B------:R-:W-:Y:S02]  /*2a3d0*/  ISETP.GE.AND P4, PT, R230, UR4, PT ;  /* 0x00000004e6007c0c */ /* 0x000fe4000bf86270 */
[----:B------:R-:W2:Y:S01]  /*2a3e0*/  S2R R230, SR_TID.X ;  /* 0x0000000000e67919 */ /* 0x000ea20000002100 */
[----:B------:R-:W-:Y:S02]  /*2a3f0*/  SEL R9, R9, RZ, P1 ;  /* 0x000000ff09097207 */ /* 0x000fe40000800000 */
[----:B------:R-:W-:-:S02]  /*2a400*/  ISETP.GE.AND P5, PT, R231, UR4, PT ;  /* 0x00000004e7007c0c */ /* 0x000fc4000bfa6270 */
[----:B------:R-:W-:Y:S02]  /*2a410*/  ISETP.NE.U32.AND P3, PT, R9, RZ, PT ;  /* 0x000000ff0900720c */ /* 0x000fe40003f65070 */
[----:B------:R-:W-:Y:S02]  /*2a420*/  SEL R14, RZ, 0x4, P4 ;  /* 0x00000004ff0e7807 */ /* 0x000fe40002000000 */
[----:B------:R-:W-:Y:S02]  /*2a430*/  SEL R9, RZ, 0x4, P5 ;  /* 0x00000004ff097807 */ /* 0x000fe40002800000 */
[----:B------:R-:W-:Y:S02]  /*2a440*/  SEL R14, R14, RZ, P1 ;  /* 0x000000ff0e0e7207 */ /* 0x000fe40000800000 */
[----:B------:R-:W-:Y:S02]  /*2a450*/  SEL R9, R9, RZ, P1 ;  /* 0x000000ff09097207 */ /* 0x000fe40000800000 */
[----:B------:R-:W-:-:S02]  /*2a460*/  ISETP.NE.U32.AND P5, PT, R14, RZ, PT ;  /* 0x000000ff0e00720c */ /* 0x000fc40003fa5070 */
[----:B------:R-:W-:Y:S01]  /*2a470*/  ISETP.NE.U32.AND P4, PT, R9, RZ, PT ;  /* 0x000000ff0900720c */ /* 0x000fe20003f85070 */
[----:B------:R-:W-:Y:S01]  /*2a480*/  LDGSTS.E [R242+-0x63ff8], desc[UR20][R212.64], P3 ;  /* 0x9c008000d4f27fae */ /* 0x000fe200099a1014 */
[----:B------:R-:W-:-:S04]  /*2a490*/  IADD3 R46, P6, PT, R46, UR10, RZ ;  /* 0x0000000a2e2e7c10 */ /* 0x000fc8000ffde0ff */
[----:B------:R-:W-:Y:S02]  /*2a4a0*/  IADD3.X R47, PT, PT, R47, UR11, RZ, P6, !PT ;  /* 0x0000000b2f2f7c10 */ /* 0x000fe4000b7fe4ff */
[----:B------:R-:W-:-:S03]  /*2a4b0*/  IADD3 R48, P6, PT, R48, UR10, RZ ;  /* 0x0000000a30307c10 */ /* 0x000fc6000ffde0ff */
[----:B------:R-:W-:Y:S01]  /*2a4c0*/  LDGSTS.E [R242+-0x62000], desc[UR20][R214.64], P5 ;  /* 0x9e000000d6f27fae */ /* 0x000fe2000a9a1014 */
[----:B------:R-:W-:Y:S02]  /*2a4d0*/  IADD3.X R49, PT, PT, R49, UR11, RZ, P6, !PT ;  /* 0x0000000b31317c10 */ /* 0x000fe4000b7fe4ff */
[--C-:B--2---:R-:W-:Y:S01]  /*2a4e0*/  SHF.R.U32.HI R231, RZ, 0x6, R230.reuse ;  /* 0x00000006ffe77819 */ /* 0x104fe200000116e6 */
[----:B------:R1:W-:Y:S01]  /*2a4f0*/  LDGSTS.E [R242+-0x61ff8], desc[UR20][R2.64], P4 ;  /* 0x9e00800002f27fae */ /* 0x0003e2000a1a1014 */
        /* <DEDUP_REMOVED lines=14> */
[----:B------:R-:W-:Y:S02]  /*2a5e0*/  ISETP.NE.U32.AND P3, PT, R14, RZ, PT ;  /* 0x000000ff0e00720c */ /* 0x000fe40003f65070 */
[----:B------:R-:W-:-:S04]  /*2a5f0*/  IADD3 R14, P5, PT, R208, UR10, RZ ;  /* 0x0000000ad00e7c10 */ /* 0x000fc8000ffbe0ff */
[----:B------:R-:W-:Y:S02]  /*2a600*/  IADD3.X R15, PT, PT, R209, UR11, RZ, P5, !PT ;  /* 0x0000000bd10f7c10 */ /* 0x000fe4000affe4ff */
[----:B------:R-:W-:-:S04]  /*2a610*/  IADD3 R16, P5, PT, R16, UR10, RZ ;  /* 0x0000000a10107c10 */ /* 0x000fc8000ffbe0ff */
[----:B------:R-:W-:Y:S01]  /*2a620*/  IADD3.X R17, PT, PT, R17, UR11, RZ, P5, !PT ;  /* 0x0000000b11117c10 */ /* 0x000fe2000affe4ff */
[----:B------:R-:W-:Y:S04]  /*2a630*/  LDGSTS.E [R243+-0x68000], desc[UR20][R14.64], P3 ;  /* 0x980000000ef37fae */ /* 0x000fe800099a1014 */
[----:B------:R-:W-:Y:S01]  /*2a640*/  LDGSTS.E [R243+-0x67ff8], desc[UR20][R16.64], P4 ;  /* 0x9800800010f37fae */ /* 0x000fe2000a1a1014 */
[----:B--2---:R-:W-:-:S04]  /*2a650*/  SHF.R.U32.HI R231, RZ, 0x6, R231 ;  /* 0x00000006ffe77819 */ /* 0x004fc800000116e7 */
[----:B------:R-:W-:-:S04]  /*2a660*/  SGXT.U32 R231, R231, 0x1 ;  /* 0x00000001e7e7781a */ /* 0x000fc80000000000 */
[----:B------:R-:W-:-:S04]  /*2a670*/  LOP3.LUT R231, R231, 0x28, RZ, 0xfc, !PT ;  /* 0x00000028e7e77812 */ /* 0x000fc800078efcff */
[----:B------:R-:W-:Y:S02]  /*2a680*/  ISETP.GE.AND P3, PT, R231, UR4, PT ;  /* 0x00000004e7007c0c */ /* 0x000fe4000bf66270 */
[--C-:B---3--:R-:W-:Y:S02]  /*2a690*/  SHF.R.U32.HI R231, RZ, 0x6, R230.reuse ;  /* 0x00000006ffe77819 */ /* 0x108fe400000116e6 */
        /* <DEDUP_REMOVED lines=29> */
[----:B-1----:R-:W-:-:S02]  /*2a870*/  IADD3 R2, P6, PT, R198, UR10, RZ ;  /* 0x0000000ac6027c10 */ /* 0x002fc4000ffde0ff */
[----:B------:R-:W-:Y:S02]  /*2a880*/  LOP3.LUT R231, R231, 0x4a, RZ, 0xfc, !PT ;  /* 0x0000004ae7e77812 */ /* 0x000fe400078efcff */
[----:B------:R-:W-:Y:S02]  /*2a890*/  IADD3.X R3, PT, PT, R199, UR11, RZ, P6, !PT ;  /* 0x0000000bc7037c10 */ /* 0x000fe4000b7fe4ff */
[----:B------:R-:W-:Y:S02]  /*2a8a0*/  ISETP.GE.AND P3, PT, R231, UR4, PT ;  /* 0x00000004e7007c0c */ /* 0x000fe4000bf66270 */
[--C-:B---3--:R-:W-:Y:S01]  /*2a8b0*/  SHF.R.U32.HI R231, RZ, 0x6, R230.reuse ;  /* 0x00000006ffe77819 */ /* 0x108fe200000116e6 */
[----:B------:R1:W-:Y:S01]  /*2a8c0*/  STL.64 [R1+0x8], R2 ;  /* 0x0000080201007387 */ /* 0x0003e20000100a00 */
[----:B------:R-:W-:Y:S02]  /*2a8d0*/  SHF.R.U32.HI R230, RZ, 0x6, R230 ;  /* 0x00000006ffe67819 */ /* 0x000fe400000116e6 */
[----:B------:R-:W-:-:S02]  /*2a8e0*/  SGXT.U32 R231, R231, 0x1 ;  /* 0x00000001e7e7781a */ /* 0x000fc40000000000 */
[----:B------:R-:W-:Y:S02]  /*2a8f0*/  SGXT.U32 R230, R230, 0x1 ;  /* 0x00000001e6e6781a */ /* 0x000fe40000000000 */
[----:B------:R-:W-:Y:S02]  /*2a900*/  SEL R9, RZ, 0x4, P3 ;  /* 0x00000004ff097807 */ /* 0x000fe40001800000 */
[----:B------:R-:W-:Y:S02]  /*2a910*/  LOP3.LUT R230, R230, 0x68, RZ, 0xfc, !PT ;  /* 0x00000068e6e67812 */ /* 0x000fe400078efcff */
[----:B------:R-:W-:Y:S02]  /*2a920*/  LOP3.LUT R231, R231, 0x6a, RZ, 0xfc, !PT ;  /* 0x0000006ae7e77812 */ /* 0x000fe400078efcff */
[----:B------:R-:W-:Y:S02]  /*2a930*/  ISETP.GE.AND P4, PT, R230, UR4, PT ;  /* 0x00000004e6007c0c */ /* 0x000fe4000bf86270 */
[----:B------:R-:W2:Y:S01]  /*2a940*/  S2R R230, SR_TID.X ;  /* 0x0000000000e67919 */ /* 0x000ea20000002100 */
[----:B------:R-:W-:-:S02]  /*2a950*/  SEL R9, R9, RZ, P1 ;  /* 0x000000ff09097207 */ /* 0x000fc40000800000 */
[----:B------:R-:W-:Y:S02]  /*2a960*/  ISETP.GE.AND P5, PT, R231, UR4, PT ;  /* 0x00000004e7007c0c */ /* 0x000fe4000bfa6270 */
[----:B------:R-:W-:Y:S02]  /*2a970*/  ISETP.NE.U32.AND P3, PT, R9, RZ, PT ;  /* 0x000000ff0900720c */ /* 0x000fe40003f65070 */
[----:B------:R-:W-:Y:S02]  /*2a980*/  SEL R18, RZ, 0x4, P4 ;  /* 0x00000004ff127807 */ /* 0x000fe40002000000 */
[----:B------:R-:W-:Y:S02]  /*2a990*/  SEL R9, RZ, 0x4, P5 ;  /* 0x00000004ff097807 */ /* 0x000fe40002800000 */
[----:B------:R-:W-:Y:S02]  /*2a9a0*/  SEL R18, R18, RZ, P1 ;  /* 0x000000ff12127207 */ /* 0x000fe40000800000 */
[----:B------:R-:W-:-:S02]  /*2a9b0*/  SEL R9, R9, RZ, P1 ;  /* 0x000000ff09097207 */ /* 0x000fc40000800000 */
[----:B------:R-:W-:Y:S02]  /*2a9c0*/  ISETP.NE.U32.AND P5, PT, R18, RZ, PT ;  /* 0x000000ff1200720c */ /* 0x000fe40003fa5070 */
        /* <DEDUP_REMOVED lines=8> */
[----:B------:R-:W-:Y:S01]  /*2aa50*/  LDGSTS.E [R243+-0x61ff8], desc[UR20][R2.64], P4 ;  /* 0x9e00800002f37fae */ /* 0x000fe2000a1a1014 */
        /* <DEDUP_REMOVED lines=55> */
[----:B------:R-:W-:-:S02]  /*2add0*/  IADD3 R206, P6, PT, R190, UR10, RZ ;  /* 0x0000000abece7c10 */ /* 0x000fc4000ffde0ff */
[----:B------:R-:W-:Y:S02]  /*2ade0*/  LOP3.LUT R231, R231, 0x4e, RZ, 0xfc, !PT ;  /* 0x0000004ee7e77812 */ /* 0x000fe400078efcff */
[----:B------:R-:W-:Y:S02]  /*2adf0*/  IADD3.X R207, PT, PT, R191, UR11, RZ, P6, !PT ;  /* 0x0000000bbfcf7c10 */ /* 0x000fe4000b7fe4ff */
[----:B------:R-:W-:Y:S02]  /*2ae00*/  ISETP.GE.AND P3, PT, R231, UR4, PT ;  /* 0x00000004e7007c0c */ /* 0x000fe4000bf66270 */
[--C-:B---3--:R-:W-:Y:S02]  /*2ae10*/  SHF.R.U32.HI R231, RZ, 0x6, R230.reuse ;  /* 0x00000006ffe77819 */ /* 0x108fe400000116e6 */
        /* <DEDUP_REMOVED lines=23> */
[----:B------:R-:W-:Y:S01]  /*2af90*/  IADD3 R86, P6, PT, R86, UR10, RZ ;  /* 0x0000000a56567c10 */ /* 0x000fe2000ffde0ff */
[----:B------:R3:W-:Y:S01]  /*2afa0*/  LDGSTS.E [R244+-0x61ff8], desc[UR20][R206.64], P4 ;  /* 0x9e008000cef47fae */ /* 0x0007e2000a1a1014 */
[--C-:B--2---:R-:W-:Y:S02]  /*2afb0*/  SHF.R.U32.HI R231, RZ, 0x6, R230.reuse ;  /* 0x00000006ffe77819 */ /* 0x104fe400000116e6 */
[----:B------:R-:W-:Y:S02]  /*2afc0*/  SHF.R.U32.HI R230, RZ, 0x6, R230 ;  /* 0x00000006ffe67819 */ /* 0x000fe400000116e6 */
[----:B------:R-:W-:Y:S02]  /*2afd0*/  SGXT.U32 R231, R231, 0x1 ;  /* 0x00000001e7e7781a */ /* 0x000fe40000000000 */
[----:B------:R-:W-:-:S02]  /*2afe0*/  SGXT.U32 R230, R230, 0x1 ;  /* 0x00000001e6e6781a */ /* 0x000fc40000000000 */
[----:B------:R-:W-:Y:S02]  /*2aff0*/  LOP3.LUT R231, R231, 0x12, RZ, 0xfc, !PT ;  /* 0x00000012e7e77812 */ /* 0x000fe400078efcff */
[----:B------:R-:W-:Y:S02]  /*2b000*/  LOP3.LUT R230, R230, 0x10, RZ, 0xfc, !PT ;  /* 0x00000010e6e67812 */ /* 0x000fe400078efcff */
[----:B------:R-:W-:Y:S02]  /*2b010*/  ISETP.GE.AND P4, PT, R231, UR4, PT ;  /* 0x00000004e7007c0c */ /* 0x000fe4000bf86270 */
[----:B------:R-:W2:Y:S01]  /*2b020*/  S2R R231, SR_TID.X ;  /* 0x0000000000e77919 */ /* 0x000ea20000002100 */
[----:B------:R-:W-:Y:S02]  /*2b030*/  ISETP.GE.AND P3, PT, R230, UR4, PT ;  /* 0x00000004e6007c0c */ /* 0x000fe4000bf66270 */
[----:B------:R-:W-:Y:S01]  /*2b040*/  SEL R9, RZ, 0x4, P4 ;  /* 0x00000004ff097807 */ /* 0x000fe20002000000 */
[----:B------:R-:W4:Y:S01]  /*2b050*/  S2R R230, SR_TID.X ;  /* 0x0000000000e67919 */ /* 0x000f220000002100 */
[----:B------:R-:W-:-:S02]  /*2b060*/  SEL R22, RZ, 0x4, P3 ;  /* 0x00000004ff167807 */ /* 0x000fc40001800000 */
[----:B------:R-:W-:Y:S02]  /*2b070*/  SEL R9, R9, RZ, P1 ;  /* 0x000000ff09097207 */ /* 0x000fe40000800000 */
[----:B------:R-:W-:Y:S02]  /*2b080*/  SEL R22, R22, RZ, P1 ;  /* 0x000000ff16167207 */ /* 0x000fe40000800000 */
[----:B------:R-:W-:Y:S02]  /*2b090*/  ISETP.NE.U32.AND P4, PT, R9, RZ, PT ;  /* 0x000000ff0900720c */ /* 0x000fe40003f85070 */
[----:B------:R-:W-:Y:S02]  /*2b0a0*/  ISETP.NE.U32.AND P3, PT, R22, RZ, PT ;  /* 0x000000ff1600720c */ /* 0x000fe40003f65070 */
[----:B------:R-:W-:Y:S02]  /*2b0b0*/  IADD3 R22, P5, PT, R192, UR10, RZ ;  /* 0x0000000ac0167c10 */ /* 0x000fe4000ffbe0ff */
[----:B------:R-:W-:-:S02]  /*2b0c0*/  IADD3.X R87, PT, PT, R87, UR11, RZ, P6, !PT ;  /* 0x0000000b57577c10 */ /* 0x000fc4000b7fe4ff */
[----:B------:R-:W-:Y:S02]  /*2b0d0*/  IADD3.X R23, PT, PT, R193, UR11, RZ, P5, !PT ;  /* 0x0000000bc1177c10 */ /* 0x000fe4000affe4ff */
[----:B------:R-:W-:Y:S02]  /*2b0e0*/  IADD3 R24, P5, PT, R24, UR10, RZ ;  /* 0x0000000a18187c10 */ /* 0x000fe4000ffbe0ff */
[----:B------:R-:W-:Y:S02]  /*2b0f0*/  IADD3 R88, P6, PT, R88, UR10, RZ ;  /* 0x0000000a58587c10 */ /* 0x000fe4000ffde0ff */
[----:B------:R-:W-:Y:S01]  /*2b100*/  IADD3.X R25, PT, PT, R25, UR11, RZ, P5, !PT ;  /* 0x0000000b19197c10 */ /* 0x000fe2000affe4ff */
[----:B------:R-:W-:Y:S01]  /*2b110*/  LDGSTS.E [R245+-0x68000], desc[UR20][R22.64], P3 ;  /* 0x9800000016f57fae */ /* 0x000fe200099a1014 */
[----:B------:R-:W-:Y:S02]  /*2b120*/  IADD3.X R89, PT, PT, R89, UR11, RZ, P6, !PT ;  /* 0x0000000b59597c10 */ /* 0x000fe4000b7fe4ff */
[----:B------:R-:W-:Y:S01]  /*2b130*/  IADD3 R192, P6, PT, R26, UR10, RZ ;  /* 0x0000000a1ac07c10 */ /* 0x000fe2000ffde0ff */
[----:B------:R-:W-:Y:S01]  /*2b140*/  LDGSTS.E [R245+-0x67ff8], desc[UR20][R24.64], P4 ;  /* 0x9800800018f57fae */ /* 0x000fe2000a1a1014 */
[----:B--2---:R-:W-:-:S02]  /*2b150*/  SHF.R.U32.HI R231, RZ, 0x6, R231 ;  /* 0x00000006ffe77819 */ /* 0x004fc400000116e7 */
[----:B------:R-:W-:Y:S02]  /*2b160*/  IADD3.X R193, PT, PT, R27, UR11, RZ, P6, !PT ;  /* 0x0000000b1bc17c10 */ /* 0x000fe4000b7fe4ff */
[----:B------:R-:W-:Y:S02]  /*2b170*/  SGXT.U32 R231, R231, 0x1 ;  /* 0x00000001e7e7781a */ /* 0x000fe40000000000 */
[----:B------:R-:W-:Y:S02]  /*2b180*/  IADD3 R196, P6, PT, R182, UR10, RZ ;  /* 0x0000000ab6c47c10 */ /* 0x000fe4000ffde0ff */
[----:B------:R-:W-:Y:S02]  /*2b190*/  LOP3.LUT R231, R231, 0x30, RZ, 0xfc, !PT ;  /* 0x00000030e7e77812 */ /* 0x000fe400078efcff */
[----:B------:R-:W-:Y:S02]  /*2b1a0*/  IADD3.X R197, PT, PT, R183, UR11, RZ, P6, !PT ;  /* 0x0000000bb7c57c10 */ /* 0x000fe4000b7fe4ff */
[----:B------:R-:W-:-:S02]  /*2b1b0*/  ISETP.GE.AND P3, PT, R231, UR4, PT ;  /* 0x00000004e7007c0c */ /* 0x000fc4000bf66270 */
[--C-:B----4-:R-:W-:Y:S02]  /*2b1c0*/  SHF.R.U32.HI R231, RZ, 0x6, R230.reuse ;  /* 0x00000006ffe77819 */ /* 0x110fe400000116e6 */
[----:B------:R-:W-:Y:S02]  /*2b1d0*/  SHF.R.U32.HI R230, RZ, 0x6, R230 ;  /* 0x00000006ffe67819 */ /* 0x000fe400000116e6 */
[----:B------:R-:W-:Y:S02]  /*2b1e0*/  SGXT.U32 R231, R231, 0x1 ;  /* 0x00000001e7e7781a */ /* 0x000fe40000000000 */
[----:B------:R-:W-:Y:S02]  /*2b1f0*/  SGXT.U32 R230, R230, 0x1 ;  /* 0x00000001e6e6781a */ /* 0x000fe40000000000 */
[----:B------:R-:W-:Y:S02]  /*2b200*/  LOP3.LUT R231, R231, 0x50, RZ, 0xfc, !PT ;  /* 0x00000050e7e77812 */ /* 0x000fe400078efcff */
[----:B------:R-:W-:-:S02]  /*2b210*/  LOP3.LUT R230, R230, 0x32, RZ, 0xfc, !PT ;  /* 0x00000032e6e67812 */ /* 0x000fc400078efcff */
[----:B------:R-:W-:Y:S02]  /*2b220*/  ISETP.GE.AND P5, PT, R231, UR4, PT ;  /* 0x00000004e7007c0c */ /* 0x000fe4000bfa6270 */
[----:B------:R-:W2:Y:S01]  /*2b230*/  S2R R231, SR_TID.X ;  /* 0x0000000000e77919 */ /* 0x000ea20000002100 */
[----:B------:R-:W-:Y:S02]  /*2b240*/  ISETP.GE.AND P4, PT, R230, UR4, PT ;  /* 0x00000004e6007c0c */ /* 0x000fe4000bf86270 */
[----:B------:R-:W-:Y:S01]  /*2b250*/  SEL R9, RZ, 0x4, P3 ;  /* 0x00000004ff097807 */ /* 0x000fe20001800000 */
[----:B------:R-:W4:Y:S01]  /*2b260*/  S2R R230, SR_TID.X ;  /* 0x0000000000e67919 */ /* 0x000f220000002100 */
[----:B------:R-:W-:Y:S02]  /*2b270*/  SEL R188, RZ, 0x4, P4 ;  /* 0x00000004ffbc7807 */ /* 0x000fe40002000000 */
[----:B------:R-:W-:Y:S02]  /*2b280*/  SEL R9, R9, RZ, P1 ;  /* 0x000000ff09097207 */ /* 0x000fe40000800000 */
[----:B------:R-:W-:-:S02]  /*2b290*/  SEL R188, R188, RZ, P1 ;  /* 0x000000ffbcbc7207 */ /* 0x000fc40000800000 */
[----:B------:R-:W-:Y:S02]  /*2b2a0*/  ISETP.NE.U32.AND P3, PT, R9, RZ, PT ;  /* 0x000000ff0900720c */ /* 0x000fe40003f65070 */
[----:B------:R-:W-:Y:S02]  /*2b2b0*/  SEL R9, RZ, 0x4, P5 ;  /* 0x00000004ff097807 */ /* 0x000fe40002800000 */
[----:B------:R-:W-:Y:S02]  /*2b2c0*/  ISETP.NE.U32.AND P5, PT, R188, RZ, PT ;  /* 0x000000ffbc00720c */ /* 0x000fe40003fa5070 */
[----:B------:R-:W-:Y:S02]  /*2b2d0*/  SEL R9, R9, RZ, P1 ;  /* 0x000000ff09097207 */ /* 0x000fe40000800000 */
[----:B------:R-:W-:Y:S02]  /*2b2e0*/  IADD3 R58, P6, PT, R58, UR10, RZ ;  /* 0x0000000a3a3a7c10 */ /* 0x000fe4000ffde0ff */
[----:B------:R-:W-:-:S02]  /*2b2f0*/  ISETP.NE.U32.AND P4, PT, R9, RZ, PT ;  /* 0x000000ff0900720c */ /* 0x000fc40003f85070 */
        /* <DEDUP_REMOVED lines=14> */
[--C-:B----4-:R-:W-:Y:S02]  /*2b3e0*/  SHF.R.U32.HI R231, RZ, 0x6, R230.reuse ;  /* 0x00000006ffe77819 */ /* 0x110fe400000116e6 */
        /* <DEDUP_REMOVED lines=17> */
[----:B------:R-:W-:Y:S10]  /*2b500*/  LDGSTS.E [R245+-0x63ff8], desc[UR20][R88.64], P3 ;  /* 0x9c00800058f57fae */ /* 0x000ff400099a1014 */
[----:B------:R-:W-:Y:S01]  /*2b510*/  LDGSTS.E [R245+-0x62000], desc[UR20][R192.64], P5 ;  /* 0x9e000000c0f57fae */ /* 0x000fe2000a9a1014 */
[----:B--2---:R-:W-:-:S03]  /*2b520*/  SHF.R.U32.HI R231, RZ, 0x6, R230 ;  /* 0x00000006ffe77819 */ /* 0x004fc600000116e6 */
[----:B------:R2:W-:Y:S01]  /*2b530*/  LDGSTS.E [R245+-0x61ff8], desc[UR20][R196.64], P4 ;  /* 0x9e008000c4f57fae */ /* 0x0005e2000a1a1014 */
[----:B------:R-:W-:Y:S02]  /*2b540*/  SHF.R.U32.HI R230, RZ, 0x6, R230 ;  /* 0x00000006ffe67819 */ /* 0x000fe400000116e6 */
[----:B------:R-:W-:Y:S02]  /*2b550*/  SGXT.U32 R231, R231, 0x1 ;  /* 0x00000001e7e7781a */ /* 0x000fe40000000000 */
[----:B------:R-:W-:Y:S02]  /*2b560*/  SGXT.U32 R230, R230, 0x1 ;  /* 0x00000001e6e6781a */ /* 0x000fe40000000000 */
[----:B------:R-:W-:Y:S02]  /*2b570*/  LOP3.LUT R231, R231, 0x16, RZ, 0xfc, !PT ;  /* 0x00000016e7e77812 */ /* 0x000fe400078efcff */
[----:B------:R-:W-:Y:S02]  /*2b580*/  LOP3.LUT R230, R230, 0x14, RZ, 0xfc, !PT ;  /* 0x00000014e6e67812 */ /* 0x000fe400078efcff */
[----:B------:R-:W-:-:S02]  /*2b590*/  ISETP.GE.AND P4, PT, R231, UR4, PT ;  /* 0x00000004e7007c0c */ /* 0x000fc4000bf86270 */
[----:B------:R-:W4:Y:S01]  /*2b5a0*/  S2R R231, SR_TID.X ;  /* 0x0000000000e77919 */ /* 0x000f220000002100 */
[----:B------:R-:W-:Y:S02]  /*2b5b0*/  ISETP.GE.AND P3, PT, R230, UR4, PT ;  /* 0x00000004e6007c0c */ /* 0x000fe4000bf66270 */
[----:B------:R-:W-:Y:S01]  /*2b5c0*/  SEL R9, RZ, 0x4, P4 ;  /* 0x00000004ff097807 */ /* 0x000fe20002000000 */
[----:B------:R-:W1:Y:S01]  /*2b5d0*/  S2R R230, SR_TID.X ;  /* 0x0000000000e67919 */ /* 0x000e620000002100 */
[----:B------:R-:W-:Y:S02]  /*2b5e0*/  SEL R26, RZ, 0x4, P3 ;  /* 0x00000004ff1a7807 */ /* 0x000fe40001800000 */
[----:B------:R-:W-:Y:S02]  /*2b5f0*/  SEL R9, R9, RZ, P1 ;  /* 0x000000ff09097207 */ /* 0x000fe40000800000 */
[----:B------:R-:W-:Y:S02]  /*2b600*/  SEL R26, R26, RZ, P1 ;  /* 0x000000ff1a1a7207 */ /* 0x000fe40000800000 */
[----:B------:R-:W-:-:S02]  /*2b610*/  ISETP.NE.U32.AND P4, PT, R9, RZ, PT ;  /* 0x000000ff0900720c */ /* 0x000fc40003f85070 */
[----:B------:R-:W-:Y:S02]  /*2b620*/  ISETP.NE.U32.AND P3, PT, R26, RZ, PT ;  /* 0x000000ff1a00720c */ /* 0x000fe40003f65070 */
[----:B------:R-:W-:Y:S02]  /*2b630*/  IADD3 R26, P5, PT, R184, UR10, RZ ;  /* 0x0000000ab81a7c10 */ /* 0x000fe4000ffbe0ff */
[----:B------:R-:W-:Y:S02]  /*2b640*/  IADD3 R184, P6, PT, R30, UR10, RZ ;  /* 0x0000000a1eb87c10 */ /* 0x000fe4000ffde0ff */
[----:B------:R-:W-:Y:S02]  /*2b650*/  IADD3.X R27, PT, PT, R185, UR11, RZ, P5, !PT ;  /* 0x0000000bb91b7c10 */ /* 0x000fe4000affe4ff */
[----:B------:R-:W-:Y:S02]  /*2b660*/  IADD3 R28, P5, PT, R28, UR10, RZ ;  /* 0x0000000a1c1c7c10 */ /* 0x000fe4000ffbe0ff */
[----:B------:R-:W-:-:S02]  /*2b670*/  IADD3.X R185, PT, PT, R31, UR11, RZ, P6, !PT ;  /* 0x0000000b1fb97c10 */ /* 0x000fc4000b7fe4ff */
[----:B------:R-:W-:Y:S01]  /*2b680*/  IADD3.X R29, PT, PT, R29, UR11, RZ, P5, !PT ;  /* 0x0000000b1d1d7c10 */ /* 0x000fe2000affe4ff */
[----:B------:R-:W-:Y:S01]  /*2b690*/  LDGSTS.E [R246+-0x68000], desc[UR20][R26.64], P3 ;  /* 0x980000001af67fae */ /* 0x000fe200099a1014 */
[----:B------:R-:W-:-:S03]  /*2b6a0*/  IADD3 R188, P6, PT, R178, UR10, RZ ;  /* 0x0000000ab2bc7c10 */ /* 0x000fc6000ffde0ff */
[----:B------:R-:W-:Y:S01]  /*2b6b0*/  LDGSTS.E [R246+-0x67ff8], desc[UR20][R28.64], P4 ;  /* 0x980080001cf67fae */ /* 0x000fe2000a1a1014 */
[----:B------:R-:W-:Y:S02]  /*2b6c0*/  IADD3.X R189, PT, PT, R179, UR11, RZ, P6, !PT ;  /* 0x0000000bb3bd7c10 */ /* 0x000fe4000b7fe4ff */
[----:B----4-:R-:W-:Y:S02]  /*2b6d0*/  SHF.R.U32.HI R231, RZ, 0x6, R231 ;  /* 0x00000006ffe77819 */ /* 0x010fe400000116e7 */
[----:B------:R-:W-:Y:S02]  /*2b6e0*/  IADD3 R62, P6, PT, R62, UR10, RZ ;  /* 0x0000000a3e3e7c10 */ /* 0x000fe4000ffde0ff */
[----:B------:R-:W-:Y:S02]  /*2b6f0*/  SGXT.U32 R231, R231, 0x1 ;  /* 0x00000001e7e7781a */ /* 0x000fe40000000000 */
[----:B------:R-:W-:Y:S02]  /*2b700*/  IADD3.X R63, PT, PT, R63, UR11, RZ, P6, !PT ;  /* 0x0000000b3f3f7c10 */ /* 0x000fe4000b7fe4ff */
[----:B------:R-:W-:-:S02]  /*2b710*/  LOP3.LUT R231, R231, 0x34, RZ, 0xfc, !PT ;  /* 0x00000034e7e77812 */ /* 0x000fc400078efcff */
[----:B------:R-:W-:Y:S02]  /*2b720*/  IADD3 R64, P6, PT, R64, UR10, RZ ;  /* 0x0000000a40407c10 */ /* 0x000fe4000ffde0ff */
[----:B------:R-:W-:Y:S02]  /*2b730*/  ISETP.GE.AND P3, PT, R231, UR4, PT ;  /* 0x00000004e7007c0c */ /* 0x000fe4000bf66270 */
[--C-:B-1----:R-:W-:Y:S02]  /*2b740*/  SHF.R.U32.HI R231, RZ, 0x6, R230.reuse ;  /* 0x00000006ffe77819 */ /* 0x102fe400000116e6 */
[----:B------:R-:W-:Y:S02]  /*2b750*/  SHF.R.U32.HI R230, RZ, 0x6, R230 ;  /* 0x00000006ffe67819 */ /* 0x000fe400000116e6 */
[----:B------:R-:W-:Y:S02]  /*2b760*/  SGXT.U32 R231, R231, 0x1 ;  /* 0x00000001e7e7781a */ /* 0x000fe40000000000 */
[----:B------:R-:W-:-:S02]  /*2b770*/  SGXT.U32 R230, R230, 0x1 ;  /* 0x00000001e6e6781a */ /* 0x000fc40000000000 */
[----:B------:R-:W-:Y:S02]  /*2b780*/  LOP3.LUT R231, R231, 0x54, RZ, 0xfc, !PT ;  /* 0x00000054e7e77812 */ /* 0x000fe400078efcff */
[----:B------:R-:W-:Y:S02]  /*2b790*/  LOP3.LUT R230, R230, 0x36, RZ, 0xfc, !PT ;  /* 0x00000036e6e67812 */ /* 0x000fe400078efcff */
[----:B------:R-:W-:Y:S02]  /*2b7a0*/  ISETP.GE.AND P5, PT, R231, UR4, PT ;  /* 0x00000004e7007c0c */ /* 0x000fe4000bfa6270 */
[----:B------:R-:W1:Y:S01]  /*2b7b0*/  S2R R231, SR_TID.X ;  /* 0x0000000000e77919 */ /* 0x000e620000002100 */
[----:B------:R-:W-:Y:S02]  /*2b7c0*/  ISETP.GE.AND P4, PT, R230, UR4, PT ;  /* 0x00000004e6007c0c */ /* 0x000fe4000bf86270 */
[----:B------:R-:W-:Y:S01]  /*2b7d0*/  SEL R9, RZ, 0x4, P3 ;  /* 0x00000004ff097807 */ /* 0x000fe20001800000 */
[----:B------:R-:W4:Y:S01]  /*2b7e0*/  S2R R230, SR_TID.X ;  /* 0x0000000000e67919 */ /* 0x000f220000002100 */
[----:B------:R-:W-:-:S02]  /*2b7f0*/  SEL R182, RZ, 0x4, P4 ;  /* 0x00000004ffb67807 */ /* 0x000fc40002000000 */
[----:B------:R-:W-:Y:S02]  /*2b800*/  SEL R9, R9, RZ, P1 ;  /* 0x000000ff09097207 */ /* 0x000fe40000800000 */
[----:B------:R-:W-:Y:S02]  /*2b810*/  SEL R182, R182, RZ, P1 ;  /* 0x000000ffb6b67207 */ /* 0x000fe40000800000 */
[----:B------:R-:W-:Y:S02]  /*2b820*/  ISETP.NE.U32.AND P3, PT, R9, RZ, PT ;  /* 0x000000ff0900720c */ /* 0x000fe40003f65070 */
[----:B------:R-:W-:Y:S02]  /*2b830*/  SEL R9, RZ, 0x4, P5 ;  /* 0x00000004ff097807 */ /* 0x000fe40002800000 */
[----:B------:R-:W-:Y:S02]  /*2b840*/  ISETP.NE.U32.AND P5, PT, R182, RZ, PT ;  /* 0x000000ffb600720c */ /* 0x000fe40003fa5070 */
[----:B------:R-:W-:-:S02]  /*2b850*/  SEL R9, R9, RZ, P1 ;  /* 0x000000ff09097207 */ /* 0x000fc40000800000 */
[----:B------:R-:W-:Y:S02]  /*2b860*/  IADD3.X R65, PT, PT, R65, UR11, RZ, P6, !PT ;  /* 0x0000000b41417c10 */ /* 0x000fe4000b7fe4ff */
[----:B------:R-:W-:Y:S02]  /*2b870*/  ISETP.NE.U32.AND P4, PT, R9, RZ, PT ;  /* 0x000000ff0900720c */ /* 0x000fe40003f85070 */
[----:B------:R-:W-:Y:S01]  /*2b880*/  IADD3 R94, P6, PT, R94, UR10, RZ ;  /* 0x0000000a5e5e7c10 */ /* 0x000fe2000ffde0ff */
[----:B------:R-:W-:Y:S03]  /*2b890*/  LDGSTS.E [R246+-0x66000], desc[UR20][R58.64], P3 ;  /* 0x9a0000003af67fae */ /* 0x000fe600099a1014 */
[----:B------:R-:W-:Y:S01]  /*2b8a0*/  IADD3.X R95, PT, PT, R95, UR11, RZ, P6, !PT ;  /* 0x0000000b5f5f7c10 */ /* 0x000fe2000b7fe4ff */
[----:B------:R-:W-:Y:S01]  /*2b8b0*/  LDGSTS.E [R246+-0x65ff8], desc[UR20][R60.64], P5 ;  /* 0x9a0080003cf67fae */ /* 0x000fe2000a9a1014 */
[----:B------:R-:W-:-:S02]  /*2b8c0*/  IADD3 R96, P6, PT, R96, UR10, RZ ;  /* 0x0000000a60607c10 */ /* 0x000fc4000ffde0ff */
[----:B-1----:R-:W-:-:S03]  /*2b8d0*/  SHF.R.U32.HI R231, RZ, 0x6, R231 ;  /* 0x00000006ffe77819 */ /* 0x002fc600000116e7 */
[----:B------:R-:W-:Y:S01]  /*2b8e0*/  LDGSTS.E [R246+-0x64000], desc[UR20][R90.64], P4 ;  /* 0x9c0000005af67fae */ /* 0x000fe2000a1a1014 */
[----:B------:R-:W-:Y:S02]  /*2b8f0*/  IADD3.X R97, PT, PT, R97, UR11, RZ, P6, !PT ;  /* 0x0000000b61617c10 */ /* 0x000fe4000b7fe4ff */
[----:B------:R-:W-:-:S04]  /*2b900*/  SGXT.U32 R231, R231, 0x1 ;  /* 0x00000001e7e7781a */ /* 0x000fc80000000000 */
[----:B------:R-:W-:-:S04]  /*2b910*/  LOP3.LUT R231, R231, 0x56, RZ, 0xfc, !PT ;  /* 0x00000056e7e77812 */ /* 0x000fc800078efcff */
[----:B------:R-:W-:Y:S02]  /*2b920*/  ISETP.GE.AND P3, PT, R231, UR4, PT ;  /* 0x00000004e7007c0c */ /* 0x000fe4000bf66270 */
[--C-:B----4-:R-:W-:Y:S02]  /*2b930*/  SHF.R.U32.HI R231, RZ, 0x6, R230.reuse ;  /* 0x00000006ffe77819 */ /* 0x110fe400000116e6 */
[----:B------:R-:W-:Y:S02]  /*2b940*/  SHF.R.U32.HI R230, RZ, 0x6, R230 ;  /* 0x00000006ffe67819 */ /* 0x000fe400000116e6 */
[----:B------:R-:W-:Y:S02]  /*2b950*/  SGXT.U32 R231, R231, 0x1 ;  /* 0x00000001e7e7781a */ /* 0x000fe40000000000 */
[----:B------:R-:W-:Y:S02]  /*2b960*/  SGXT.U32 R230, R230, 0x1 ;  /* 0x00000001e6e6781a */ /* 0x000fe40000000000 */
[----:B------:R-:W-:-:S02]  /*2b970*/  SEL R9, RZ, 0x4, P3 ;  /* 0x00000004ff097807 */ /* 0x000fc40001800000 */
[----:B------:R-:W-:Y:S02]  /*2b980*/  LOP3.LUT R230, R230, 0x74, RZ, 0xfc, !PT ;  /* 0x00000074e6e67812 */ /* 0x000fe400078efcff */
[----:B------:R-:W-:Y:S02]  /*2b990*/  LOP3.LUT R231, R231, 0x76, RZ, 0xfc, !PT ;  /* 0x00000076e7e77812 */ /* 0x000fe400078efcff */
[----:B------:R-:W-:Y:S02]  /*2b9a0*/  ISETP.GE.AND P4, PT, R230, UR4, PT ;  /* 0x00000004e6007c0c */ /* 0x000fe4000bf86270 */
[----:B------:R-:W1:Y:S01]  /*2b9b0*/  S2R R230, SR_TID.X ;  /* 0x0000000000e67919 */ /* 0x000e620000002100 */
[----:B------:R-:W-:Y:S02]  /*2b9c0*/  SEL R9, R9, RZ, P1 ;  /* 0x000000ff09097207 */ /* 0x000fe40000800000 */
[----:B------:R-:W-:Y:S02]  /*2b9d0*/  ISETP.GE.AND P5, PT, R231, UR4, PT ;  /* 0x00000004e7007c0c */ /* 0x000fe4000bfa6270 */
[----:B------:R-:W-:-:S02]  /*2b9e0*/  ISETP.NE.U32.AND P3, PT, R9, RZ, PT ;  /* 0x000000ff0900720c */ /* 0x000fc40003f65070 */
[----:B------:R-:W-:Y:S02]  /*2b9f0*/  SEL R182, RZ, 0x4, P4 ;  /* 0x00000004ffb67807 */ /* 0x000fe40002000000 */
[----:B------:R-:W-:Y:S02]  /*2ba00*/  SEL R9, RZ, 0x4, P5 ;  /* 0x00000004ff097807 */ /* 0x000fe40002800000 */
[----:B------:R-:W-:Y:S02]  /*2ba10*/  SEL R182, R182, RZ, P1 ;  /* 0x000000ffb6b67207 */ /* 0x000fe40000800000 */
[----:B------:R-:W-:Y:S02]  /*2ba20*/  SEL R9, R9, RZ, P1 ;  /* 0x000000ff09097207 */ /* 0x000fe40000800000 */
[----:B------:R-:W-:Y:S02]  /*2ba30*/  ISETP.NE.U32.AND P5, PT, R182, RZ, PT ;  /* 0x000000ffb600720c */ /* 0x000fe40003fa5070 */
[----:B------:R-:W-:Y:S01]  /*2ba40*/  ISETP.NE.U32.AND P4, PT, R9, RZ, PT ;  /* 0x000000ff0900720c */ /* 0x000fe20003f85070 */
[----:B------:R-:W-:Y:S10]  /*2ba50*/  LDGSTS.E [R246+-0x63ff8], desc[UR20][R92.64], P3 ;  /* 0x9c0080005cf67fae */ /* 0x000ff400099a1014 */
[----:B------:R-:W-:Y:S01]  /*2ba60*/  LDGSTS.E [R246+-0x62000], desc[UR20][R184.64], P5 ;  /* 0x9e000000b8f67fae */ /* 0x000fe2000a9a1014 */
[----:B-1----:R-:W-:-:S03]  /*2ba70*/  SHF.R.U32.HI R231, RZ, 0x6, R230 ;  /* 0x00000006ffe77819 */ /* 0x002fc600000116e6 */
[----:B------:R-:W-:Y:S01]  /*2ba80*/  LDGSTS.E [R246+-0x61ff8], desc[UR20][R188.64], P4 ;  /* 0x9e008000bcf67fae */ /* 0x000fe2000a1a1014 */
[----:B------:R-:W-:Y:S02]  /*2ba90*/  SHF.R.U32.HI R230, RZ, 0x6, R230 ;  /* 0x00000006ffe67819 */ /* 0x000fe400000116e6 */
[----:B------:R-:W-:Y:S02]  /*2baa0*/  SGXT.U32 R231, R231, 0x1 ;  /* 0x00000001e7e7781a */ /* 0x000fe40000000000 */
[----:B------:R-:W-:Y:S02]  /*2bab0*/  SGXT.U32 R230, R230, 0x1 ;  /* 0x00000001e6e6781a */ /* 0x000fe40000000000 */
[----:B------:R-:W-:Y:S02]  /*2bac0*/  LOP3.LUT R231, R231, 0x1a, RZ, 0xfc, !PT ;  /* 0x0000001ae7e77812 */ /* 0x000fe400078efcff */
[----:B------:R-:W-:Y:S02]  /*2bad0*/  LOP3.LUT R230, R230, 0x18, RZ, 0xfc, !PT ;  /* 0x00000018e6e67812 */ /* 0x000fe400078efcff */
[----:B------:R-:W-:-:S02]  /*2bae0*/  ISETP.GE.AND P4, PT, R231, UR4, PT ;  /* 0x00000004e7007c0c */ /* 0x000fc4000bf86270 */
[----:B------:R-:W1:Y:S01]  /*2baf0*/  S2R R231, SR_TID.X ;  /* 0x0000000000e77919 */ /* 0x000e620000002100 */
[----:B------:R-:W-:Y:S02]  /*2bb00*/  ISETP.GE.AND P3, PT, R230, UR4, PT ;  /* 0x00000004e6007c0c */ /* 0x000fe4000bf66270 */
[----:B------:R-:W-:Y:S01]  /*2bb10*/  SEL R9, RZ, 0x4, P4 ;  /* 0x00000004ff097807 */ /* 0x000fe20002000000 */
[----:B------:R-:W4:Y:S01]  /*2bb20*/  S2R R230, SR_TID.X ;  /* 0x0000000000e67919 */ /* 0x000f220000002100 */
[----:B------:R-:W-:Y:S02]  /*2bb30*/  SEL R30, RZ, 0x4, P3 ;  /* 0x00000004ff1e7807 */ /* 0x000fe40001800000 */
[----:B------:R-:W-:Y:S02]  /*2bb40*/  SEL R9, R9, RZ, P1 ;  /* 0x000000ff09097207 */ /* 0x000fe40000800000 */
[----:B------:R-:W-:Y:S02]  /*2bb50*/  SEL R30, R30, RZ, P1 ;  /* 0x000000ff1e1e7207 */ /* 0x000fe40000800000 */
[----:B------:R-:W-:-:S02]  /*2bb60*/  ISETP.NE.U32.AND P4, PT, R9, RZ, PT ;  /* 0x000000ff0900720c */ /* 0x000fc40003f85070 */
[----:B------:R-:W-:Y:S02]  /*2bb70*/  ISETP.NE.U32.AND P3, PT, R30, RZ, PT ;  /* 0x000000ff1e00720c */ /* 0x000fe40003f65070 */
[----:B------:R-:W-:-:S04]  /*2bb80*/  IADD3 R30, P5, PT, R180, UR10, RZ ;  /* 0x0000000ab41e7c10 */ /* 0x000fc8000ffbe0ff */
[----:B------:R-:W-:Y:S02]  /*2bb90*/  IADD3.X R31, PT, PT, R181, UR11, RZ, P5, !PT ;  /* 0x0000000bb51f7c10 */ /* 0x000fe4000affe4ff */
[----:B------:R-:W-:-:S04]  /*2bba0*/  IADD3 R32, P5, PT, R32, UR10, RZ ;  /* 0x0000000a20207c10 */ /* 0x000fc8000ffbe0ff */
[----:B------:R-:W-:Y:S01]  /*2bbb0*/  IADD3.X R33, PT, PT, R33, UR11, RZ, P5, !PT ;  /* 0x0000000b21217c10 */ /* 0x000fe2000affe4ff */
[----:B------:R-:W-:Y:S04]  /*2bbc0*/  LDGSTS.E [R247+-0x68000], desc[UR20][R30.64], P3 ;  /* 0x980000001ef77fae */ /* 0x000fe800099a1014 */
[----:B------:R-:W-:Y:S01]  /*2bbd0*/  LDGSTS.E [R247+-0x67ff8], desc[UR20][R32.64], P4 ;  /* 0x9800800020f77fae */ /* 0x000fe2000a1a1014 */
[----:B-1----:R-:W-:-:S04]  /*2bbe0*/  SHF.R.U32.HI R231, RZ, 0x6, R231 ;  /* 0x00000006ffe77819 */ /* 0x002fc800000116e7 */
        /* <DEDUP_REMOVED lines=10> */
[----:B------:R-:W1:Y:S01]  /*2bc90*/  S2R R231, SR_TID.X ;  /* 0x0000000000e77919 */ /* 0x000e620000002100 */
[----:B------:R-:W-:Y:S02]  /*2bca0*/  ISETP.GE.AND P4, PT, R230, UR4, PT ;  /* 0x00000004e6007c0c */ /* 0x000fe4000bf86270 */
[----:B------:R-:W-:Y:S01]  /*2bcb0*/  SEL R9, RZ, 0x4, P3 ;  /* 0x00000004ff097807 */ /* 0x000fe20001800000 */
[----:B------:R-:W4:Y:S01]  /*2bcc0*/  S2R R230, SR_TID.X ;  /* 0x0000000000e67919 */ /* 0x000f220000002100 */
[----:B------:R-:W-:Y:S02]  /*2bcd0*/  SEL R178, RZ, 0x4, P4 ;  /* 0x00000004ffb27807 */ /* 0x000fe40002000000 */
[----:B------:R-:W-:-:S02]  /*2bce0*/  SEL R9, R9, RZ, P1 ;  /* 0x000000ff09097207 */ /* 0x000fc40000800000 */
[----:B------:R-:W-:Y:S02]  /*2bcf0*/  SEL R178, R178, RZ, P1 ;  /* 0x000000ffb2b27207 */ /* 0x000fe40000800000 */
[----:B------:R-:W-:Y:S02]  /*2bd00*/  ISETP.NE.U32.AND P3, PT, R9, RZ, PT ;  /* 0x000000ff0900720c */ /* 0x000fe40003f65070 */
[----:B------:R-:W-:Y:S02]  /*2bd10*/  SEL R9, RZ, 0x4, P5 ;  /* 0x00000004ff097807 */ /* 0x000fe40002800000 */
[----:B------:R-:W-:Y:S02]  /*2bd20*/  ISETP.NE.U32.AND P5, PT, R178, RZ, PT ;  /* 0x000000ffb200720c */ /* 0x000fe40003fa5070 */
[----:B------:R-:W-:-:S04]  /*2bd30*/  SEL R9, R9, RZ, P1 ;  /* 0x000000ff09097207 */ /* 0x000fc80000800000 */
[----:B------:R-:W-:-:S03]  /*2bd40*/  ISETP.NE.U32.AND P4, PT, R9, RZ, PT ;  /* 0x000000ff0900720c */ /* 0x000fc60003f85070 */
[----:B------:R-:W-:Y:S04]  /*2bd50*/  LDGSTS.E [R247+-0x66000], desc[UR20][R62.64], P3 ;  /* 0x9a0000003ef77fae */ /* 0x000fe800099a1014 */
[----:B------:R-:W-:Y:S01]  /*2bd60*/  LDGSTS.E [R247+-0x65ff8], desc[UR20][R64.64], P5 ;  /* 0x9a00800040f77fae */ /* 0x000fe2000a9a1014 */
[----:B-1----:R-:W-:-:S05]  /*2bd70*/  SHF.R.U32.HI R231, RZ, 0x6, R231 ;  /* 0x00000006ffe77819 */ /* 0x002fca00000116e7 */
        /* <DEDUP_REMOVED lines=15> */
[----:B------:R-:W-:-:S02]  /*2be70*/  SEL R178, RZ, 0x4, P4 ;  /* 0x00000004ffb27807 */ /* 0x000fc40002000000 */
[----:B------:R-:W-:Y:S02]  /*2be80*/  ISETP.NE.U32.AND P3, PT, R9, RZ, PT ;  /* 0x000000ff0900720c */ /* 0x000fe40003f65070 */
[----:B------:R-:W-:Y:S02]  /*2be90*/  SEL R9, RZ, 0x4, P5 ;  /* 0x00000004ff097807 */ /* 0x000fe40002800000 */
[----:B------:R-:W-:Y:S02]  /*2bea0*/  SEL R178, R178, RZ, P1 ;  /* 0x000000ffb2b27207 */ /* 0x000fe40000800000 */
[----:B------:R-:W-:Y:S02]  /*2beb0*/  SEL R9, R9, RZ, P1 ;  /* 0x000000ff09097207 */ /* 0x000fe40000800000 */
[----:B------:R-:W-:Y:S02]  /*2bec0*/  ISETP.NE.U32.AND P5, PT, R178, RZ, PT ;  /* 0x000000ffb200720c */ /* 0x000fe40003fa5070 */
[----:B------:R-:W-:-:S02]  /*2bed0*/  IADD3 R178, P6, PT, R34, UR10, RZ ;  /* 0x0000000a22b27c10 */ /* 0x000fc4000ffde0ff */
[----:B------:R-:W-:Y:S01]  /*2bee0*/  ISETP.NE.U32.AND P4, PT, R9, RZ, PT ;  /* 0x000000ff0900720c */ /* 0x000fe20003f85070 */
[----:B------:R-:W-:Y:S01]  /*2bef0*/  LDGSTS.E [R247+-0x63ff8], desc[UR20][R96.64], P3 ;  /* 0x9c00800060f77fae */ /* 0x000fe200099a1014 */
[----:B------:R-:W-:Y:S02]  /*2bf00*/  IADD3.X R179, PT, PT, R35, UR11, RZ, P6, !PT ;  /* 0x0000000b23b37c10 */ /* 0x000fe4000b7fe4ff */
[----:B------:R-:W-:-:S04]  /*2bf10*/  IADD3 R180, P6, PT, R174, UR10, RZ ;  /* 0x0000000aaeb47c10 */ /* 0x000fc8000ffde0ff */
[----:B------:R-:W-:Y:S01]  /*2bf20*/  IADD3.X R181, PT, PT, R175, UR11, RZ, P6, !PT ;  /* 0x0000000bafb57c10 */ /* 0x000fe2000b7fe4ff */
[----:B------:R-:W-:Y:S01]  /*2bf30*/  LDGSTS.E [R247+-0x62000], desc[UR20][R178.64], P5 ;  /* 0x9e000000b2f77fae */ /* 0x000fe2000a9a1014 */
[----:B------:R-:W-:Y:S02]  /*2bf40*/  IADD3 R66, P6, PT, R66, UR10, RZ ;  /* 0x0000000a42427c10 */ /* 0x000fe4000ffde0ff */
[--C-:B-1----:R-:W-:Y:S01]  /*2bf50*/  SHF.R.U32.HI R231, RZ, 0x6, R230.reuse ;  /* 0x00000006ffe77819 */ /* 0x102fe200000116e6 */
[----:B------:R-:W-:Y:S01]  /*2bf60*/  LDGSTS.E [R247+-0x61ff8], desc[UR20][R180.64], P4 ;  /* 0x9e008000b4f77fae */ /* 0x000fe2000a1a1014 */
        /* <DEDUP_REMOVED lines=25> */
[----:B-1----:R-:W-:-:S02]  /*2c100*/  SHF.R.U32.HI R231, RZ, 0x6, R231 ;  /* 0x00000006ffe77819 */ /* 0x002fc400000116e7 */
        /* <DEDUP_REMOVED lines=9> */
[----:B------:R-:W-:Y:S02]  /*2c1a0*/  SEL R9, RZ, 0x4, P3 ;  /* 0x00000004ff097807 */ /* 0x000fe40001800000 */
[----:B------:R-:W-:Y:S02]  /*2c1b0*/  ISETP.GE.AND P5, PT, R231, UR4, PT ;  /* 0x00000004e7007c0c */ /* 0x000fe4000bfa6270 */
[----:B------:R-:W1:Y:S01]  /*2c1c0*/  S2R R231, SR_TID.X ;  /* 0x0000000000e77919 */ /* 0x000e620000002100 */
[----:B------:R-:W-:Y:S02]  /*2c1d0*/  LOP3.LUT R230, R230, 0x3e, RZ, 0xfc, !PT ;  /* 0x0000003ee6e67812 */ /* 0x000fe400078efcff */
        /* <DEDUP_REMOVED lines=11> */
[----:B-1----:R-:W-:-:S02]  /*2c290*/  SHF.R.U32.HI R230, RZ, 0x6, R231 ;  /* 0x00000006ffe67819 */ /* 0x002fc400000116e7 */
[--C-:B------:R-:W-:Y:S01]  /*2c2a0*/  SHF.R.U32.HI R229, RZ, 0x6, R231.reuse ;  /* 0x00000006ffe57819 */ /* 0x100fe200000116e7 */
[----:B------:R-:W-:Y:S01]  /*2c2b0*/  LDGSTS.E [R248+-0x64000], desc[UR20][R98.64], P4 ;  /* 0x9c00000062f87fae */ /* 0x000fe2000a1a1014 */
[----:B------:R-:W-:Y:S02]  /*2c2c0*/  SHF.R.U32.HI R231, RZ, 0x6, R231 ;  /* 0x00000006ffe77819 */ /* 0x000fe400000116e7 */
[----:B------:R-:W-:Y:S02]  /*2c2d0*/  SGXT.U32 R230, R230, 0x1 ;  /* 0x00000001e6e6781a */ /* 0x000fe40000000000 */
[----:B------:R-:W-:Y:S02]  /*2c2e0*/  SGXT.U32 R231, R231, 0x1 ;  /* 0x00000001e7e7781a */ /* 0x000fe40000000000 */
[----:B------:R-:W-:Y:S02]  /*2c2f0*/  LOP3.LUT R230, R230, 0x5e, RZ, 0xfc, !PT ;  /* 0x0000005ee6e67812 */ /* 0x000fe400078efcff */
[----:B------:R-:W-:-:S02]  /*2c300*/  LOP3.LUT R231, R231, 0x7c, RZ, 0xfc, !PT ;  /* 0x0000007ce7e77812 */ /* 0x000fc400078efcff */
[----:B------:R-:W-:Y:S02]  /*2c310*/  ISETP.GE.AND P3, PT, R230, UR4, PT ;  /* 0x00000004e6007c0c */ /* 0x000fe4000bf66270 */
[----:B------:R-:W-:Y:S02]  /*2c320*/  ISETP.GE.AND P4, PT, R231, UR4, PT ;  /* 0x00000004e7007c0c */ /* 0x000fe4000bf86270 */
[----:B------:R-:W4:Y:S01]  /*2c330*/  LDL.LU.64 R230, [R1+0x350] ;  /* 0x0003500001e67983 */ /* 0x000f220000300a00 */
[----:B------:R-:W-:Y:S02]  /*2c340*/  SGXT.U32 R229, R229, 0x1 ;  /* 0x00000001e5e5781a */ /* 0x000fe40000000000 */
[----:B------:R-:W-:Y:S01]  /*2c350*/  SEL R9, RZ, 0x4, P3 ;  /* 0x00000004ff097807 */ /* 0x000fe20001800000 */
[----:B------:R-:W2:Y:S01]  /*2c360*/  LDL.LU.64 R224, [R1+0x358] ;  /* 0x0003580001e07983 */ /* 0x000ea20000300a00 */
[----:B------:R-:W-:Y:S02]  /*2c370*/  LOP3.LUT R229, R229, 0x7e, RZ, 0xfc, !PT ;  /* 0x0000007ee5e57812 */ /* 0x000fe400078efcff */
[----:B------:R-:W-:Y:S01]  /*2c380*/  SEL R9, R9, RZ, P1 ;  /* 0x000000ff09097207 */ /* 0x000fe20000800000 */
[----:B------:R-:W3:Y:S01]  /*2c390*/  LDL.LU.64 R2, [R1+0x370] ;  /* 0x0003700001027983 */ /* 0x000ee20000300a00 */
[----:B------:R-:W-:-:S02]  /*2c3a0*/  ISETP.GE.AND P5, PT, R229, UR4, PT ;  /* 0x00000004e5007c0c */ /* 0x000fc4000bfa6270 */
[----:B------:R-:W-:Y:S01]  /*2c3b0*/  ISETP.NE.U32.AND P3, PT, R9, RZ, PT ;  /* 0x000000ff0900720c */ /* 0x000fe20003f65070 */
[----:B------:R-:W3:Y:S04]  /*2c3c0*/  LDL.LU.64 R214, [R1+0x380] ;  /* 0x0003800001d67983 */ /* 0x000ee80000300a00 */
[----:B------:R-:W3:Y:S04]  /*2c3d0*/  LDL.LU.64 R208, [R1+0x388] ;  /* 0x0003880001d07983 */ /* 0x000ee80000300a00 */
[----:B------:R-:W3:Y:S01]  /*2c3e0*/  LDL.LU.64 R228, [R1+0x390] ;  /* 0x0003900001e47983 */ /* 0x000ee20000300a00 */
[----:B------:R-:W1:Y:S01]  /*2c3f0*/  S2R R227, SR_TID.X ;  /* 0x0000000000e37919 */ /* 0x000e620000002100 */
[----:B------:R-:W-:-:S02]  /*2c400*/  IADD3 R100, P6, PT, R100, UR10, RZ ;  /* 0x0000000a64647c10 */ /* 0x000fc4000ffde0ff */
[----:B------:R-:W-:Y:S01]  /*2c410*/  SEL R9, RZ, 0x4, P5 ;  /* 0x00000004ff097807 */ /* 0x000fe20002800000 */
[----:B------:R-:W3:Y:S01]  /*2c420*/  LDL.LU.64 R222, [R1+0x398] ;  /* 0x0003980001de7983 */ /* 0x000ee20000300a00 */
[----:B------:R-:W-:Y:S02]  /*2c430*/  IADD3.X R101, PT, PT, R101, UR11, RZ, P6, !PT ;  /* 0x0000000b65657c10 */ /* 0x000fe4000b7fe4ff */
[----:B------:R-:W-:Y:S01]  /*2c440*/  SEL R174, RZ, 0x4, P4 ;  /* 0x00000004ffae7807 */ /* 0x000fe20002000000 */
[----:B------:R-:W-:Y:S02]  /*2c450*/  USHF.L.U32 UR12, UR13, 0x2, URZ ;  /* 0x000000020d0c7899 */ /* 0x000fe400080006ff */
[----:B------:R-:W-:Y:S01]  /*2c460*/  LDGSTS.E [R248+-0x63ff8], desc[UR20][R100.64], P3 ;  /* 0x9c00800064f87fae */ /* 0x000fe200099a1014 */
[----:B------:R-:W-:Y:S02]  /*2c470*/  SEL R9, R9, RZ, P1 ;  /* 0x000000ff09097207 */ /* 0x000fe40000800000 */
[----:B------:R-:W-:-:S02]  /*2c480*/  SEL R174, R174, RZ, P1 ;  /* 0x000000ffaeae7207 */ /* 0x000fc40000800000 */
[----:B------:R-:W-:Y:S02]  /*2c490*/  ISETP.NE.U32.AND P4, PT, R9, RZ, PT ;  /* 0x000000ff0900720c */ /* 0x000fe40003f85070 */
[----:B------:R-:W-:Y:S02]  /*2c4a0*/  ISETP.NE.U32.AND P5, PT, R174, RZ, PT ;  /* 0x000000ffae00720c */ /* 0x000fe40003fa5070 */
[----:B-1----:R-:W-:-:S04]  /*2c4b0*/  LOP3.LUT R227, R227, 0x7f, RZ, 0xc0, !PT ;  /* 0x0000007fe3e37812 */ /* 0x002fc800078ec0ff */
[----:B------:R-:W-:Y:S01]  /*2c4c0*/  ISETP.GE.AND P3, PT, R227, UR4, PT ;  /* 0x00000004e3007c0c */ /* 0x000fe2000bf66270 */
[----:B------:R-:W-:Y:S01]  /*2c4d0*/  USHF.R.S32.HI UR4, URZ, 0x1f, UR13 ;  /* 0x0000001fff047899 */ /* 0x000fe2000801140d */
[----:B------:R-:W3:Y:S02]  /*2c4e0*/  LDL.LU.64 R226, [R1+0x3a0] ;  /* 0x0003a00001e27983 */ /* 0x000ee40000300a00 */
[----:B------:R-:W-:Y:S01]  /*2c4f0*/  SEL R9, RZ, 0x4, P3 ;  /* 0x00000004ff097807 */ /* 0x000fe20001800000 */
[----:B------:R-:W-:Y:S01]  /*2c500*/  USHF.L.U64.HI UR13, UR13, 0x2, UR4 ;  /* 0x000000020d0d7899 */ /* 0x000fe20008010204 */
[----:B------:R-:W-:Y:S02]  /*2c510*/  IADD3 R170, P6, PT, R170, UR10, RZ ;  /* 0x0000000aaaaa7c10 */ /* 0x000fe4000ffde0ff */
[----:B------:R-:W-:Y:S02]  /*2c520*/  SEL R9, R9, RZ, P1 ;  /* 0x000000ff09097207 */ /* 0x000fe40000800000 */
[----:B------:R-:W-:-:S02]  /*2c530*/  IADD3.X R171, PT, PT, R171, UR11, RZ, P6, !PT ;  /* 0x0000000babab7c10 */ /* 0x000fc4000b7fe4ff */
[----:B------:R-:W-:Y:S02]  /*2c540*/  ISETP.NE.U32.AND P1, PT, R9, RZ, PT ;  /* 0x000000ff0900720c */ /* 0x000fe40003f25070 */
[----:B------:R-:W-:Y:S01]  /*2c550*/  IADD3 R172, P6, PT, R172, UR10, RZ ;  /* 0x0000000aacac7c10 */ /* 0x000fe2000ffde0ff */
[----:B------:R-:W-:Y:S03]  /*2c560*/  LDGSTS.E [R248+-0x62000], desc[UR20][R170.64], P5 ;  /* 0x9e000000aaf87fae */ /* 0x000fe6000a9a1014 */
[----:B------:R-:W-:-:S05]  /*2c570*/  IADD3.X R173, PT, PT, R173, UR11, RZ, P6, !PT ;  /* 0x0000000badad7c10 */ /* 0x000fca000b7fe4ff */
[----:B------:R-:W-:Y:S04]  /*2c580*/  LDGSTS.E [R248+-0x61ff8], desc[UR20][R172.64], P4 ;  /* 0x9e008000acf87fae */ /* 0x000fe8000a1a1014 */
[----:B------:R-:W0:Y:S01]  /*2c590*/  LDGDEPBAR ;  /* 0x00000000000079af */ /* 0x000e220000000000 */
[----:B----4-:R-:W-:-:S04]  /*2c5a0*/  IADD3 R174, P3, PT, R230, UR12, RZ ;  /* 0x0000000ce6ae7c10 */ /* 0x010fc8000ff7e0ff */
[----:B------:R-:W-:Y:S02]  /*2c5b0*/  IADD3.X R175, PT, PT, R231, UR13, RZ, P3, !PT ;  /* 0x0000000de7af7c10 */ /* 0x000fe40009ffe4ff */
[----:B------:R-:W4:Y:S04]  /*2c5c0*/  LDL.LU.64 R230, [R1+0x3a8] ;  /* 0x0003a80001e67983 */ /* 0x000f280000300a00 */
[----:B------:R-:W4:Y:S01]  /*2c5d0*/  LDL.LU.64 R198, [R1+0x3d0] ;  /* 0x0003d00001c67983 */ /* 0x000f220000300a00 */
[----:B--2---:R-:W-:-:S03]  /*2c5e0*/  IADD3 R176, P3, PT, R224, UR12, RZ ;  /* 0x0000000ce0b07c10 */ /* 0x004fc6000ff7e0ff */
[----:B------:R-:W-:Y:S01]  /*2c5f0*/  LDGSTS.E [R249+0x60000], desc[UR20][R174.64], P1 ;  /* 0x60000000aef97fae */ /* 0x000fe200089a1014 */
[----:B------:R-:W-:-:S03]  /*2c600*/  IADD3.X R177, PT, PT, R225, UR13, RZ, P3, !PT ;  /* 0x0000000de1b17c10 */ /* 0x000fc60009ffe4ff */
[----:B------:R-:W2:Y:S01]  /*2c610*/  LDL.LU.64 R224, [R1+0x3c8] ;  /* 0x0003c80001e07983 */ /* 0x000ea20000300a00 */
[----:B---3--:R-:W-:-:S03]  /*2c620*/  IADD3 R244, P3, PT, R2, UR12, RZ ;  /* 0x0000000c02f47c10 */ /* 0x008fc6000ff7e0ff */
[----:B------:R-:W-:Y:S01]  /*2c630*/  LDGSTS.E [R249+0x60400], desc[UR20][R176.64], P1 ;  /* 0x60400000b0f97fae */ /* 0x000fe200089a1014 */
[----:B------:R-:W-:Y:S02]  /*2c640*/  IADD3.X R245, PT, PT, R3, UR13, RZ, P3, !PT ;  /* 0x0000000d03f57c10 */ /* 0x000fe40009ffe4ff */
[----:B------:R-:W-:-:S03]  /*2c650*/  IADD3 R2, P3, PT, R214, UR12, RZ ;  /* 0x0000000cd6027c10 */ /* 0x000fc6000ff7e0ff */
[----:B------:R-:W-:Y:S01]  /*2c660*/  LDGSTS.E [R249+0x60800], desc[UR20][R244.64], P1 ;  /* 0x60800000f4f97fae */ /* 0x000fe200089a1014 */
[----:B------:R-:W-:Y:S02]  /*2c670*/  IADD3.X R3, PT, PT, R215, UR13, RZ, P3, !PT ;  /* 0x0000000dd7037c10 */ /* 0x000fe40009ffe4ff */
[----:B------:R-:W-:Y:S01]  /*2c680*/  IADD3 R182, P3, PT, R208, UR12, RZ ;  /* 0x0000000cd0b67c10 */ /* 0x000fe2000ff7e0ff */
[----:B------:R-:W3:Y:S03]  /*2c690*/  LDL.LU.64 R214, [R1+0x3c0] ;  /* 0x0003c00001d67983 */ /* 0x000ee60000300a00 */
[----:B------:R-:W-:Y:S01]  /*2c6a0*/  IADD3.X R183, PT, PT, R209, UR13, RZ, P3, !PT ;  /* 0x0000000dd1b77c10 */ /* 0x000fe20009ffe4ff */
[----:B------:R1:W-:Y:S01]  /*2c6b0*/  STL.64 [R1+0x60], R2 ;  /* 0x0000600201007387 */ /* 0x0003e20000100a00 */
[----:B------:R-:W-:-:S03]  /*2c6c0*/  IADD3 R208, P3, PT, R228, UR12, RZ ;  /* 0x0000000ce4d07c10 */ /* 0x000fc6000ff7e0ff */
[----:B------:R-:W-:Y:S01]  /*2c6d0*/  LDGSTS.E [R249+0x60c00], desc[UR20][R2.64], P1 ;  /* 0x60c0000002f97fae */ /* 0x000fe200089a1014 */
[----:B------:R-:W-:-:S03]  /*2c6e0*/  IADD3.X R209, PT, PT, R229, UR13, RZ, P3, !PT ;  /* 0x0000000de5d17c10 */ /* 0x000fc60009ffe4ff */
[----:B-1----:R-:W3:Y:S04]  /*2c6f0*/  LDL.LU.64 R2, [R1+0x3b8] ;  /* 0x0003b80001027983 */ /* 0x002ee80000300a00 */
[----:B------:R1:W-:Y:S04]  /*2c700*/  STL.64 [R1+0xa0], R182 ;  /* 0x0000a0b601007387 */ /* 0x0003e80000100a00 */
[----:B------:R-:W3:Y:S01]  /*2c710*/  LDL.LU.64 R228, [R1+0x368] ;  /* 0x0003680001e47983 */ /* 0x000ee20000300a00 */
[----:B------:R-:W-:-:S03]  /*2c720*/  IADD3 R190, P3, PT, R222, UR12, RZ ;  /* 0x0000000cdebe7c10 */ /* 0x000fc6000ff7e0ff */
[----:B------:R1:W-:Y:S01]  /*2c730*/  LDGSTS.E [R249+0x61000], desc[UR20][R182.64], P1 ;  /* 0x61000000b6f97fae */ /* 0x0003e200089a1014 */
[----:B------:R-:W-:-:S03]  /*2c740*/  IADD3.X R191, PT, PT, R223, UR13, RZ, P3, !PT ;  /* 0x0000000ddfbf7c10 */ /* 0x000fc60009ffe4ff */
[----:B------:R4:W-:Y:S04]  /*2c750*/  STL.64 [R1+0xf8], R208 ;  /* 0x0000f8d001007387 */ /* 0x0009e80000100a00 */
[----:B------:R2:W-:Y:S01]  /*2c760*/  STL.64 [R1+0x158], R190 ;  /* 0x000158be01007387 */ /* 0x0005e20000100a00 */
[----:B-1----:R-:W-:-:S03]  /*2c770*/  IADD3 R182, P3, PT, R226, UR12, RZ ;  /* 0x0000000ce2b67c10 */ /* 0x002fc6000ff7e0ff */
[----:B------:R1:W-:Y:S01]  /*2c780*/  LDGSTS.E [R249+0x61400], desc[UR20][R208.64], P1 ;  /* 0x61400000d0f97fae */ /* 0x0003e200089a1014 */
[----:B------:R-:W-:-:S03]  /*2c790*/  IADD3.X R183, PT, PT, R227, UR13, RZ, P3, !PT ;  /* 0x0000000de3b77c10 */ /* 0x000fc60009ffe4ff */
[----:B------:R2:W-:Y:S04]  /*2c7a0*/  LDGSTS.E [R249+0x61800], desc[UR20][R190.64], P1 ;  /* 0x61800000bef97fae */ /* 0x0005e800089a1014 */
[----:B------:R-:W3:Y:S04]  /*2c7b0*/  LDL.LU.64 R226, [R1+0x328] ;  /* 0x0003280001e27983 */ /* 0x000ee80000300a00 */
[----:B------:R1:W-:Y:S04]  /*2c7c0*/  STL.64 [R1+0x1c8], R182 ;  /* 0x0001c8b601007387 */ /* 0x0003e80000100a00 */
[----:B------:R-:W3:Y:S04]  /*2c7d0*/  LDL.LU.64 R246, [R1+0x300] ;  /* 0x0003000001f67983 */ /* 0x000ee80000300a00 */
[----:B------:R-:W-:Y:S01]  /*2c7e0*/  LDGSTS.E [R249+0x61c00], desc[UR20][R182.64], P1 ;  /* 0x61c00000b6f97fae */ /* 0x000fe200089a1014 */
[----:B----4-:R-:W-:-:S04]  /*2c7f0*/  IADD3 R222, P3, PT, R230, UR12, RZ ;  /* 0x0000000ce6de7c10 */ /* 0x010fc8000ff7e0ff */
[----:B------:R-:W-:Y:S02]  /*2c800*/  IADD3.X R223, PT, PT, R231, UR13, RZ, P3, !PT ;  /* 0x0000000de7df7c10 */ /* 0x000fe40009ffe4ff */
[----:B------:R-:W4:Y:S01]  /*2c810*/  LDL.LU.64 R230, [R1+0x2d0] ;  /* 0x0002d00001e67983 */ /* 0x000f220000300a00 */
[----:B-1----:R-:W-:-:S03]  /*2c820*/  IADD3 R208, P3, PT, R198, UR12, RZ ;  /* 0x0000000cc6d07c10 */ /* 0x002fc6000ff7e0ff */
[----:B------:R3:W-:Y:S01]  /*2c830*/  STL.64 [R1+0x238], R222 ;  /* 0x000238de01007387 */ /* 0x0007e20000100a00 */
[----:B------:R-:W-:-:S03]  /*2c840*/  IADD3.X R209, PT, PT, R199, UR13, RZ, P3, !PT ;  /* 0x0000000dc7d17c10 */ /* 0x000fc60009ffe4ff */
[----:B------:R-:W4:Y:S01]  /*2c850*/  LDL.LU.64 R198, [R1+0x2a0] ;  /* 0x0002a00001c67983 */ /* 0x000f220000300a00 */
[----:B--2---:R-:W-:-:S03]  /*2c860*/  IADD3 R190, P3, PT, R224, UR12, RZ ;  /* 0x0000000ce0be7c10 */ /* 0x004fc6000ff7e0ff */
[----:B------:R-:W-:Y:S04]  /*2c870*/  STL.64 [R1+0x350], R208 ;  /* 0x000350d001007387 */ /* 0x000fe80000100a00 */
[----:B------:R-:W2:Y:S01]  /*2c880*/  LDL.LU.64 R182, [R1+0x268] ;  /* 0x0002680001b67983 */ /* 0x000ea20000300a00 */
[----:B------:R-:W-:-:S03]  /*2c890*/  IADD3.X R191, PT, PT, R225, UR13, RZ, P3, !PT ;  /* 0x0000000de1bf7c10 */ /* 0x000fc60009ffe4ff */
[----:B------:R-:W2:Y:S04]  /*2c8a0*/  LDL.LU.64 R224, [R1+0x228] ;  /* 0x0002280001e07983 */ /* 0x000ea80000300a00 */
[----:B------:R3:W-:Y:S04]  /*2c8b0*/  LDGSTS.E [R249+0x62000], desc[UR20][R222.64], P1 ;  /* 0x62000000def97fae */ /* 0x0007e800089a1014 */
[----:B------:R-:W-:Y:S04]  /*2c8c0*/  LDGSTS.E [R249+0x62400], desc[UR20][R208.64], P1 ;  /* 0x62400000d0f97fae */ /* 0x000fe800089a1014 */
[----:B------:R1:W-:Y:S04]  /*2c8d0*/  STL.64 [R1+0x358], R190 ;  /* 0x000358be01007387 */ /* 0x0003e80000100a00 */
[----:B------:R-:W-:Y:S01]  /*2c8e0*/  LDGSTS.E [R249+0x62800], desc[UR20][R190.64], P1 ;  /* 0x62800000bef97fae */ /* 0x000fe200089a1014 */
[----:B---3--:R-:W-:-:S04]  /*2c8f0*/  IADD3 R222, P3, PT, R214, UR12, RZ ;  /* 0x0000000cd6de7c10 */ /* 0x008fc8000ff7e0ff */
[----:B------:R-:W-:Y:S02]  /*2c900*/  IADD3.X R223, PT, PT, R215, UR13, RZ, P3, !PT ;  /* 0x0000000dd7df7c10 */ /* 0x000fe40009ffe4ff */
[----:B------:R-:W-:-:S03]  /*2c910*/  IADD3 R214, P3, PT, R2, UR12, RZ ;  /* 0x0000000c02d67c10 */ /* 0x000fc6000ff7e0ff */
[----:B------:R-:W-:Y:S04]  /*2c920*/  LDGSTS.E [R249+0x62c00], desc[UR20][R222.64], P1 ;  /* 0x62c00000def97fae */ /* 0x000fe800089a1014 */
[----:B-1----:R-:W3:Y:S04]  /*2c930*/  LDL.LU.64 R190, [R1+0x1e0] ;  /* 0x0001e00001be7983 */ /* 0x002ee80000300a00 */
[----:B------:R-:W3:Y:S01]  /*2c940*/  LDL.LU.64 R242, [R1+0x190] ;  /* 0x0001900001f27983 */ /* 0x000ee20000300a00 */
[----:B------:R-:W-:Y:S02]  /*2c950*/  IADD3.X R215, PT, PT, R3, UR13, RZ, P3, !PT ;  /* 0x0000000d03d77c10 */ /* 0x000fe40009ffe4ff */
[----:B------:R-:W-:Y:S01]  /*2c960*/  IADD3 R2, P3, PT, R228, UR12, RZ ;  /* 0x0000000ce4027c10 */ /* 0x000fe2000ff7e0ff */
[----:B------:R-:W-:Y:S04]  /*2c970*/  STL.64 [R1+0x380], R222 ;  /* 0x000380de01007387 */ /* 0x000fe80000100a00 */
[----:B------:R-:W3:Y:S01]  /*2c980*/  LDL.LU.64 R208, [R1+0x148] ;  /* 0x0001480001d07983 */ /* 0x000ee20000300a00 */
[----:B------:R-:W-:-:S03]  /*2c990*/  IADD3.X R3, PT, PT, R229, UR13, RZ, P3, !PT ;  /* 0x0000000de5037c10 */ /* 0x000fc60009ffe4ff */
[----:B------:R1:W-:Y:S04]  /*2c9a0*/  STL.64 [R1+0x5c8], R214 ;  /* 0x0005c8d601007387 */ /* 0x0003e80000100a00 */
[----:B------:R-:W-:Y:S04]  /*2c9b0*/  LDGSTS.E [R249+0x63000], desc[UR20][R214.64], P1 ;  /* 0x63000000d6f97fae */ /* 0x000fe800089a1014 */
[----:B------:R-:W-:Y:S04]  /*2c9c0*/  LDGSTS.E [R249+0x63400], desc[UR20][R2.64], P1 ;  /* 0x6340000002f97fae */ /* 0x000fe800089a1014 */
[----:B-1----:R-:W3:Y:S04]  /*2c9d0*/  LDL.LU.64 R214, [R1+0xe8] ;  /* 0x0000e80001d67983 */ /* 0x002ee80000300a00 */
[----:B------:R1:W-:Y:S04]  /*2c9e0*/  STL.64 [R1+0x630], R2 ;  /* 0x0006300201007387 */ /* 0x0003e80000100a00 */
[----:B-1----:R-:W3:Y:S04]  /*2c9f0*/  LDL.LU.64 R2, [R1+0x80] ;  /* 0x0000800001027983 */ /* 0x002ee80000300a00 */
[----:B------:R-:W3:Y:S01]  /*2ca00*/  LDL.LU.64 R222, [R1+0x10] ;  /* 0x0000100001de7983 */ /* 0x000ee20000300a00 */
[----:B------:R-:W-:-:S04]  /*2ca10*/  IADD3 R228, P3, PT, R226, UR12, RZ ;  /* 0x0000000ce2e47c10 */ /* 0x000fc8000ff7e0ff */
[----:B------:R-:W-:Y:S02]  /*2ca20*/  IADD3.X R229, PT, PT, R227, UR13, RZ, P3, !PT ;  /* 0x0000000de3e57c10 */ /* 0x000fe40009ffe4ff */
[----:B------:R-:W-:-:S03]  /*2ca30*/  IADD3 R226, P3, PT, R246, UR12, RZ ;  /* 0x0000000cf6e27c10 */ /* 0x000fc6000ff7e0ff */
[----:B------:R-:W-:Y:S01]  /*2ca40*/  LDGSTS.E [R249+0x63800], desc[UR20][R228.64], P1 ;  /* 0x63800000e4f97fae */ /* 0x000fe200089a1014 */
[----:B------:R-:W-:-:S03]  /*2ca50*/  IADD3.X R227, PT, PT, R247, UR13, RZ, P3, !PT ;  /* 0x0000000df7e37c10 */ /* 0x000fc60009ffe4ff */
[----:B------:R1:W-:Y:S04]  /*2ca60*/  STL.64 [R1+0x660], R228 ;  /* 0x000660e401007387 */ /* 0x0003e80000100a00 */
[----:B------:R-:W-:Y:S01]  /*2ca70*/  LDGSTS.E [R249+0x63c00], desc[UR20][R226.64], P1 ;  /* 0x63c00000e2f97fae */ /* 0x000fe200089a1014 */
[----:B----4-:R-:W-:-:S04]  /*2ca80*/  IADD3 R246, P3, PT, R230, UR12, RZ ;  /* 0x0000000ce6f67c10 */ /* 0x010fc8000ff7e0ff */
[----:B------:R-:W-:Y:S02]  /*2ca90*/  IADD3.X R247, PT, PT, R231, UR13, RZ, P3, !PT ;  /* 0x0000000de7f77c10 */ /* 0x000fe40009ffe4ff */
[----:B------:R-:W4:Y:S04]  /*2caa0*/  LDL.LU.64 R230, [R1+0xc48] ;  /* 0x000c480001e67983 */ /* 0x000f280000300a00 */
[----:B-1----:R-:W4:Y:S04]  /*2cab0*/  LDL.LU.64 R228, [R1+0xc40] ;  /* 0x000c400001e47983 */ /* 0x002f280000300a00 */
[----:B------:R1:W-:Y:S04]  /*2cac0*/  STL.64 [R1+0x690], R226 ;  /* 0x000690e201007387 */ /* 0x0003e80000100a00 */
[----:B------:R2:W-:Y:S04]  /*2cad0*/  LDGSTS.E [R249+0x64000], desc[UR20][R246.64], P1 ;  /* 0x64000000f6f97fae */ /* 0x0005e800089a1014 */
[----:B-1----:R-:W4:Y:S04]  /*2cae0*/  LDL.LU.64 R226, [R1+0xc38] ;  /* 0x000c380001e27983 */ /* 0x002f280000300a00 */
[----:B------:R2:W-:Y:S02]  /*2caf0*/  STL.64 [R1+0x6c8], R246 ;  /* 0x0006c8f601007387 */ /* 0x0005e40000100a00 */
[----:B--2---:R-:W-:-:S04]  /*2cb00*/  IADD3 R246, P3, PT, R198, UR12, RZ ;  /* 0x0000000cc6f67c10 */ /* 0x004fc8000ff7e0ff */
[----:B------:R-:W-:Y:S02]  /*2cb10*/  IADD3.X R247, PT, PT, R199, UR13, RZ, P3, !PT ;  /* 0x0000000dc7f77c10 */ /* 0x000fe40009ffe4ff */
[----:B------:R-:W-:-:S03]  /*2cb20*/  IADD3 R198, P3, PT, R182, UR12, RZ ;  /* 0x0000000cb6c67c10 */ /* 0x000fc6000ff7e0ff */
[----:B------:R-:W-:Y:S01]  /*2cb30*/  LDGSTS.E [R249+0x64400], desc[UR20][R246.64], P1 ;  /* 0x64400000f6f97fae */ /* 0x000fe200089a1014 */
[----:B------:R-:W-:Y:S02]  /*2cb40*/  IADD3.X R199, PT, PT, R183, UR13, RZ, P3, !PT ;  /* 0x0000000db7c77c10 */ /* 0x000fe40009ffe4ff */
[----:B------:R-:W-:Y:S01]  /*2cb50*/  IADD3 R182, P3, PT, R224, UR12, RZ ;  /* 0x0000000ce0b67c10 */ /* 0x000fe2000ff7e0ff */
[----:B------:R-:W-:Y:S03]  /*2cb60*/  STL.64 [R1+0x6e8], R246 ;  /* 0x0006e8f601007387 */ /* 0x000fe60000100a00 */
[----:B------:R-:W-:Y:S01]  /*2cb70*/  IADD3.X R183, PT, PT, R225, UR13, RZ, P3, !PT ;  /* 0x0000000de1b77c10 */ /* 0x000fe20009ffe4ff */
[----:B------:R3:W-:Y:S04]  /*2cb80*/  LDGSTS.E [R249+0x64800], desc[UR20][R198.64], P1 ;  /* 0x64800000c6f97fae */ /* 0x0007e800089a1014 */
[----:B------:R-:W2:Y:S04]  /*2cb90*/  LDL.LU.64 R224, [R1+0xc30] ;  /* 0x000c300001e07983 */ /* 0x000ea80000300a00 */
[----:B------:R3:W-:Y:S04]  /*2cba0*/  STL.64 [R1+0x728], R198 ;  /* 0x000728c601007387 */ /* 0x0007e80000100a00 */
[----:B------:R1:W-:Y:S01]  /*2cbb0*/  LDGSTS.E [R249+0x64c00], desc[UR20][R182.64], P1 ;  /* 0x64c00000b6f97fae */ /* 0x0003e200089a1014 */
[----:B---3--:R-:W-:-:S04]  /*2cbc0*/  IADD3 R198, P3, PT, R190, UR12, RZ ;  /* 0x0000000cbec67c10 */ /* 0x008fc8000ff7e0ff */
[----:B------:R-:W-:Y:S02]  /*2cbd0*/  IADD3.X R199, PT, PT, R191, UR13, RZ, P3, !PT ;  /* 0x0000000dbfc77c10 */ /* 0x000fe40009ffe4ff */
[----:B------:R-:W-:Y:S01]  /*2cbe0*/  IADD3 R190, P3, PT, R242, UR12, RZ ;  /* 0x0000000cf2be7c10 */ /* 0x000fe2000ff7e0ff */
[----:B------:R1:W-:Y:S03]  /*2cbf0*/  STL.64 [R1+0x760], R182 ;  /* 0x000760b601007387 */ /* 0x0003e60000100a00 */
[----:B------:R-:W-:Y:S01]  /*2cc00*/  IADD3.X R191, PT, PT, R243, UR13, RZ, P3, !PT ;  /* 0x0000000df3bf7c10 */ /* 0x000fe20009ffe4ff */
[----:B------:R3:W-:Y:S04]  /*2cc10*/  STL.64 [R1+0x7a0], R198 ;  /* 0x0007a0c601007387 */ /* 0x0007e80000100a00 */
[----:B------:R3:W-:Y:S01]  /*2cc20*/  LDGSTS.E [R249+0x65000], desc[UR20][R198.64], P1 ;  /* 0x65000000c6f97fae */ /* 0x0007e200089a1014 */
[----:B-1----:R-:W-:-:S03]  /*2cc30*/  IADD3 R182, P3, PT, R208, UR12, RZ ;  /* 0x0000000cd0b67c10 */ /* 0x002fc6000ff7e0ff */
[----:B------:R1:W-:Y:S01]  /*2cc40*/  STL.64 [R1+0x7d0], R190 ;  /* 0x0007d0be01007387 */ /* 0x0003e20000100a00 */
[----:B------:R-:W-:-:S03]  /*2cc50*/  IADD3.X R183, PT, PT, R209, UR13, RZ, P3, !PT ;  /* 0x0000000dd1b77c10 */ /* 0x000fc60009ffe4ff */
[----:B------:R1:W-:Y:S01]  /*2cc60*/  LDGSTS.E [R249+0x65400], desc[UR20][R190.64], P1 ;  /* 0x65400000bef97fae */ /* 0x0003e200089a1014 */
[----:B---3--:R-:W-:-:S03]  /*2cc70*/  IADD3 R198, P3, PT, R214, UR12, RZ ;  /* 0x0000000cd6c67c10 */ /* 0x008fc6000ff7e0ff */
[----:B------:R3:W-:Y:S01]  /*2cc80*/  STL.64 [R1+0x810], R182 ;  /* 0x000810b601007387 */ /* 0x0007e20000100a00 */
[----:B------:R-:W-:-:S03]  /*2cc90*/  IADD3.X R199, PT, PT, R215, UR13, RZ, P3, !PT ;  /* 0x0000000dd7c77c10 */ /* 0x000fc60009ffe4ff */
[----:B------:R-:W-:Y:S01]  /*2cca0*/  LDGSTS.E [R249+0x65800], desc[UR20][R182.64], P1 ;  /* 0x65800000b6f97fae */ /* 0x000fe200089a1014 */
[----:B-1----:R-:W-:-:S03]  /*2ccb0*/  IADD3 R190, P3, PT, R2, UR12, RZ ;  /* 0x0000000c02be7c10 */ /* 0x002fc6000ff7e0ff */
[----:B------:R-:W-:Y:S01]  /*2ccc0*/  LDGSTS.E [R249+0x65c00], desc[UR20][R198.64], P1 ;  /* 0x65c00000c6f97fae */ /* 0x000fe200089a1014 */
[----:B------:R-:W-:-:S03]  /*2ccd0*/  IADD3.X R191, PT, PT, R3, UR13, RZ, P3, !PT ;  /* 0x0000000d03bf7c10 */ /* 0x000fc60009ffe4ff */
[----:B---3--:R-:W3:Y:S01]  /*2cce0*/  LDL.LU.64 R182, [R1+0x3d8] ;  /* 0x0003d80001b67983 */ /* 0x008ee20000300a00 */
[----:B------:R-:W-:-:S03]  /*2ccf0*/  IADD3 R2, P3, PT, R222, UR12, RZ ;  /* 0x0000000cde027c10 */ /* 0x000fc6000ff7e0ff */
[----:B------:R-:W-:Y:S01]  /*2cd00*/  STL.64 [R1+0x850], R198 ;  /* 0x000850c601007387 */ /* 0x000fe20000100a00 */
[----:B------:R-:W-:Y:S02]  /*2cd10*/  IADD3.X R3, PT, PT, R223, UR13, RZ, P3, !PT ;  /* 0x0000000ddf037c10 */ /* 0x000fe40009ffe4ff */
[----:B------:R-:W-:Y:S01]  /*2cd20*/  IADD3 R214, P3, PT, R218, UR12, RZ ;  /* 0x0000000cdad67c10 */ /* 0x000fe2000ff7e0ff */
[----:B------:R1:W-:Y:S04]  /*2cd30*/  STL.64 [R1+0x898], R190 ;  /* 0x000898be01007387 */ /* 0x0003e80000100a00 */
[----:B------:R-:W2:Y:S01]  /*2cd40*/  LDL.LU.64 R242, [R1+0x3e0] ;  /* 0x0003e00001f27983 */ /* 0x000ea20000300a00 */
[----:B------:R-:W-:-:S03]  /*2cd50*/  IADD3.X R215, PT, PT, R219, UR13, RZ, P3, !PT ;  /* 0x0000000ddbd77c10 */ /* 0x000fc60009ffe4ff */
[----:B------:R1:W-:Y:S01]  /*2cd60*/  LDGSTS.E [R249+0x66000], desc[UR20][R190.64], P1 ;  /* 0x66000000bef97fae */ /* 0x0003e200089a1014 */
[----:B------:R-:W-:-:S03]  /*2cd70*/  IADD3 R208, P3, PT, R162, UR12, RZ ;  /* 0x0000000ca2d07c10 */ /* 0x000fc6000ff7e0ff */
[----:B------:R1:W-:Y:S04]  /*2cd80*/  STL.64 [R1+0x8e0], R2 ;  /* 0x0008e00201007387 */ /* 0x0003e80000100a00 */
[----:B------:R-:W-:Y:S01]  /*2cd90*/  LDGSTS.E [R249+0x66400], desc[UR20][R2.64], P1 ;  /* 0x6640000002f97fae */ /* 0x000fe200089a1014 */
[----:B------:R-:W-:Y:S02]  /*2cda0*/  IADD3.X R209, PT, PT, R163, UR13, RZ, P3, !PT ;  /* 0x0000000da3d17c10 */ /* 0x000fe40009ffe4ff */
[----:B-1----:R-:W-:Y:S01]  /*2cdb0*/  IADD3 R190, P3, PT, R154, UR12, RZ ;  /* 0x0000000c9abe7c10 */ /* 0x002fe2000ff7e0ff */
[----:B------:R-:W-:Y:S04]  /*2cdc0*/  LDGSTS.E [R249+0x66800], desc[UR20][R214.64], P1 ;  /* 0x66800000d6f97fae */ /* 0x000fe800089a1014 */
[----:B------:R-:W4:Y:S04]  /*2cdd0*/  LDL.LU.64 R2, [R1+0x3e8] ;  /* 0x0003e80001027983 */ /* 0x000f280000300a00 */
[----:B------:R-:W4:Y:S01]  /*2cde0*/  LDL.LU.64 R198, [R1+0x3f8] ;  /* 0x0003f80001c67983 */ /* 0x000f220000300a00 */
[----:B------:R-:W-:-:S03]  /*2cdf0*/  IADD3.X R191, PT, PT, R155, UR13, RZ, P3, !PT ;  /* 0x0000000d9bbf7c10 */ /* 0x000fc60009ffe4ff */
[----:B------:R-:W4:Y:S04]  /*2ce00*/  LDL.LU.64 R218, [R1+0x400] ;  /* 0x0004000001da7983 */ /* 0x000f280000300a00 */
[----:B------:R-:W-:Y:S04]  /*2ce10*/  STL.64 [R1+0x900], R214 ;  /* 0x000900d601007387 */ /* 0x000fe80000100a00 */
[----:B------:R-:W-:Y:S04]  /*2ce20*/  STL.64 [R1+0x918], R208 ;  /* 0x000918d001007387 */ /* 0x000fe80000100a00 */
[----:B------:R-:W-:Y:S04]  /*2ce30*/  LDGSTS.E [R249+0x66c00], desc[UR20][R208.64], P1 ;  /* 0x66c00000d0f97fae */ /* 0x000fe800089a1014 */
[----:B------:R1:W-:Y:S04]  /*2ce40*/  STL.64 [R1+0x928], R190 ;  /* 0x000928be01007387 */ /* 0x0003e80000100a00 */
[----:B------:R-:W-:Y:S04]  /*2ce50*/  LDGSTS.E [R249+0x67000], desc[UR20][R190.64], P1 ;  /* 0x67000000bef97fae */ /* 0x000fe800089a1014 */
[----:B-1----:R-:W4:Y:S04]  /*2ce60*/  LDL.LU.64 R190, [R1+0x408] ;  /* 0x0004080001be7983 */ /* 0x002f280000300a00 */
[----:B------:R-:W4:Y:S04]  /*2ce70*/  LDL.LU.64 R208, [R1+0x418] ;  /* 0x0004180001d07983 */ /* 0x000f280000300a00 */
[----:B------:R-:W4:Y:S01]  /*2ce80*/  LDL.LU.64 R214, [R1+0x428] ;  /* 0x0004280001d67983 */ /* 0x000f220000300a00 */
[----:B------:R-:W-:-:S04]  /*2ce90*/  IADD3 R222, P3, PT, R146, UR12, RZ ;  /* 0x0000000c92de7c10 */ /* 0x000fc8000ff7e0ff */
[----:B------:R-:W-:Y:S02]  /*2cea0*/  IADD3.X R223, PT, PT, R147, UR13, RZ, P3, !PT ;  /* 0x0000000d93df7c10 */ /* 0x000fe40009ffe4ff */
[----:B------:R-:W-:-:S03]  /*2ceb0*/  IADD3 R162, P3, PT, R138, UR12, RZ ;  /* 0x0000000c8aa27c10 */ /* 0x000fc6000ff7e0ff */
[----:B------:R-:W-:Y:S01]  /*2cec0*/  LDGSTS.E [R249+0x67400], desc[UR20][R222.64], P1 ;  /* 0x67400000def97fae */ /* 0x000fe200089a1014 */
[----:B------:R-:W-:Y:S02]  /*2ced0*/  IADD3.X R163, PT, PT, R139, UR13, RZ, P3, !PT ;  /* 0x0000000d8ba37c10 */ /* 0x000fe40009ffe4ff */
[----:B------:R-:W-:Y:S01]  /*2cee0*/  IADD3 R154, P3, PT, R130, UR12, RZ ;  /* 0x0000000c829a7c10 */ /* 0x000fe2000ff7e0ff */
[----:B------:R1:W-:Y:S03]  /*2cef0*/  STL.64 [R1+0x938], R222 ;  /* 0x000938de01007387 */ /* 0x0003e60000100a00 */
[----:B------:R-:W-:Y:S01]  /*2cf00*/  IADD3.X R155, PT, PT, R131, UR13, RZ, P3, !PT ;  /* 0x0000000d839b7c10 */ /* 0x000fe20009ffe4ff */
[----:B------:R-:W-:Y:S04]  /*2cf10*/  STL.64 [R1+0x940], R162 ;  /* 0x000940a201007387 */ /* 0x000fe80000100a00 */
[----:B------:R2:W-:Y:S04]  /*2cf20*/  STL.64 [R1+0x948], R154 ;  /* 0x0009489a01007387 */ /* 0x0005e80000100a00 */
[----:B-1----:R-:W4:Y:S04]  /*2cf30*/  LDL.LU.64 R222, [R1+0x438] ;  /* 0x0004380001de7983 */ /* 0x002f280000300a00 */
[----:B------:R-:W-:Y:S04]  /*2cf40*/  LDGSTS.E [R249+0x67800], desc[UR20][R162.64], P1 ;  /* 0x67800000a2f97fae */ /* 0x000fe800089a1014 */
[----:B------:R2:W-:Y:S01]  /*2cf50*/  LDGSTS.E [R249+0x67c00], desc[UR20][R154.64], P1 ;  /* 0x67c000009af97fae */ /* 0x0005e200089a1014 */
[----:B---3--:R-:W-:-:S04]  /*2cf60*/  IADD3 R138, P3, PT, R182, UR12, RZ ;  /* 0x0000000cb68a7c10 */ /* 0x008fc8000ff7e0ff */
[----:B------:R-:W-:Y:S02]  /*2cf70*/  IADD3.X R139, PT, PT, R183, UR13, RZ, P3, !PT ;  /* 0x0000000db78b7c10 */ /* 0x000fe40009ffe4ff */
[----:B------:R-:W3:Y:S04]  /*2cf80*/  LDL.LU.64 R182, [R1+0x440] ;  /* 0x0004400001b67983 */ /* 0x000ee80000300a00 */
[----:B------:R-:W3:Y:S01]  /*2cf90*/  LDL.LU.64 R246, [R1+0x448] ;  /* 0x0004480001f67983 */ /* 0x000ee20000300a00 */
[----:B--2---:R-:W-:-:S03]  /*2cfa0*/  IADD3 R154, P3, PT, R242, UR12, RZ ;  /* 0x0000000cf29a7c10 */ /* 0x004fc6000ff7e0ff */
[----:B------:R-:W-:Y:S01]  /*2cfb0*/  LDGSTS.E [R250+0x60080], desc[UR20][R138.64], P1 ;  /* 0x600800008afa7fae */ /* 0x000fe200089a1014 */
[----:B------:R-:W-:-:S05]  /*2cfc0*/  IADD3.X R155, PT, PT, R243, UR13, RZ, P3, !PT ;  /* 0x0000000df39b7c10 */ /* 0x000fca0009ffe4ff */
[----:B------:R-:W-:Y:S01]  /*2cfd0*/  LDGSTS.E [R250+0x60480], desc[UR20][R154.64], P1 ;  /* 0x604800009afa7fae */ /* 0x000fe200089a1014 */
[----:B----4-:R-:W-:-:S04]  /*2cfe0*/  IADD3 R242, P3, PT, R2, UR12, RZ ;  /* 0x0000000c02f27c10 */ /* 0x010fc8000ff7e0ff */
[----:B------:R-:W-:Y:S02]  /*2cff0*/  IADD3.X R243, PT, PT, R3, UR13, RZ, P3, !PT ;  /* 0x0000000d03f37c10 */ /* 0x000fe40009ffe4ff */
[----:B------:R-:W-:-:S03]  /*2d000*/  IADD3 R2, P3, PT, R198, UR12, RZ ;  /* 0x0000000cc6027c10 */ /* 0x000fc6000ff7e0ff */
[----:B------:R-:W-:Y:S01]  /*2d010*/  LDGSTS.E [R250+0x60880], desc[UR20][R242.64], P1 ;  /* 0x60880000f2fa7fae */ /* 0x000fe200089a1014 */
[----:B------:R-:W-:Y:S02]  /*2d020*/  IADD3.X R3, PT, PT, R199, UR13, RZ, P3, !PT ;  /* 0x0000000dc7037c10 */ /* 0x000fe40009ffe4ff */
[----:B------:R-:W-:Y:S01]  /*2d030*/  IADD3 R130, P3, PT, R218, UR12, RZ ;  /* 0x0000000cda827c10 */ /* 0x000fe2000ff7e0ff */
[----:B------:R-:W2:Y:S03]  /*2d040*/  LDL.LU.64 R198, [R1+0x458] ;  /* 0x0004580001c67983 */ /* 0x000ea60000300a00 */
[----:B------:R-:W-:Y:S01]  /*2d050*/  IADD3.X R131, PT, PT, R219, UR13, RZ, P3, !PT ;  /* 0x0000000ddb837c10 */ /* 0x000fe20009ffe4ff */
[----:B------:R1:W-:Y:S04]  /*2d060*/  STL.64 [R1+0x10], R2 ;  /* 0x0000100201007387 */ /* 0x0003e80000100a00 */
[----:B------:R-:W-:Y:S04]  /*2d070*/  LDGSTS.E [R250+0x60c80], desc[UR20][R2.64], P1 ;  /* 0x60c8000002fa7fae */ /* 0x000fe800089a1014 */
[----:B------:R4:W-:Y:S04]  /*2d080*/  LDGSTS.E [R250+0x61080], desc[UR20][R130.64], P1 ;  /* 0x6108000082fa7fae */ /* 0x0009e800089a1014 */
[----:B-1----:R-:W2:Y:S01]  /*2d090*/  LDL.LU.64 R2, [R1+0x450] ;  /* 0x0004500001027983 */ /* 0x002ea20000300a00 */
[----:B------:R-:W-:-:S03]  /*2d0a0*/  IADD3 R162, P3, PT, R190, UR12, RZ ;  /* 0x0000000cbea27c10 */ /* 0x000fc6000ff7e0ff */
[----:B------:R4:W-:Y:S01]  /*2d0b0*/  STL.64 [R1+0x80], R130 ;  /* 0x0000808201007387 */ /* 0x0009e20000100a00 */
[----:B------:R-:W-:-:S03]  /*2d0c0*/  IADD3.X R163, PT, PT, R191, UR13, RZ, P3, !PT ;  /* 0x0000000dbfa37c10 */ /* 0x000fc60009ffe4ff */
[----:B------:R-:W2:Y:S01]  /*2d0d0*/  LDL.LU.64 R248, [R1+0x3f0] ;  /* 0x0003f00001f87983 */ /* 0x000ea20000300a00 */
[----:B------:R-:W-:-:S03]  /*2d0e0*/  IADD3 R146, P3, PT, R208, UR12, RZ ;  /* 0x0000000cd0927c10 */ /* 0x000fc6000ff7e0ff */
[----:B------:R-:W-:Y:S01]  /*2d0f0*/  LDGSTS.E [R250+0x61480], desc[UR20][R162.64], P1 ;  /* 0x61480000a2fa7fae */ /* 0x000fe200089a1014 */
[----:B------:R-:W-:Y:S02]  /*2d100*/  IADD3.X R147, PT, PT, R209, UR13, RZ, P3, !PT ;  /* 0x0000000dd1937c10 */ /* 0x000fe40009ffe4ff */
[----:B----4-:R-:W-:Y:S01]  /*2d110*/  IADD3 R130, P3, PT, R214, UR12, RZ ;  /* 0x0000000cd6827c10 */ /* 0x010fe2000ff7e0ff */
[----:B------:R1:W-:Y:S03]  /*2d120*/  STL.64 [R1+0xc0], R162 ;  /* 0x0000c0a201007387 */ /* 0x0003e60000100a00 */
[----:B------:R-:W-:Y:S01]  /*2d130*/  IADD3.X R131, PT, PT, R215, UR13, RZ, P3, !PT ;  /* 0x0000000dd7837c10 */ /* 0x000fe20009ffe4ff */
[----:B------:R4:W-:Y:S04]  /*2d140*/  STL.64 [R1+0x110], R146 ;  /* 0x0001109201007387 */ /* 0x0009e80000100a00 */
[----:B------:R-:W2:Y:S04]  /*2d150*/  LDL.LU.64 R214, [R1+0x360] ;  /* 0x0003600001d67983 */ /* 0x000ea80000300a00 */
[----:B------:R3:W-:Y:S04]  /*2d160*/  STL.64 [R1+0x168], R130 ;  /* 0x0001688201007387 */ /* 0x0007e80000100a00 */
[----:B-1----:R-:W2:Y:S01]  /*2d170*/  LDL.LU.64 R162, [R1+0x320] ;  /* 0x0003200001a27983 */ /* 0x002ea20000300a00 */
[----:B------:R-:W-:-:S03]  /*2d180*/  IADD3 R208, P3, PT, R222, UR12, RZ ;  /* 0x0000000cded07c10 */ /* 0x000fc6000ff7e0ff */
[----:B------:R-:W-:Y:S01]  /*2d190*/  LDGSTS.E [R250+0x61880], desc[UR20][R146.64], P1 ;  /* 0x6188000092fa7fae */ /* 0x000fe200089a1014 */
[----:B------:R-:W-:-:S03]  /*2d1a0*/  IADD3.X R209, PT, PT, R223, UR13, RZ, P3, !PT ;  /* 0x0000000ddfd17c10 */ /* 0x000fc60009ffe4ff */
[----:B------:R-:W-:Y:S04]  /*2d1b0*/  LDGSTS.E [R250+0x61c80], desc[UR20][R130.64], P1 ;  /* 0x61c8000082fa7fae */ /* 0x000fe800089a1014 */
[----:B------:R-:W2:Y:S04]  /*2d1c0*/  LDL.LU.64 R222, [R1+0x2f0] ;  /* 0x0002f00001de7983 */ /* 0x000ea80000300a00 */
[----:B------:R2:W-:Y:S04]  /*2d1d0*/  STL.64 [R1+0x1b8], R208 ;  /* 0x0001b8d001007387 */ /* 0x0005e80000100a00 */
[----:B----4-:R-:W4:Y:S04]  /*2d1e0*/  LDL.LU.64 R146, [R1+0x2c8] ;  /* 0x0002c80001927983 */ /* 0x010f280000300a00 */
[----:B------:R2:W-:Y:S01]  /*2d1f0*/  LDGSTS.E [R250+0x62080], desc[UR20][R208.64], P1 ;  /* 0x62080000d0fa7fae */ /* 0x0005e200089a1014 */
[----:B---3--:R-:W-:-:S04]  /*2d200*/  IADD3 R190, P3, PT, R182, UR12, RZ ;  /* 0x0000000cb6be7c10 */ /* 0x008fc8000ff7e0ff */
[----:B------:R-:W-:Y:S02]  /*2d210*/  IADD3.X R191, PT, PT, R183, UR13, RZ, P3, !PT ;  /* 0x0000000db7bf7c10 */ /* 0x000fe40009ffe4ff */
[----:B------:R-:W-:-:S03]  /*2d220*/  IADD3 R182, P3, PT, R246, UR12, RZ ;  /* 0x0000000cf6b67c10 */ /* 0x000fc6000ff7e0ff */
[----:B------:R-:W-:Y:S04]  /*2d230*/  STL.64 [R1+0x220], R190 ;  /* 0x000220be01007387 */ /* 0x000fe80000100a00 */
[----:B------:R-:W3:Y:S01]  /*2d240*/  LDL.LU.64 R130, [R1+0x298] ;  /* 0x0002980001827983 */ /* 0x000ee20000300a00 */
[----:B------:R-:W-:-:S03]  /*2d250*/  IADD3.X R183, PT, PT, R247, UR13, RZ, P3, !PT ;  /* 0x0000000df7b77c10 */ /* 0x000fc60009ffe4ff */
[----:B------:R-:W3:Y:S04]  /*2d260*/  LDL.LU.64 R218, [R1+0x258] ;  /* 0x0002580001da7983 */ /* 0x000ee80000300a00 */
[----:B------:R1:W-:Y:S04]  /*2d270*/  STL.64 [R1+0x250], R182 ;  /* 0x000250b601007387 */ /* 0x0003e80000100a00 */
[----:B------:R-:W3:Y:S04]  /*2d280*/  LDL.LU.64 R246, [R1+0x210] ;  /* 0x0002100001f67983 */ /* 0x000ee80000300a00 */
[----:B------:R-:W-:Y:S04]  /*2d290*/  LDGSTS.E [R250+0x62480], desc[UR20][R190.64], P1 ;  /* 0x62480000befa7fae */ /* 0x000fe800089a1014 */
[----:B------:R-:W-:Y:S01]  /*2d2a0*/  LDGSTS.E [R250+0x62880], desc[UR20][R182.64], P1 ;  /* 0x62880000b6fa7fae */ /* 0x000fe200089a1014 */
[----:B--2---:R-:W-:-:S03]  /*2d2b0*/  IADD3 R208, P3, PT, R198, UR12, RZ ;  /* 0x0000000cc6d07c10 */ /* 0x004fc6000ff7e0ff */
[----:B-1----:R-:W2:Y:S01]  /*2d2c0*/  LDL.LU.64 R182, [R1+0x1b0] ;  /* 0x0001b00001b67983 */ /* 0x002ea20000300a00 */
[----:B------:R-:W-:-:S05]  /*2d2d0*/  IADD3.X R209, PT, PT, R199, UR13, RZ, P3, !PT ;  /* 0x0000000dc7d17c10 */ /* 0x000fca0009ffe4ff */
[----:B------:R-:W-:Y:S04]  /*2d2e0*/  STL.64 [R1+0x2a0], R208 ;  /* 0x0002a0d001007387 */ /* 0x000fe80000100a00 */
[----:B------:R-:W2:Y:S04]  /*2d2f0*/  LDL.LU.64 R190, [R1+0x160] ;  /* 0x0001600001be7983 */ /* 0x000ea80000300a00 */
[----:B------:R-:W-:Y:S01]  /*2d300*/  LDGSTS.E [R250+0x62c80], desc[UR20][R208.64], P1 ;  /* 0x62c80000d0fa7fae */ /* 0x000fe200089a1014 */
[----:B------:R-:W-:-:S04]  /*2d310*/  IADD3 R198, P3, PT, R2, UR12, RZ ;  /* 0x0000000c02c67c10 */ /* 0x000fc8000ff7e0ff */
[----:B------:R-:W-:Y:S02]  /*2d320*/  IADD3.X R199, PT, PT, R3, UR13, RZ, P3, !PT ;  /* 0x0000000d03c77c10 */ /* 0x000fe40009ffe4ff */
[----:B------:R-:W-:-:S03]  /*2d330*/  IADD3 R2, P3, PT, R248, UR12, RZ ;  /* 0x0000000cf8027c10 */ /* 0x000fc6000ff7e0ff */
[----:B------:R1:W-:Y:S01]  /*2d340*/  STL.64 [R1+0x328], R198 ;  /* 0x000328c601007387 */ /* 0x0003e20000100a00 */
[----:B------:R-:W-:-:S03]  /*2d350*/  IADD3.X R3, PT, PT, R249, UR13, RZ, P3, !PT ;  /* 0x0000000df9037c10 */ /* 0x000fc60009ffe4ff */
[----:B------:R-:W-:Y:S04]  /*2d360*/  LDGSTS.E [R250+0x63080], desc[UR20][R198.64], P1 ;  /* 0x63080000c6fa7fae */ /* 0x000fe800089a1014 */
[----:B------:R1:W-:Y:S04]  /*2d370*/  LDGSTS.E [R250+0x63480], desc[UR20][R2.64], P1 ;  /* 0x6348000002fa7fae */ /* 0x0003e800089a1014 */
[----:B-1----:R-:W2:Y:S04]  /*2d380*/  LDL.LU.64 R198, [R1+0x108] ;  /* 0x0001080001c67983 */ /* 0x002ea80000300a00 */
[----:B------:R1:W-:Y:S04]  /*2d390*/  STL.64 [R1+0x370], R2 ;  /* 0x0003700201007387 */ /* 0x0003e80000100a00 */
[----:B------:R-:W2:Y:S01]  /*2d3a0*/  LDL.LU.64 R208, [R1+0x98] ;  /* 0x0000980001d07983 */ /* 0x000ea20000300a00 */
[----:B-1----:R-:W-:-:S04]  /*2d3b0*/  IADD3 R2, P3, PT, R214, UR12, RZ ;  /* 0x0000000cd6027c10 */ /* 0x002fc8000ff7e0ff */
[----:B------:R-:W-:Y:S02]  /*2d3c0*/  IADD3.X R3, PT, PT, R215, UR13, RZ, P3, !PT ;  /* 0x0000000dd7037c10 */ /* 0x000fe40009ffe4ff */
[----:B------:R-:W2:Y:S01]  /*2d3d0*/  LDL.LU.64 R214, [R1] ;  /* 0x0000000001d67983 */ /* 0x000ea20000300a00 */
[----:B------:R-:W-:-:S03]  /*2d3e0*/  IADD3 R248, P3, PT, R162, UR12, RZ ;  /* 0x0000000ca2f87c10 */ /* 0x000fc6000ff7e0ff */
[----:B------:R-:W-:Y:S01]  /*2d3f0*/  LDGSTS.E [R250+0x63880], desc[UR20][R2.64], P1 ;  /* 0x6388000002fa7fae */ /* 0x000fe200089a1014 */
[----:B------:R-:W-:Y:S02]  /*2d400*/  IADD3.X R249, PT, PT, R163, UR13, RZ, P3, !PT ;  /* 0x0000000da3f97c10 */ /* 0x000fe40009ffe4ff */
[----:B------:R-:W-:Y:S01]  /*2d410*/  IADD3 R162, P3, PT, R222, UR12, RZ ;  /* 0x0000000cdea27c10 */ /* 0x000fe2000ff7e0ff */
[----:B------:R1:W-:Y:S03]  /*2d420*/  STL.64 [R1+0x3c8], R2 ;  /* 0x0003c80201007387 */ /* 0x0003e60000100a00 */
[----:B------:R-:W-:Y:S01]  /*2d430*/  IADD3.X R163, PT, PT, R223, UR13, RZ, P3, !PT ;  /* 0x0000000ddfa37c10 */ /* 0x000fe20009ffe4ff */
[----:B------:R-:W-:Y:S04]  /*2d440*/  LDGSTS.E [R250+0x63c80], desc[UR20][R248.64], P1 ;  /* 0x63c80000f8fa7fae */ /* 0x000fe800089a1014 */
[----:B------:R-:W2:Y:S04]  /*2d450*/  LDL.LU.64 R222, [R1+0xc28] ;  /* 0x000c280001de7983 */ /* 0x000ea80000300a00 */
[----:B-1----:R-:W5:Y:S04]  /*2d460*/  LDL.LU.64 R2, [R1+0xc20] ;  /* 0x000c200001027983 */ /* 0x002f680000300a00 */
[----:B------:R-:W-:Y:S04]  /*2d470*/  STL.64 [R1+0x408], R248 ;  /* 0x000408f801007387 */ /* 0x000fe80000100a00 */
[----:B------:R4:W-:Y:S04]  /*2d480*/  STL.64 [R1+0x450], R162 ;  /* 0x000450a201007387 */ /* 0x0009e80000100a00 */
[----:B------:R4:W-:Y:S02]  /*2d490*/  LDGSTS.E [R250+0x64080], desc[UR20][R162.64], P1 ;  /* 0x64080000a2fa7fae */ /* 0x0009e400089a1014 */
[----:B----4-:R-:W-:-:S04]  /*2d4a0*/  IADD3 R162, P3, PT, R146, UR12, RZ ;  /* 0x0000000c92a27c10 */ /* 0x010fc8000ff7e0ff */
[----:B------:R-:W-:-:S05]  /*2d4b0*/  IADD3.X R163, PT, PT, R147, UR13, RZ, P3, !PT ;  /* 0x0000000d93a37c10 */ /* 0x000fca0009ffe4ff */
[----:B------:R1:W-:Y:S04]  /*2d4c0*/  STL.64 [R1+0x688], R162 ;  /* 0x000688a201007387 */ /* 0x0003e80000100a00 */
[----:B------:R1:W-:Y:S01]  /*2d4d0*/  LDGSTS.E [R250+0x64480], desc[UR20][R162.64], P1 ;  /* 0x64480000a2fa7fae */ /* 0x0003e200089a1014 */
[----:B---3--:R-:W-:-:S04]  /*2d4e0*/  IADD3 R146, P3, PT, R130, UR12, RZ ;  /* 0x0000000c82927c10 */ /* 0x008fc8000ff7e0ff */
[----:B------:R-:W-:Y:S02]  /*2d4f0*/  IADD3.X R147, PT, PT, R131, UR13, RZ, P3, !PT ;  /* 0x0000000d83937c10 */ /* 0x000fe40009ffe4ff */
[----:B------:R-:W-:-:S03]  /*2d500*/  IADD3 R130, P3, PT, R218, UR12, RZ ;  /* 0x0000000cda827c10 */ /* 0x000fc6000ff7e0ff */
[----:B------:R2:W-:Y:S01]  /*2d510*/  LDGSTS.E [R250+0x64880], desc[UR20][R146.64], P1 ;  /* 0x6488000092fa7fae */ /* 0x0005e200089a1014 */
[----:B------:R-:W-:Y:S02]  /*2d520*/  IADD3.X R131, PT, PT, R219, UR13, RZ, P3, !PT ;  /* 0x0000000ddb837c10 */ /* 0x000fe40009ffe4ff */
[----:B-1----:R-:W-:Y:S01]  /*2d530*/  IADD3 R162, P3, PT, R246, UR12, RZ ;  /* 0x0000000cf6a27c10 */ /* 0x002fe2000ff7e0ff */
[----:B------:R2:W-:Y:S03]  /*2d540*/  STL.64 [R1+0x6b8], R146 ;  /* 0x0006b89201007387 */ /* 0x0005e60000100a00 */
[----:B------:R-:W-:Y:S01]  /*2d550*/  IADD3.X R163, PT, PT, R247, UR13, RZ, P3, !PT ;  /* 0x0000000df7a37c10 */ /* 0x000fe20009ffe4ff */
[----:B------:R1:W-:Y:S04]  /*2d560*/  STL.64 [R1+0x6e0], R130 ;  /* 0x0006e08201007387 */ /* 0x0003e80000100a00 */
[----:B------:R1:W-:Y:S01]  /*2d570*/  LDGSTS.E [R250+0x64c80], desc[UR20][R130.64], P1 ;  /* 0x64c8000082fa7fae */ /* 0x0003e200089a1014 */
[----:B--2---:R-:W-:-:S03]  /*2d580*/  IADD3 R146, P3, PT, R182, UR12, RZ ;  /* 0x0000000cb6927c10 */ /* 0x004fc6000ff7e0ff */
[----:B------:R2:W-:Y:S01]  /*2d590*/  STL.64 [R1+0x720], R162 ;  /* 0x000720a201007387 */ /* 0x0005e20000100a00 */
[----:B------:R-:W-:-:S03]  /*2d5a0*/  IADD3.X R147, PT, PT, R183, UR13, RZ, P3, !PT ;  /* 0x0000000db7937c10 */ /* 0x000fc60009ffe4ff */
[----:B------:R2:W-:Y:S01]  /*2d5b0*/  LDGSTS.E [R250+0x65080], desc[UR20][R162.64], P1 ;  /* 0x65080000a2fa7fae */ /* 0x0005e200089a1014 */
[----:B-1----:R-:W-:-:S03]  /*2d5c0*/  IADD3 R130, P3, PT, R190, UR12, RZ ;  /* 0x0000000cbe827c10 */ /* 0x002fc6000ff7e0ff */
[----:B------:R1:W-:Y:S01]  /*2d5d0*/  STL.64 [R1+0x758], R146 ;  /* 0x0007589201007387 */ /* 0x0003e20000100a00 */
[----:B------:R-:W-:-:S03]  /*2d5e0*/  IADD3.X R131, PT, PT, R191, UR13, RZ, P3, !PT ;  /* 0x0000000dbf837c10 */ /* 0x000fc60009ffe4ff */
[----:B------:R1:W-:Y:S04]  /*2d5f0*/  LDGSTS.E [R250+0x65480], desc[UR20][R146.64], P1 ;  /* 0x6548000092fa7fae */ /* 0x0003e800089a1014 */
[----:B------:R3:W-:Y:S04]  /*2d600*/  STL.64 [R1+0x798], R130 ;  /* 0x0007988201007387 */ /* 0x0007e80000100a00 */
[----:B------:R3:W-:Y:S04]  /*2d610*/  LDGSTS.E [R250+0x65880], desc[UR20][R130.64], P1 ;  /* 0x6588000082fa7fae */ /* 0x0007e800089a1014 */
[----:B------:R-:W4:Y:S01]  /*2d620*/  LDL.LU.64 R182, [R1+0x460] ;  /* 0x0004600001b67983 */ /* 0x000f220000300a00 */
[----:B--2---:R-:W-:-:S04]  /*2d630*/  IADD3 R162, P3, PT, R198, UR12, RZ ;  /* 0x0000000cc6a27c10 */ /* 0x004fc8000ff7e0ff */
[----:B------:R-:W-:Y:S02]  /*2d640*/  IADD3.X R163, PT, PT, R199, UR13, RZ, P3, !PT ;  /* 0x0000000dc7a37c10 */ /* 0x000fe40009ffe4ff */
[----:B-1----:R-:W-:-:S03]  /*2d650*/  IADD3 R146, P3, PT, R208, UR12, RZ ;  /* 0x0000000cd0927c10 */ /* 0x002fc6000ff7e0ff */
[----:B------:R1:W-:Y:S01]  /*2d660*/  LDGSTS.E [R250+0x65c80], desc[UR20][R162.64], P1 ;  /* 0x65c80000a2fa7fae */ /* 0x0003e200089a1014 */
[----:B------:R-:W-:-:S03]  /*2d670*/  IADD3.X R147, PT, PT, R209, UR13, RZ, P3, !PT ;  /* 0x0000000dd1937c10 */ /* 0x000fc60009ffe4ff */
[----:B------:R1:W-:Y:S04]  /*2d680*/  STL.64 [R1+0x7b0], R162 ;  /* 0x0007b0a201007387 */ /* 0x0003e80000100a00 */
[----:B------:R2:W-:Y:S04]  /*2d690*/  STL.64 [R1+0x7f0], R146 ;  /* 0x0007f09201007387 */ /* 0x0005e80000100a00 */
[----:B------:R-:W4:Y:S01]  /*2d6a0*/  LDL.LU.64 R208, [R1+0x468] ;  /* 0x0004680001d07983 */ /* 0x000f220000300a00 */
[----:B---3--:R-:W-:-:S03]  /*2d6b0*/  IADD3 R130, P3, PT, R214, UR12, RZ ;  /* 0x0000000cd6827c10 */ /* 0x008fc6000ff7e0ff */
[----:B------:R-:W-:Y:S01]  /*2d6c0*/  LDGSTS.E [R250+0x66080], desc[UR20][R146.64], P1 ;  /* 0x6608000092fa7fae */ /* 0x000fe200089a1014 */
[----:B------:R-:W-:Y:S02]  /*2d6d0*/  IADD3.X R131, PT, PT, R215, UR13, RZ, P3, !PT ;  /* 0x0000000dd7837c10 */ /* 0x000fe40009ffe4ff */
[----:B------:R-:W-:-:S03]  /*2d6e0*/  IADD3 R190, P3, PT, R168, UR12, RZ ;  /* 0x0000000ca8be7c10 */ /* 0x000fc6000ff7e0ff */
[----:B------:R3:W-:Y:S04]  /*2d6f0*/  STL.64 [R1+0x830], R130 ;  /* 0x0008308201007387 */ /* 0x0007e80000100a00 */
[----:B------:R-:W4:Y:S01]  /*2d700*/  LDL.LU.64 R246, [R1+0x478] ;  /* 0x0004780001f67983 */ /* 0x000f220000300a00 */
[----:B------:R-:W-:Y:S02]  /*2d710*/  IADD3.X R191, PT, PT, R169, UR13, RZ, P3, !PT ;  /* 0x0000000da9bf7c10 */ /* 0x000fe40009ffe4ff */
[----:B-1----:R-:W-:Y:S01]  /*2d720*/  IADD3 R162, P3, PT, R160, UR12, RZ ;  /* 0x0000000ca0a27c10 */ /* 0x002fe2000ff7e0ff */
[----:B--2---:R-:W2:Y:S03]  /*2d730*/  LDL.LU.64 R146, [R1+0x480] ;  /* 0x0004800001927983 */ /* 0x004ea60000300a00 */
[----:B------:R-:W-:Y:S01]  /*2d740*/  IADD3.X R163, PT, PT, R161, UR13, RZ, P3, !PT ;  /* 0x0000000da1a37c10 */ /* 0x000fe20009ffe4ff */
[----:B------:R3:W-:Y:S04]  /*2d750*/  LDGSTS.E [R250+0x66480], desc[UR20][R130.64], P1 ;  /* 0x6648000082fa7fae */ /* 0x0007e800089a1014 */
[----:B------:R-:W2:Y:S01]  /*2d760*/  LDL.LU.64 R198, [R1+0x488] ;  /* 0x0004880001c67983 */ /* 0x000ea20000300a00 */
[----:B---3--:R-:W-:-:S03]  /*2d770*/  IADD3 R130, P3, PT, R152, UR12, RZ ;  /* 0x0000000c98827c10 */ /* 0x008fc6000ff7e0ff */
[----:B------:R-:W-:Y:S01]  /*2d780*/  STL.64 [R1+0x890], R190 ;  /* 0x000890be01007387 */ /* 0x000fe20000100a00 */
[----:B------:R-:W-:-:S03]  /*2d790*/  IADD3.X R131, PT, PT, R153, UR13, RZ, P3, !PT ;  /* 0x0000000d99837c10 */ /* 0x000fc60009ffe4ff */
[----:B------:R1:W-:Y:S04]  /*2d7a0*/  STL.64 [R1+0x8d8], R162 ;  /* 0x0008d8a201007387 */ /* 0x0003e80000100a00 */
[----:B------:R3:W-:Y:S04]  /*2d7b0*/  STL.64 [R1+0x8f8], R130 ;  /* 0x0008f88201007387 */ /* 0x0007e80000100a00 */
[----:B------:R-:W2:Y:S01]  /*2d7c0*/  LDL.LU.64 R214, [R1+0x498] ;  /* 0x0004980001d67983 */ /* 0x000ea20000300a00 */
[----:B------:R-:W-:-:S03]  /*2d7d0*/  IADD3 R160, P3, PT, R144, UR12, RZ ;  /* 0x0000000c90a07c10 */ /* 0x000fc6000ff7e0ff */
[----:B------:R-:W-:Y:S04]  /*2d7e0*/  LDGSTS.E [R250+0x66880], desc[UR20][R190.64], P1 ;  /* 0x66880000befa7fae */ /* 0x000fe800089a1014 */
[----:B------:R-:W-:Y:S01]  /*2d7f0*/  LDGSTS.E [R250+0x66c80], desc[UR20][R162.64], P1 ;  /* 0x66c80000a2fa7fae */ /* 0x000fe200089a1014 */
[----:B------:R-:W-:Y:S02]  /*2d800*/  IADD3.X R161, PT, PT, R145, UR13, RZ, P3, !PT ;  /* 0x0000000d91a17c10 */ /* 0x000fe40009ffe4ff */
[----:B------:R-:W-:Y:S01]  /*2d810*/  IADD3 R152, P3, PT, R136, UR12, RZ ;  /* 0x0000000c88987c10 */ /* 0x000fe2000ff7e0ff */
[----:B------:R3:W-:Y:S04]  /*2d820*/  LDGSTS.E [R250+0x67080], desc[UR20][R130.64], P1 ;  /* 0x6708000082fa7fae */ /* 0x0007e800089a1014 */
[----:B-1----:R-:W2:Y:S04]  /*2d830*/  LDL.LU.64 R162, [R1+0x4a0] ;  /* 0x0004a00001a27983 */ /* 0x002ea80000300a00 */
[----:B------:R-:W2:Y:S01]  /*2d840*/  LDL.LU.64 R190, [R1+0x4a8] ;  /* 0x0004a80001be7983 */ /* 0x000ea20000300a00 */
[----:B------:R-:W-:-:S02]  /*2d850*/  IADD3.X R153, PT, PT, R137, UR13, RZ, P3, !PT ;  /* 0x0000000d89997c10 */ /* 0x000fc40009ffe4ff */
[----:B---3--:R-:W-:Y:S01]  /*2d860*/  IADD3 R130, P3, PT, R128, UR12, RZ ;  /* 0x0000000c80827c10 */ /* 0x008fe2000ff7e0ff */
[----:B------:R-:W-:Y:S03]  /*2d870*/  STL.64 [R1+0x910], R160 ;  /* 0x000910a001007387 */ /* 0x000fe60000100a00 */
[----:B------:R-:W-:Y:S01]  /*2d880*/  IADD3.X R131, PT, PT, R129, UR13, RZ, P3, !PT ;  /* 0x0000000d81837c10 */ /* 0x000fe20009ffe4ff */
[----:B------:R-:W-:Y:S04]  /*2d890*/  LDGSTS.E [R250+0x67480], desc[UR20][R160.64], P1 ;  /* 0x67480000a0fa7fae */ /* 0x000fe800089a1014 */
[----:B------:R1:W-:Y:S04]  /*2d8a0*/  STL.64 [R1+0x920], R152 ;  /* 0x0009209801007387 */ /* 0x0003e80000100a00 */
[----:B------:R1:W-:Y:S04]  /*2d8b0*/  LDGSTS.E [R250+0x67880], desc[UR20][R152.64], P1 ;  /* 0x6788000098fa7fae */ /* 0x0003e800089a1014 */
[----:B------:R3:W-:Y:S04]  /*2d8c0*/  STL.64 [R1+0x930], R130 ;  /* 0x0009308201007387 */ /* 0x0007e80000100a00 */
[----:B------:R3:W-:Y:S01]  /*2d8d0*/  LDGSTS.E [R250+0x67c80], desc[UR20][R130.64], P1 ;  /* 0x67c8000082fa7fae */ /* 0x0007e200089a1014 */
[----:B----4-:R-:W-:-:S04]  /*2d8e0*/  IADD3 R136, P3, PT, R182, UR12, RZ ;  /* 0x0000000cb6887c10 */ /* 0x010fc8000ff7e0ff */
[----:B------:R-:W-:Y:S02]  /*2d8f0*/  IADD3.X R137, PT, PT, R183, UR13, RZ, P3, !PT ;  /* 0x0000000db7897c10 */ /* 0x000fe40009ffe4ff */
[----:B------:R-:W4:Y:S04]  /*2d900*/  LDL.LU.64 R182, [R1+0x4b0] ;  /* 0x0004b00001b67983 */ /* 0x000f280000300a00 */
[----:B------:R-:W4:Y:S04]  /*2d910*/  LDL.LU.64 R218, [R1+0x4b8] ;  /* 0x0004b80001da7983 */ /* 0x000f280000300a00 */
[----:B------:R-:W-:Y:S01]  /*2d920*/  LDGSTS.E [R251+0x60100], desc[UR20][R136.64], P1 ;  /* 0x6010000088fb7fae */ /* 0x000fe200089a1014 */
[----:B-1----:R-:W-:-:S04]  /*2d930*/  IADD3 R152, P3, PT, R208, UR12, RZ ;  /* 0x0000000cd0987c10 */ /* 0x002fc8000ff7e0ff */
[----:B------:R-:W-:Y:S02]  /*2d940*/  IADD3.X R153, PT, PT, R209, UR13, RZ, P3, !PT ;  /* 0x0000000dd1997c10 */ /* 0x000fe40009ffe4ff */
[----:B------:R-:W4:Y:S04]  /*2d950*/  LDL.LU.64 R208, [R1+0x4c0] ;  /* 0x0004c00001d07983 */ /* 0x000f280000300a00 */
[----:B------:R-:W-:Y:S01]  /*2d960*/  LDGSTS.E [R251+0x60500], desc[UR20][R152.64], P1 ;  /* 0x6050000098fb7fae */ /* 0x000fe200089a1014 */
[----:B------:R-:W-:-:S04]  /*2d970*/  IADD3 R168, P3, PT, R246, UR12, RZ ;  /* 0x0000000cf6a87c10 */ /* 0x000fc8000ff7e0ff */
[----:B------:R-:W-:Y:S02]  /*2d980*/  IADD3.X R169, PT, PT, R247, UR13, RZ, P3, !PT ;  /* 0x0000000df7a97c10 */ /* 0x000fe40009ffe4ff */
[----:B--2---:R-:W-:-:S03]  /*2d990*/  IADD3 R246, P3, PT, R146, UR12, RZ ;  /* 0x0000000c92f67c10 */ /* 0x004fc6000ff7e0ff */
[----:B------:R-:W-:Y:S01]  /*2d9a0*/  LDGSTS.E [R251+0x60900], desc[UR20][R168.64], P1 ;  /* 0x60900000a8fb7fae */ /* 0x000fe200089a1014 */
[----:B------:R-:W-:Y:S02]  /*2d9b0*/  IADD3.X R247, PT, PT, R147, UR13, RZ, P3, !PT ;  /* 0x0000000d93f77c10 */ /* 0x000fe40009ffe4ff */
[----:B------:R-:W-:-:S03]  /*2d9c0*/  IADD3 R128, P3, PT, R198, UR12, RZ ;  /* 0x0000000cc6807c10 */ /* 0x000fc6000ff7e0ff */
[----:B------:R-:W-:Y:S01]  /*2d9d0*/  LDGSTS.E [R251+0x60d00], desc[UR20][R246.64], P1 ;  /* 0x60d00000f6fb7fae */ /* 0x000fe200089a1014 */
[----:B------:R-:W-:-:S03]  /*2d9e0*/  IADD3.X R129, PT, PT, R199, UR13, RZ, P3, !PT ;  /* 0x0000000dc7817c10 */ /* 0x000fc60009ffe4ff */
[----:B------:R-:W2:Y:S04]  /*2d9f0*/  LDL.LU.64 R198, [R1+0x4f8] ;  /* 0x0004f80001c67983 */ /* 0x000ea80000300a00 */
[----:B------:R1:W-:Y:S04]  /*2da00*/  STL.64 [R1+0x50], R128 ;  /* 0x0000508001007387 */ /* 0x0003e80000100a00 */
[----:B------:R-:W-:Y:S01]  /*2da10*/  LDGSTS.E [R251+0x61100], desc[UR20][R128.64], P1 ;  /* 0x6110000080fb7fae */ /* 0x000fe200089a1014 */
[----:B---3--:R-:W-:-:S03]  /*2da20*/  IADD3 R130, P3, PT, R214, UR12, RZ ;  /* 0x0000000cd6827c10 */ /* 0x008fc6000ff7e0ff */
[----:B-1----:R-:W3:Y:S01]  /*2da30*/  LDL.LU.64 R128, [R1+0x4e8] ;  /* 0x0004e80001807983 */ /* 0x002ee20000300a00 */
[----:B------:R-:W-:-:S03]  /*2da40*/  IADD3.X R131, PT, PT, R215, UR13, RZ, P3, !PT ;  /* 0x0000000dd7837c10 */ /* 0x000fc60009ffe4ff */
[----:B------:R-:W3:Y:S01]  /*2da50*/  LDL.LU.64 R214, [R1+0x490] ;  /* 0x0004900001d67983 */ /* 0x000ee20000300a00 */
[----:B------:R-:W-:-:S03]  /*2da60*/  IADD3 R146, P3, PT, R162, UR12, RZ ;  /* 0x0000000ca2927c10 */ /* 0x000fc6000ff7e0ff */
[----:B------:R-:W-:Y:S01]  /*2da70*/  LDGSTS.E [R251+0x61500], desc[UR20][R130.64], P1 ;  /* 0x6150000082fb7fae */ /* 0x000fe200089a1014 */
[----:B------:R-:W-:Y:S02]  /*2da80*/  IADD3.X R147, PT, PT, R163, UR13, RZ, P3, !PT ;  /* 0x0000000da3937c10 */ /* 0x000fe40009ffe4ff */
[----:B------:R-:W-:Y:S01]  /*2da90*/  IADD3 R144, P3, PT, R190, UR12, RZ ;  /* 0x0000000cbe907c10 */ /* 0x000fe2000ff7e0ff */
[----:B------:R1:W-:Y:S03]  /*2daa0*/  STL.64 [R1+0x98], R130 ;  /* 0x0000988201007387 */ /* 0x0003e60000100a00 */
[----:B------:R-:W-:Y:S01]  /*2dab0*/  IADD3.X R145, PT, PT, R191, UR13, RZ, P3, !PT ;  /* 0x0000000dbf917c10 */ /* 0x000fe20009ffe4ff */
[----:B------:R1:W-:Y:S04]  /*2dac0*/  STL.64 [R1+0xd8], R146 ;  /* 0x0000d89201007387 */ /* 0x0003e80000100a00 */
[----:B------:R-:W-:Y:S04]  /*2dad0*/  LDGSTS.E [R251+0x61900], desc[UR20][R146.64], P1 ;  /* 0x6190000092fb7fae */ /* 0x000fe800089a1014 */
[----:B-1----:R-:W3:Y:S04]  /*2dae0*/  LDL.LU.64 R130, [R1+0x420] ;  /* 0x0004200001827983 */ /* 0x002ee80000300a00 */
[----:B------:R1:W-:Y:S04]  /*2daf0*/  STL.64 [R1+0x138], R144 ;  /* 0x0001389001007387 */ /* 0x0003e80000100a00 */
[----:B------:R-:W3:Y:S04]  /*2db00*/  LDL.LU.64 R160, [R1+0x378] ;  /* 0x0003780001a07983 */ /* 0x000ee80000300a00 */
[----:B------:R-:W3:Y:S04]  /*2db10*/  LDL.LU.64 R248, [R1+0x330] ;  /* 0x0003300001f87983 */ /* 0x000ee80000300a00 */
[----:B------:R-:W3:Y:S04]  /*2db20*/  LDL.LU.64 R146, [R1+0x2e8] ;  /* 0x0002e80001927983 */ /* 0x000ee80000300a00 */
[----:B------:R1:W-:Y:S01]  /*2db30*/  LDGSTS.E [R251+0x61d00], desc[UR20][R144.64], P1 ;  /* 0x61d0000090fb7fae */ /* 0x0003e200089a1014 */
[----:B----4-:R-:W-:-:S04]  /*2db40*/  IADD3 R190, P3, PT, R182, UR12, RZ ;  /* 0x0000000cb6be7c10 */ /* 0x010fc8000ff7e0ff */
[----:B------:R-:W-:Y:S02]  /*2db50*/  IADD3.X R191, PT, PT, R183, UR13, RZ, P3, !PT ;  /* 0x0000000db7bf7c10 */ /* 0x000fe40009ffe4ff */
[----:B------:R-:W-:-:S03]  /*2db60*/  IADD3 R182, P3, PT, R218, UR12, RZ ;  /* 0x0000000cdab67c10 */ /* 0x000fc6000ff7e0ff */
[----:B------:R-:W-:Y:S01]  /*2db70*/  STL.64 [R1+0x160], R190 ;  /* 0x000160be01007387 */ /* 0x000fe20000100a00 */
[----:B------:R-:W-:-:S03]  /*2db80*/  IADD3.X R183, PT, PT, R219, UR13, RZ, P3, !PT ;  /* 0x0000000ddbb77c10 */ /* 0x000fc60009ffe4ff */
[----:B------:R-:W4:Y:S04]  /*2db90*/  LDL.LU.64 R162, [R1+0x2b8] ;  /* 0x0002b80001a27983 */ /* 0x000f280000300a00 */
[----:B------:R1:W-:Y:S04]  /*2dba0*/  STL.64 [R1+0x1a8], R182 ;  /* 0x0001a8b601007387 */ /* 0x0003e80000100a00 */
[----:B------:R-:W4:Y:S04]  /*2dbb0*/  LDL.LU.64 R218, [R1+0x288] ;  /* 0x0002880001da7983 */ /* 0x000f280000300a00 */
[----:B------:R-:W-:Y:S04]  /*2dbc0*/  LDGSTS.E [R251+0x62100], desc[UR20][R190.64], P1 ;  /* 0x62100000befb7fae */ /* 0x000fe800089a1014 */
[----:B------:R-:W-:Y:S01]  /*2dbd0*/  LDGSTS.E [R251+0x62500], desc[UR20][R182.64], P1 ;  /* 0x62500000b6fb7fae */ /* 0x000fe200089a1014 */
[----:B-1----:R-:W-:-:S04]  /*2dbe0*/  IADD3 R144, P3, PT, R208, UR12, RZ ;  /* 0x0000000cd0907c10 */ /* 0x002fc8000ff7e0ff */
[----:B------:R-:W-:-:S05]  /*2dbf0*/  IADD3.X R145, PT, PT, R209, UR13, RZ, P3, !PT ;  /* 0x0000000dd1917c10 */ /* 0x000fca0009ffe4ff */
[----:B------:R3:W-:Y:S04]  /*2dc00*/  STL.64 [R1+0x200], R144 ;  /* 0x0002009001007387 */ /* 0x0007e80000100a00 */
[----:B------:R-:W4:Y:S04]  /*2dc10*/  LDL.LU.64 R182, [R1+0x248] ;  /* 0x0002480001b67983 */ /* 0x000f280000300a00 */
[----:B------:R3:W-:Y:S04]  /*2dc20*/  LDGSTS.E [R251+0x62900], desc[UR20][R144.64], P1 ;  /* 0x6290000090fb7fae */ /* 0x0007e800089a1014 */
[----:B------:R-:W4:Y:S01]  /*2dc30*/  LDL.LU.64 R190, [R1+0x1e8] ;  /* 0x0001e80001be7983 */ /* 0x000f220000300a00 */
[----:B--2---:R-:W-:-:S04]  /*2dc40*/  IADD3 R208, P3, PT, R198, UR12, RZ ;  /* 0x0000000cc6d07c10 */ /* 0x004fc8000ff7e0ff */
[----:B------:R-:W-:Y:S02]  /*2dc50*/  IADD3.X R209, PT, PT, R199, UR13, RZ, P3, !PT ;  /* 0x0000000dc7d17c10 */ /* 0x000fe40009ffe4ff */
[----:B------:R-:W2:Y:S04]  /*2dc60*/  LDL.LU.64 R198, [R1+0x188] ;  /* 0x0001880001c67983 */ /* 0x000ea80000300a00 */
[----:B------:R1:W-:Y:S04]  /*2dc70*/  STL.64 [R1+0x240], R208 ;  /* 0x000240d001007387 */ /* 0x0003e80000100a00 */
[----:B------:R-:W-:Y:S01]  /*2dc80*/  LDGSTS.E [R251+0x62d00], desc[UR20][R208.64], P1 ;  /* 0x62d00000d0fb7fae */ /* 0x000fe200089a1014 */
[----:B---3--:R-:W-:-:S04]  /*2dc90*/  IADD3 R144, P3, PT, R128, UR12, RZ ;  /* 0x0000000c80907c10 */ /* 0x008fc8000ff7e0ff */
[----:B------:R-:W-:Y:S02]  /*2dca0*/  IADD3.X R145, PT, PT, R129, UR13, RZ, P3, !PT ;  /* 0x0000000d81917c10 */ /* 0x000fe40009ffe4ff */
[----:B------:R-:W-:-:S03]  /*2dcb0*/  IADD3 R128, P3, PT, R214, UR12, RZ ;  /* 0x0000000cd6807c10 */ /* 0x000fc6000ff7e0ff */
[----:B------:R3:W-:Y:S01]  /*2dcc0*/  STL.64 [R1+0x298], R144 ;  /* 0x0002989001007387 */ /* 0x0007e20000100a00 */
[----:B------:R-:W-:-:S03]  /*2dcd0*/  IADD3.X R129, PT, PT, R215, UR13, RZ, P3, !PT ;  /* 0x0000000dd7817c10 */ /* 0x000fc60009ffe4ff */
[----:B-1----:R-:W2:Y:S04]  /*2dce0*/  LDL.LU.64 R208, [R1+0x130] ;  /* 0x0001300001d07983 */ /* 0x002ea80000300a00 */
[----:B------:R1:W-:Y:S04]  /*2dcf0*/  STL.64 [R1+0x2c8], R128 ;  /* 0x0002c88001007387 */ /* 0x0003e80000100a00 */
[----:B------:R-:W2:Y:S04]  /*2dd00*/  LDL.LU.64 R214, [R1+0xb8] ;  /* 0x0000b80001d67983 */ /* 0x000ea80000300a00 */
[----:B------:R3:W-:Y:S04]  /*2dd10*/  LDGSTS.E [R251+0x63100], desc[UR20][R144.64], P1 ;  /* 0x6310000090fb7fae */ /* 0x0007e800089a1014 */
        /* <DEDUP_REMOVED lines=11> */
[----:B---3--:R-:W-:-:S03]  /*2ddd0*/  IADD3 R144, P3, PT, R146, UR12, RZ ;  /* 0x0000000c92907c10 */ /* 0x008fc6000ff7e0ff */
[----:B------:R1:W-:Y:S01]  /*2dde0*/  STL.64 [R1+0x3c0], R128 ;  /* 0x0003c08001007387 */ /* 0x0003e20000100a00 */
[----:B------:R-:W-:-:S03]  /*2ddf0*/  IADD3.X R145, PT, PT, R147, UR13, RZ, P3, !PT ;  /* 0x0000000d93917c10 */ /* 0x000fc60009ffe4ff */
[----:B------:R1:W-:Y:S04]  /*2de00*/  LDGSTS.E [R251+0x64100], desc[UR20][R128.64], P1 ;  /* 0x6410000080fb7fae */ /* 0x0003e800089a1014 */
[----:B------:R3:W-:Y:S04]  /*2de10*/  STL.64 [R1+0x400], R144 ;  /* 0x0004009001007387 */ /* 0x0007e80000100a00 */
[----:B------:R3:W-:Y:S01]  /*2de20*/  LDGSTS.E [R251+0x64500], desc[UR20][R144.64], P1 ;  /* 0x6450000090fb7fae */ /* 0x0007e200089a1014 */
[----:B----4-:R-:W-:-:S04]  /*2de30*/  IADD3 R130, P3, PT, R162, UR12, RZ ;  /* 0x0000000ca2827c10 */ /* 0x010fc8000ff7e0ff */
[----:B------:R-:W-:Y:S02]  /*2de40*/  IADD3.X R131, PT, PT, R163, UR13, RZ, P3, !PT ;  /* 0x0000000da3837c10 */ /* 0x000fe40009ffe4ff */
[----:B-1----:R-:W-:-:S03]  /*2de50*/  IADD3 R128, P3, PT, R218, UR12, RZ ;  /* 0x0000000cda807c10 */ /* 0x002fc6000ff7e0ff */
[----:B------:R1:W-:Y:S01]  /*2de60*/  LDGSTS.E [R251+0x64900], desc[UR20][R130.64], P1 ;  /* 0x6490000082fb7fae */ /* 0x0003e200089a1014 */
[----:B------:R-:W-:-:S03]  /*2de70*/  IADD3.X R129, PT, PT, R219, UR13, RZ, P3, !PT ;  /* 0x0000000ddb817c10 */ /* 0x000fc60009ffe4ff */
[----:B------:R1:W-:Y:S04]  /*2de80*/  STL.64 [R1+0x448], R130 ;  /* 0x0004488201007387 */ /* 0x0003e80000100a00 */
[----:B------:R2:W-:Y:S04]  /*2de90*/  STL.64 [R1+0x480], R128 ;  /* 0x0004808001007387 */ /* 0x0005e80000100a00 */
[----:B------:R2:W-:Y:S01]  /*2dea0*/  LDGSTS.E [R251+0x64d00], desc[UR20][R128.64], P1 ;  /* 0x64d0000080fb7fae */ /* 0x0005e200089a1014 */
[----:B---3--:R-:W-:-:S04]  /*2deb0*/  IADD3 R144, P3, PT, R182, UR12, RZ ;  /* 0x0000000cb6907c10 */ /* 0x008fc8000ff7e0ff */
[----:B------:R-:W-:Y:S02]  /*2dec0*/  IADD3.X R145, PT, PT, R183, UR13, RZ, P3, !PT ;  /* 0x0000000db7917c10 */ /* 0x000fe40009ffe4ff */
[----:B-1----:R-:W-:-:S03]  /*2ded0*/  IADD3 R130, P3, PT, R190, UR12, RZ ;  /* 0x0000000cbe827c10 */ /* 0x002fc6000ff7e0ff */
[----:B------:R1:W-:Y:S01]  /*2dee0*/  LDGSTS.E [R251+0x65100], desc[UR20][R144.64], P1 ;  /* 0x6510000090fb7fae */ /* 0x0003e200089a1014 */
[----:B------:R-:W-:-:S03]  /*2def0*/  IADD3.X R131, PT, PT, R191, UR13, RZ, P3, !PT ;  /* 0x0000000dbf837c10 */ /* 0x000fc60009ffe4ff */
[----:B------:R1:W-:Y:S01]  /*2df00*/  STL.64 [R1+0x4b0], R144 ;  /* 0x0004b09001007387 */ /* 0x0003e20000100a00 */
[----:B--2---:R-:W-:-:S03]  /*2df10*/  IADD3 R128, P3, PT, R198, UR12, RZ ;  /* 0x0000000cc6807c10 */ /* 0x004fc6000ff7e0ff */
[----:B------:R2:W-:Y:S01]  /*2df20*/  LDGSTS.E [R251+0x65500], desc[UR20][R130.64], P1 ;  /* 0x6550000082fb7fae */ /* 0x0005e200089a1014 */
[----:B------:R-:W-:-:S03]  /*2df30*/  IADD3.X R129, PT, PT, R199, UR13, RZ, P3, !PT ;  /* 0x0000000dc7817c10 */ /* 0x000fc60009ffe4ff */
[----:B------:R2:W-:Y:S04]  /*2df40*/  STL.64 [R1+0x4f8], R130 ;  /* 0x0004f88201007387 */ /* 0x0005e80000100a00 */
[----:B------:R3:W-:Y:S04]  /*2df50*/  STL.64 [R1+0x718], R128 ;  /* 0x0007188001007387 */ /* 0x0007e80000100a00 */
[----:B------:R3:W-:Y:S04]  /*2df60*/  LDGSTS.E [R251+0x65900], desc[UR20][R128.64], P1 ;  /* 0x6590000080fb7fae */ /* 0x0007e800089a1014 */
[----:B------:R-:W4:Y:S01]  /*2df70*/  LDL.LU.64 R182, [R1+0x530] ;  /* 0x0005300001b67983 */ /* 0x000f220000300a00 */
[----:B-1----:R-:W-:-:S04]  /*2df80*/  IADD3 R144, P3, PT, R208, UR12, RZ ;  /* 0x0000000cd0907c10 */ /* 0x002fc8000ff7e0ff */
[----:B------:R-:W-:Y:S02]  /*2df90*/  IADD3.X R145, PT, PT, R209, UR13, RZ, P3, !PT ;  /* 0x0000000dd1917c10 */ /* 0x000fe40009ffe4ff */
[----:B--2---:R-:W-:-:S03]  /*2dfa0*/  IADD3 R130, P3, PT, R214, UR12, RZ ;  /* 0x0000000cd6827c10 */ /* 0x004fc6000ff7e0ff */
[----:B------:R1:W-:Y:S01]  /*2dfb0*/  LDGSTS.E [R251+0x65d00], desc[UR20][R144.64], P1 ;  /* 0x65d0000090fb7fae */ /* 0x0003e200089a1014 */
[----:B------:R-:W-:Y:S02]  /*2dfc0*/  IADD3.X R131, PT, PT, R215, UR13, RZ, P3, !PT ;  /* 0x0000000dd7837c10 */ /* 0x000fe40009ffe4ff */
[----:B---3--:R-:W-:Y:S01]  /*2dfd0*/  IADD3 R128, P3, PT, R240, UR12, RZ ;  /* 0x0000000cf0807c10 */ /* 0x008fe2000ff7e0ff */
[----:B------:R1:W-:Y:S03]  /*2dfe0*/  STL.64 [R1+0x750], R144 ;  /* 0x0007509001007387 */ /* 0x0003e60000100a00 */
[----:B------:R-:W-:Y:S01]  /*2dff0*/  IADD3.X R129, PT, PT, R241, UR13, RZ, P3, !PT ;  /* 0x0000000df1817c10 */ /* 0x000fe20009ffe4ff */
[----:B------:R2:W-:Y:S04]  /*2e000*/  STL.64 [R1+0x790], R130 ;  /* 0x0007908201007387 */ /* 0x0005e80000100a00 */
[----:B------:R-:W3:Y:S01]  /*2e010*/  LDL.LU.64 R190, [R1+0x560] ;  /* 0x0005600001be7983 */ /* 0x000ee20000300a00 */
[----:B------:R-:W-:-:S03]  /*2e020*/  IADD3 R146, P3, PT, R166, UR12, RZ ;  /* 0x0000000ca6927c10 */ /* 0x000fc6000ff7e0ff */
[----:B------:R-:W-:Y:S04]  /*2e030*/  LDGSTS.E [R251+0x66100], desc[UR20][R130.64], P1 ;  /* 0x6610000082fb7fae */ /* 0x000fe800089a1014 */
[----:B------:R2:W-:Y:S01]  /*2e040*/  STL.64 [R1+0x7a8], R128 ;  /* 0x0007a88001007387 */ /* 0x0005e20000100a00 */
[----:B------:R-:W-:Y:S02]  /*2e050*/  IADD3.X R147, PT, PT, R167, UR13, RZ, P3, !PT ;  /* 0x0000000da7937c10 */ /* 0x000fe40009ffe4ff */
[----:B-1----:R-:W-:Y:S01]  /*2e060*/  IADD3 R144, P3, PT, R158, UR12, RZ ;  /* 0x0000000c9e907c10 */ /* 0x002fe2000ff7e0ff */
[----:B------:R1:W-:Y:S04]  /*2e070*/  LDGSTS.E [R251+0x66500], desc[UR20][R128.64], P1 ;  /* 0x6650000080fb7fae */ /* 0x0003e800089a1014 */
[----:B--2---:R-:W2:Y:S04]  /*2e080*/  LDL.LU.64 R130, [R1+0x568] ;  /* 0x0005680001827983 */ /* 0x004ea80000300a00 */
[----:B------:R-:W2:Y:S01]  /*2e090*/  LDL.LU.64 R198, [R1+0x580] ;  /* 0x0005800001c67983 */ /* 0x000ea20000300a00 */
[----:B------:R-:W-:-:S03]  /*2e0a0*/  IADD3.X R145, PT, PT, R159, UR13, RZ, P3, !PT ;  /* 0x0000000d9f917c10 */ /* 0x000fc60009ffe4ff */
[----:B------:R-:W2:Y:S01]  /*2e0b0*/  LDL.LU.64 R208, [R1+0x588] ;  /* 0x0005880001d07983 */ /* 0x000ea20000300a00 */
[----:B-1----:R-:W-:-:S03]  /*2e0c0*/  IADD3 R128, P3, PT, R150, UR12, RZ ;  /* 0x0000000c96807c10 */ /* 0x002fc6000ff7e0ff */
[----:B------:R-:W-:Y:S01]  /*2e0d0*/  LDGSTS.E [R251+0x66900], desc[UR20][R146.64], P1 ;  /* 0x6690000092fb7fae */ /* 0x000fe200089a1014 */
[----:B------:R-:W-:-:S03]  /*2e0e0*/  IADD3.X R129, PT, PT, R151, UR13, RZ, P3, !PT ;  /* 0x0000000d97817c10 */ /* 0x000fc60009ffe4ff */
[----:B------:R1:W-:Y:S04]  /*2e0f0*/  STL.64 [R1+0x7e8], R146 ;  /* 0x0007e89201007387 */ /* 0x0003e80000100a00 */
[----:B------:R1:W-:Y:S04]  /*2e100*/  STL.64 [R1+0x828], R144 ;  /* 0x0008289001007387 */ /* 0x0003e80000100a00 */
[----:B------:R1:W-:Y:S04]  /*2e110*/  STL.64 [R1+0x870], R128 ;  /* 0x0008708001007387 */ /* 0x0003e80000100a00 */
[----:B------:R-:W2:Y:S01]  /*2e120*/  LDL.LU.64 R214, [R1+0x5b8] ;  /* 0x0005b80001d67983 */ /* 0x000ea20000300a00 */
[----:B------:R-:W-:-:S03]  /*2e130*/  IADD3 R150, P3, PT, R142, UR12, RZ ;  /* 0x0000000c8e967c10 */ /* 0x000fc6000ff7e0ff */
[----:B------:R1:W-:Y:S01]  /*2e140*/  LDGSTS.E [R251+0x66d00], desc[UR20][R144.64], P1 ;  /* 0x66d0000090fb7fae */ /* 0x0003e200089a1014 */
[----:B------:R-:W-:-:S03]  /*2e150*/  IADD3.X R151, PT, PT, R143, UR13, RZ, P3, !PT ;  /* 0x0000000d8f977c10 */ /* 0x000fc60009ffe4ff */
[----:B-1----:R-:W2:Y:S04]  /*2e160*/  LDL.LU.64 R146, [R1+0x5f0] ;  /* 0x0005f00001927983 */ /* 0x002ea80000300a00 */
[----:B------:R1:W-:Y:S01]  /*2e170*/  LDGSTS.E [R251+0x67100], desc[UR20][R128.64], P1 ;  /* 0x6710000080fb7fae */ /* 0x0003e200089a1014 */
[----:B------:R-:W-:-:S03]  /*2e180*/  IADD3 R144, P3, PT, R134, UR12, RZ ;  /* 0x0000000c86907c10 */ /* 0x000fc6000ff7e0ff */
[----:B------:R-:W2:Y:S01]  /*2e190*/  LDL.LU.64 R162, [R1+0x600] ;  /* 0x0006000001a27983 */ /* 0x000ea20000300a00 */
[----:B------:R-:W-:-:S03]  /*2e1a0*/  IADD3.X R145, PT, PT, R135, UR13, RZ, P3, !PT ;  /* 0x0000000d87917c10 */ /* 0x000fc60009ffe4ff */
[----:B------:R-:W-:Y:S01]  /*2e1b0*/  LDGSTS.E [R251+0x67500], desc[UR20][R150.64], P1 ;  /* 0x6750000096fb7fae */ /* 0x000fe200089a1014 */
[----:B-1----:R-:W-:-:S03]  /*2e1c0*/  IADD3 R128, P3, PT, R126, UR12, RZ ;  /* 0x0000000c7e807c10 */ /* 0x002fc6000ff7e0ff */
[----:B------:R-:W-:Y:S01]  /*2e1d0*/  STL.64 [R1+0x8b0], R150 ;  /* 0x0008b09601007387 */ /* 0x000fe20000100a00 */
[----:B------:R-:W-:-:S03]  /*2e1e0*/  IADD3.X R129, PT, PT, R127, UR13, RZ, P3, !PT ;  /* 0x0000000d7f817c10 */ /* 0x000fc60009ffe4ff */
[----:B------:R-:W-:Y:S04]  /*2e1f0*/  STL.64 [R1+0x8f0], R144 ;  /* 0x0008f09001007387 */ /* 0x000fe80000100a00 */
[----:B------:R-:W-:Y:S04]  /*2e200*/  LDGSTS.E [R251+0x67900], desc[UR20][R144.64], P1 ;  /* 0x6790000090fb7fae */ /* 0x000fe800089a1014 */
[----:B------:R4:W-:Y:S04]  /*2e210*/  STL.64 [R1+0x908], R128 ;  /* 0x0009088001007387 */ /* 0x0009e80000100a00 */
[----:B------:R4:W-:Y:S04]  /*2e220*/  LDGSTS.E [R251+0x67d00], desc[UR20][R128.64], P1 ;  /* 0x67d0000080fb7fae */ /* 0x0009e800089a1014 */
[----:B------:R-:W2:Y:S01]  /*2e230*/  LDL.LU.64 R218, [R1+0x5d0] ;  /* 0x0005d00001da7983 */ /* 0x000ea20000300a00 */
[----:B----4-:R-:W-:-:S04]  /*2e240*/  IADD3 R128, P3, PT, R182, UR12, RZ ;  /* 0x0000000cb6807c10 */ /* 0x010fc8000ff7e0ff */
[----:B------:R-:W-:Y:S02]  /*2e250*/  IADD3.X R129, PT, PT, R183, UR13, RZ, P3, !PT ;  /* 0x0000000db7817c10 */ /* 0x000fe40009ffe4ff */
[----:B------:R-:W4:Y:S04]  /*2e260*/  LDL.LU.64 R182, [R1+0x5b0] ;  /* 0x0005b00001b67983 */ /* 0x000f280000300a00 */
[----:B------:R-:W-:Y:S01]  /*2e270*/  LDGSTS.E [R252+0x60180], desc[UR20][R128.64], P1 ;  /* 0x6018000080fc7fae */ /* 0x000fe200089a1014 */
[----:B---3--:R-:W-:-:S04]  /*2e280*/  IADD3 R142, P3, PT, R190, UR12, RZ ;  /* 0x0000000cbe8e7c10 */ /* 0x008fc8000ff7e0ff */
[----:B------:R-:W-:Y:S02]  /*2e290*/  IADD3.X R143, PT, PT, R191, UR13, RZ, P3, !PT ;  /* 0x0000000dbf8f7c10 */ /* 0x000fe40009ffe4ff */
[----:B------:R-:W3:Y:S04]  /*2e2a0*/  LDL.LU.64 R190, [R1+0x578] ;  /* 0x0005780001be7983 */ /* 0x000ee80000300a00 */
[----:B------:R-:W-:Y:S01]  /*2e2b0*/  LDGSTS.E [R252+0x60580], desc[UR20][R142.64], P1 ;  /* 0x605800008efc7fae */ /* 0x000fe200089a1014 */
[----:B--2---:R-:W-:-:S04]  /*2e2c0*/  IADD3 R158, P3, PT, R130, UR12, RZ ;  /* 0x0000000c829e7c10 */ /* 0x004fc8000ff7e0ff */
[----:B------:R-:W-:Y:S02]  /*2e2d0*/  IADD3.X R159, PT, PT, R131, UR13, RZ, P3, !PT ;  /* 0x0000000d839f7c10 */ /* 0x000fe40009ffe4ff */
[----:B------:R-:W-:-:S03]  /*2e2e0*/  IADD3 R240, P3, PT, R198, UR12, RZ ;  /* 0x0000000cc6f07c10 */ /* 0x000fc6000ff7e0ff */
[----:B------:R-:W-:Y:S01]  /*2e2f0*/  LDGSTS.E [R252+0x60980], desc[UR20][R158.64], P1 ;  /* 0x609800009efc7fae */ /* 0x000fe200089a1014 */
[----:B------:R-:W-:Y:S02]  /*2e300*/  IADD3.X R241, PT, PT, R199, UR13, RZ, P3, !PT ;  /* 0x0000000dc7f17c10 */ /* 0x000fe40009ffe4ff */
[----:B------:R-:W-:Y:S01]  /*2e310*/  IADD3 R126, P3, PT, R208, UR12, RZ ;  /* 0x0000000cd07e7c10 */ /* 0x000fe2000ff7e0ff */
[----:B------:R-:W2:Y:S03]  /*2e320*/  LDL.LU.64 R198, [R1+0x548] ;  /* 0x0005480001c67983 */ /* 0x000ea60000300a00 */
[----:B------:R-:W-:Y:S01]  /*2e330*/  IADD3.X R127, PT, PT, R209, UR13, RZ, P3, !PT ;  /* 0x0000000dd17f7c10 */ /* 0x000fe20009ffe4ff */
[----:B------:R-:W-:Y:S04]  /*2e340*/  LDGSTS.E [R252+0x60d80], desc[UR20][R240.64], P1 ;  /* 0x60d80000f0fc7fae */ /* 0x000fe800089a1014 */
[----:B------:R1:W-:Y:S04]  /*2e350*/  STL.64 [R1], R126 ;  /* 0x0000007e01007387 */ /* 0x0003e80000100a00 */
[----:B------:R-:W2:Y:S01]  /*2e360*/  LDL.LU.64 R208, [R1+0x520] ;  /* 0x0005200001d07983 */ /* 0x000ea20000300a00 */
[----:B------:R-:W-:-:S03]  /*2e370*/  IADD3 R130, P3, PT, R214, UR12, RZ ;  /* 0x0000000cd6827c10 */ /* 0x000fc6000ff7e0ff */
[----:B------:R1:W-:Y:S01]  /*2e380*/  LDGSTS.E [R252+0x61180], desc[UR20][R126.64], P1 ;  /* 0x611800007efc7fae */ /* 0x0003e200089a1014 */
[----:B------:R-:W-:-:S03]  /*2e390*/  IADD3.X R131, PT, PT, R215, UR13, RZ, P3, !PT ;  /* 0x0000000dd7837c10 */ /* 0x000fc60009ffe4ff */
[----:B------:R-:W2:Y:S01]  /*2e3a0*/  LDL.LU.64 R214, [R1+0x500] ;  /* 0x0005000001d67983 */ /* 0x000ea20000300a00 */
[----:B------:R-:W-:-:S03]  /*2e3b0*/  IADD3 R134, P3, PT, R146, UR12, RZ ;  /* 0x0000000c92867c10 */ /* 0x000fc6000ff7e0ff */
[----:B------:R-:W-:Y:S01]  /*2e3c0*/  LDGSTS.E [R252+0x61580], desc[UR20][R130.64], P1 ;  /* 0x6158000082fc7fae */ /* 0x000fe200089a1014 */
[----:B------:R-:W-:-:S03]  /*2e3d0*/  IADD3.X R135, PT, PT, R147, UR13, RZ, P3, !PT ;  /* 0x0000000d93877c10 */ /* 0x000fc60009ffe4ff */
[----:B------:R1:W-:Y:S02]  /*2e3e0*/  STL.64 [R1+0x68], R130 ;  /* 0x0000688201007387 */ /* 0x0003e40000100a00 */
[----:B-1----:R-:W-:Y:S02]  /*2e3f0*/  IADD3 R126, P3, PT, R162, UR12, RZ ;  /* 0x0000000ca27e7c10 */ /* 0x002fe4000ff7e0ff */
[----:B------:R4:W-:Y:S02]  /*2e400*/  STL.64 [R1+0xb0], R134 ;  /* 0x0000b08601007387 */ /* 0x0009e40000100a00 */
[----:B------:R-:W-:Y:S02]  /*2e410*/  IADD3.X R127, PT, PT, R163, UR13, RZ, P3, !PT ;  /* 0x0000000da37f7c10 */ /* 0x000fe40009ffe4ff */
[----:B------:R4:W-:Y:S04]  /*2e420*/  LDGSTS.E [R252+0x61980], desc[UR20][R134.64], P1 ;  /* 0x6198000086fc7fae */ /* 0x0009e800089a1014 */
[----:B------:R-:W2:Y:S04]  /*2e430*/  LDL.LU.64 R130, [R1+0x4d8] ;  /* 0x0004d80001827983 */ /* 0x000ea80000300a00 */
[----:B------:R3:W-:Y:S04]  /*2e440*/  STL.64 [R1+0xf0], R126 ;  /* 0x0000f07e01007387 */ /* 0x0007e80000100a00 */
[----:B------:R-:W2:Y:S04]  /*2e450*/  LDL.LU.64 R160, [R1+0x470] ;  /* 0x0004700001a07983 */ /* 0x000ea80000300a00 */
[----:B------:R-:W2:Y:S04]  /*2e460*/  LDL.LU.64 R248, [R1+0x3b0] ;  /* 0x0003b00001f87983 */ /* 0x000ea80000300a00 */
[----:B------:R-:W2:Y:S01]  /*2e470*/  LDL.LU.64 R146, [R1+0x338] ;  /* 0x0003380001927983 */ /* 0x000ea20000300a00 */
[----:B------:R-:W-:-:S03]  /*2e480*/  IADD3 R144, P3, PT, R218, UR12, RZ ;  /* 0x0000000cda907c10 */ /* 0x000fc6000ff7e0ff */
[----:B------:R3:W-:Y:S01]  /*2e490*/  LDGSTS.E [R252+0x61d80], desc[UR20][R126.64], P1 ;  /* 0x61d800007efc7fae */ /* 0x0007e200089a1014 */
[----:B------:R-:W-:-:S05]  /*2e4a0*/  IADD3.X R145, PT, PT, R219, UR13, RZ, P3, !PT ;  /* 0x0000000ddb917c10 */ /* 0x000fca0009ffe4ff */
[----:B------:R2:W-:Y:S04]  /*2e4b0*/  STL.64 [R1+0x130], R144 ;  /* 0x0001309001007387 */ /* 0x0005e80000100a00 */
[----:B------:R-:W2:Y:S04]  /*2e4c0*/  LDL.LU.64 R162, [R1+0x2f8] ;  /* 0x0002f80001a27983 */ /* 0x000ea80000300a00 */
[----:B------:R2:W-:Y:S01]  /*2e4d0*/  LDGSTS.E [R252+0x62180], desc[UR20][R144.64], P1 ;  /* 0x6218000090fc7fae */ /* 0x0005e200089a1014 */
[----:B----4-:R-:W-:-:S04]  /*2e4e0*/  IADD3 R134, P3, PT, R182, UR12, RZ ;  /* 0x0000000cb6867c10 */ /* 0x010fc8000ff7e0ff */
[----:B------:R-:W-:-:S05]  /*2e4f0*/  IADD3.X R135, PT, PT, R183, UR13, RZ, P3, !PT ;  /* 0x0000000db7877c10 */ /* 0x000fca0009ffe4ff */
[----:B------:R1:W-:Y:S04]  /*2e500*/  STL.64 [R1+0x178], R134 ;  /* 0x0001788601007387 */ /* 0x0003e80000100a00 */
[----:B------:R-:W4:Y:S04]  /*2e510*/  LDL.LU.64 R218, [R1+0x2b0] ;  /* 0x0002b00001da7983 */ /* 0x000f280000300a00 */
[----:B------:R1:W-:Y:S01]  /*2e520*/  LDGSTS.E [R252+0x62580], desc[UR20][R134.64], P1 ;  /* 0x6258000086fc7fae */ /* 0x0003e200089a1014 */
[----:B---3--:R-:W-:-:S04]  /*2e530*/  IADD3 R126, P3, PT, R190, UR12, RZ ;  /* 0x0000000cbe7e7c10 */ /* 0x008fc8000ff7e0ff */
[----:B------:R-:W-:-:S05]  /*2e540*/  IADD3.X R127, PT, PT, R191, UR13, RZ, P3, !PT ;  /* 0x0000000dbf7f7c10 */ /* 0x000fca0009ffe4ff */
[----:B------:R3:W-:Y:S04]  /*2e550*/  STL.64 [R1+0x1b0], R126 ;  /* 0x0001b07e01007387 */ /* 0x0007e80000100a00 */
[----:B------:R-:W4:Y:S04]  /*2e560*/  LDL.LU.64 R182, [R1+0x280] ;  /* 0x0002800001b67983 */ /* 0x000f280000300a00 */
[----:B------:R-:W4:Y:S04]  /*2e570*/  LDL.LU.64 R190, [R1+0x230] ;  /* 0x0002300001be7983 */ /* 0x000f280000300a00 */
[----:B------:R3:W-:Y:S01]  /*2e580*/  LDGSTS.E [R252+0x62980], desc[UR20][R126.64], P1 ;  /* 0x629800007efc7fae */ /* 0x0007e200089a1014 */
[----:B--2---:R-:W-:-:S04]  /*2e590*/  IADD3 R144, P3, PT, R198, UR12, RZ ;  /* 0x0000000cc6907c10 */ /* 0x004fc8000ff7e0ff */
[----:B------:R-:W-:Y:S02]  /*2e5a0*/  IADD3.X R145, PT, PT, R199, UR13, RZ, P3, !PT ;  /* 0x0000000dc7917c10 */ /* 0x000fe40009ffe4ff */
[----:B------:R-:W2:Y:S01]  /*2e5b0*/  LDL.LU.64 R198, [R1+0x1c0] ;  /* 0x0001c00001c67983 */ /* 0x000ea20000300a00 */
[----:B-1----:R-:W-:-:S03]  /*2e5c0*/  IADD3 R134, P3, PT, R208, UR12, RZ ;  /* 0x0000000cd0867c10 */ /* 0x002fc6000ff7e0ff */
[----:B------:R-:W-:Y:S01]  /*2e5d0*/  LDGSTS.E [R252+0x62d80], desc[UR20][R144.64], P1 ;  /* 0x62d8000090fc7fae */ /* 0x000fe200089a1014 */
[----:B------:R-:W-:-:S03]  /*2e5e0*/  IADD3.X R135, PT, PT, R209, UR13, RZ, P3, !PT ;  /* 0x0000000dd1877c10 */ /* 0x000fc60009ffe4ff */
[----:B------:R-:W-:Y:S01]  /*2e5f0*/  STL.64 [R1+0x1f0], R144 ;  /* 0x0001f09001007387 */ /* 0x000fe20000100a00 */
[----:B---3--:R-:W-:-:S03]  /*2e600*/  IADD3 R126, P3, PT, R214, UR12, RZ ;  /* 0x0000000cd67e7c10 */ /* 0x008fc6000ff7e0ff */
[----:B------:R1:W-:Y:S01]  /*2e610*/  STL.64 [R1+0x228], R134 ;  /* 0x0002288601007387 */ /* 0x0003e20000100a00 */
[----:B------:R-:W-:-:S03]  /*2e620*/  IADD3.X R127, PT, PT, R215, UR13, RZ, P3, !PT ;  /* 0x0000000dd77f7c10 */ /* 0x000fc60009ffe4ff */
[----:B------:R-:W3:Y:S04]  /*2e630*/  LDL.LU.64 R208, [R1+0x150] ;  /* 0x0001500001d07983 */ /* 0x000ee80000300a00 */
[----:B------:R1:W-:Y:S04]  /*2e640*/  STL.64 [R1+0x268], R126 ;  /* 0x0002687e01007387 */ /* 0x0003e80000100a00 */
[----:B------:R-:W3:Y:S04]  /*2e650*/  LDL.LU.64 R214, [R1+0xd0] ;  /* 0x0000d00001d67983 */ /* 0x000ee80000300a00 */
[----:B------:R1:W-:Y:S04]  /*2e660*/  LDGSTS.E [R252+0x63180], desc[UR20][R134.64], P1 ;  /* 0x6318000086fc7fae */ /* 0x0003e800089a1014 */
[----:B------:R1:W-:Y:S02]  /*2e670*/  LDGSTS.E [R252+0x63580], desc[UR20][R126.64], P1 ;  /* 0x635800007efc7fae */ /* 0x0003e400089a1014 */
[----:B-1----:R-:W-:-:S04]  /*2e680*/  IADD3 R134, P3, PT, R130, UR12, RZ ;  /* 0x0000000c82867c10 */ /* 0x002fc8000ff7e0ff */
[----:B------:R-:W-:Y:S02]  /*2e690*/  IADD3.X R135, PT, PT, R131, UR13, RZ, P3, !PT ;  /* 0x0000000d83877c10 */ /* 0x000fe40009ffe4ff */
[----:B------:R-:W-:-:S03]  /*2e6a0*/  IADD3 R130, P3, PT, R160, UR12, RZ ;  /* 0x0000000ca0827c10 */ /* 0x000fc6000ff7e0ff */
[----:B------:R1:W-:Y:S01]  /*2e6b0*/  LDGSTS.E [R252+0x63980], desc[UR20][R134.64], P1 ;  /* 0x6398000086fc7fae */ /* 0x0003e200089a1014 */
[----:B------:R-:W-:Y:S02]  /*2e6c0*/  IADD3.X R131, PT, PT, R161, UR13, RZ, P3, !PT ;  /* 0x0000000da1837c10 */ /* 0x000fe40009ffe4ff */
[----:B------:R-:W-:Y:S01]  /*2e6d0*/  IADD3 R126, P3, PT, R248, UR12, RZ ;  /* 0x0000000cf87e7c10 */ /* 0x000fe2000ff7e0ff */
[----:B------:R1:W-:Y:S03]  /*2e6e0*/  STL.64 [R1+0x2b8], R134 ;  /* 0x0002b88601007387 */ /* 0x0003e60000100a00 */
[----:B------:R-:W-:Y:S01]  /*2e6f0*/  IADD3.X R127, PT, PT, R249, UR13, RZ, P3, !PT ;  /* 0x0000000df97f7c10 */ /* 0x000fe20009ffe4ff */
[----:B------:R1:W-:Y:S04]  /*2e700*/  STL.64 [R1+0x2f0], R130 ;  /* 0x0002f08201007387 */ /* 0x0003e80000100a00 */
[----:B------:R1:W-:Y:S02]  /*2e710*/  LDGSTS.E [R252+0x63d80], desc[UR20][R130.64], P1 ;  /* 0x63d8000082fc7fae */ /* 0x0003e400089a1014 */
[----:B-1----:R-:W-:-:S02]  /*2e720*/  IADD3 R134, P3, PT, R146, UR12, RZ ;  /* 0x0000000c92867c10 */ /* 0x002fc4000ff7e0ff */
[----:B------:R4:W-:Y:S02]  /*2e730*/  STL.64 [R1+0x360], R126 ;  /* 0x0003607e01007387 */ /* 0x0009e40000100a00 */
[----:B------:R-:W-:Y:S02]  /*2e740*/  IADD3.X R135, PT, PT, R147, UR13, RZ, P3, !PT ;  /* 0x0000000d93877c10 */ /* 0x000fe40009ffe4ff */
[----:B------:R4:W-:Y:S01]  /*2e750*/  LDGSTS.E [R252+0x64180], desc[UR20][R126.64], P1 ;  /* 0x641800007efc7fae */ /* 0x0009e200089a1014 */
[----:B------:R-:W-:-:S03]  /*2e760*/  IADD3 R130, P3, PT, R162, UR12, RZ ;  /* 0x0000000ca2827c10 */ /* 0x000fc6000ff7e0ff */
[----:B------:R1:W-:Y:S01]  /*2e770*/  STL.64 [R1+0x390], R134 ;  /* 0x0003908601007387 */ /* 0x0003e20000100a00 */
[----:B------:R-:W-:-:S03]  /*2e780*/  IADD3.X R131, PT, PT, R163, UR13, RZ, P3, !PT ;  /* 0x0000000da3837c10 */ /* 0x000fc60009ffe4ff */
[----:B------:R1:W-:Y:S04]  /*2e790*/  LDGSTS.E [R252+0x64580], desc[UR20][R134.64], P1 ;  /* 0x6458000086fc7fae */ /* 0x0003e800089a1014 */
[----:B------:R1:W-:Y:S04]  /*2e7a0*/  STL.64 [R1+0x3d0], R130 ;  /* 0x0003d08201007387 */ /* 0x0003e80000100a00 */
[----:B------:R1:W-:Y:S01]  /*2e7b0*/  LDGSTS.E [R252+0x64980], desc[UR20][R130.64], P1 ;  /* 0x6498000082fc7fae */ /* 0x0003e200089a1014 */
[----:B----4-:R-:W-:-:S04]  /*2e7c0*/  IADD3 R126, P3, PT, R218, UR12, RZ ;  /* 0x0000000cda7e7c10 */ /* 0x010fc8000ff7e0ff */
[----:B------:R-:W-:-:S05]  /*2e7d0*/  IADD3.X R127, PT, PT, R219, UR13, RZ, P3, !PT ;  /* 0x0000000ddb7f7c10 */ /* 0x000fca0009ffe4ff */
[----:B------:R2:W-:Y:S04]  /*2e7e0*/  STL.64 [R1+0x3f8], R126 ;  /* 0x0003f87e01007387 */ /* 0x0005e80000100a00 */
[----:B------:R2:W-:Y:S01]  /*2e7f0*/  LDGSTS.E [R252+0x64d80], desc[UR20][R126.64], P1 ;  /* 0x64d800007efc7fae */ /* 0x0005e200089a1014 */
[----:B-1----:R-:W-:-:S04]  /*2e800*/  IADD3 R134, P3, PT, R182, UR12, RZ ;  /* 0x0000000cb6867c10 */ /* 0x002fc8000ff7e0ff */
[----:B------:R-:W-:Y:S02]  /*2e810*/  IADD3.X R135, PT, PT, R183, UR13, RZ, P3, !PT ;  /* 0x0000000db7877c10 */ /* 0x000fe40009ffe4ff */
[----:B------:R-:W-:-:S03]  /*2e820*/  IADD3 R130, P3, PT, R190, UR12, RZ ;  /* 0x0000000cbe827c10 */ /* 0x000fc6000ff7e0ff */
        /* <DEDUP_REMOVED lines=8> */
[----:B------:R-:W4:Y:S04]  /*2e8b0*/  LDL.LU.64 R162, [R1+0x8c8] ;  /* 0x0008c80001a27983 */ /* 0x000f280000300a00 */
[----:B------:R2:W-:Y:S01]  /*2e8c0*/  LDGSTS.E [R252+0x65980], desc[UR20][R126.64], P1 ;  /* 0x659800007efc7fae */ /* 0x0005e200089a1014 */
[----:B---3--:R-:W-:-:S04]  /*2e8d0*/  IADD3 R134, P3, PT, R208, UR12, RZ ;  /* 0x0000000cd0867c10 */ /* 0x008fc8000ff7e0ff */
[----:B------:R-:W-:Y:S02]  /*2e8e0*/  IADD3.X R135, PT, PT, R209, UR13, RZ, P3, !PT ;  /* 0x0000000dd1877c10 */ /* 0x000fe40009ffe4ff */
[----:B-1----:R-:W-:-:S03]  /*2e8f0*/  IADD3 R130, P3, PT, R214, UR12, RZ ;  /* 0x0000000cd6827c10 */ /* 0x002fc6000ff7e0ff */
[----:B------:R1:W-:Y:S01]  /*2e900*/  LDGSTS.E [R252+0x65d80], desc[UR20][R134.64], P1 ;  /* 0x65d8000086fc7fae */ /* 0x0003e200089a1014 */
[----:B------:R-:W-:Y:S02]  /*2e910*/  IADD3.X R131, PT, PT, R215, UR13, RZ, P3, !PT ;  /* 0x0000000dd7837c10 */ /* 0x000fe40009ffe4ff */
[----:B--2---:R-:W-:Y:S01]  /*2e920*/  IADD3 R126, P3, PT, R238, UR12, RZ ;  /* 0x0000000cee7e7c10 */ /* 0x004fe2000ff7e0ff */
[----:B------:R1:W-:Y:S03]  /*2e930*/  STL.64 [R1+0x4d8], R134 ;  /* 0x0004d88601007387 */ /* 0x0003e60000100a00 */
[----:B------:R-:W-:Y:S01]  /*2e940*/  IADD3.X R127, PT, PT, R239, UR13, RZ, P3, !PT ;  /* 0x0000000def7f7c10 */ /* 0x000fe20009ffe4ff */
[----:B------:R2:W-:Y:S04]  /*2e950*/  STL.64 [R1+0x530], R130 ;  /* 0x0005308201007387 */ /* 0x0005e80000100a00 */
[----:B------:R-:W3:Y:S01]  /*2e960*/  LDL.LU.64 R218, [R1+0x888] ;  /* 0x0008880001da7983 */ /* 0x000ee20000300a00 */
[----:B-1----:R-:W-:-:S03]  /*2e970*/  IADD3 R134, P3, PT, R164, UR12, RZ ;  /* 0x0000000ca4867c10 */ /* 0x002fc6000ff7e0ff */
[----:B------:R2:W-:Y:S01]  /*2e980*/  LDGSTS.E [R252+0x66180], desc[UR20][R130.64], P1 ;  /* 0x6618000082fc7fae */ /* 0x0005e200089a1014 */
[----:B------:R-:W-:-:S03]  /*2e990*/  IADD3.X R135, PT, PT, R165, UR13, RZ, P3, !PT ;  /* 0x0000000da5877c10 */ /* 0x000fc60009ffe4ff */
[----:B------:R1:W-:Y:S04]  /*2e9a0*/  STL.64 [R1+0x578], R126 ;  /* 0x0005787e01007387 */ /* 0x0003e80000100a00 */
[----:B------:R-:W3:Y:S01]  /*2e9b0*/  LDL.LU.64 R214, [R1+0x848] ;  /* 0x0008480001d67983 */ /* 0x000ee20000300a00 */
[----:B--2---:R-:W-:-:S03]  /*2e9c0*/  IADD3 R130, P3, PT, R156, UR12, RZ ;  /* 0x0000000c9c827c10 */ /* 0x004fc6000ff7e0ff */
[----:B------:R1:W-:Y:S01]  /*2e9d0*/  LDGSTS.E [R252+0x66580], desc[UR20][R126.64], P1 ;  /* 0x665800007efc7fae */ /* 0x0003e200089a1014 */
[----:B------:R-:W-:-:S03]  /*2e9e0*/  IADD3.X R131, PT, PT, R157, UR13, RZ, P3, !PT ;  /* 0x0000000d9d837c10 */ /* 0x000fc60009ffe4ff */
[----:B------:R-:W2:Y:S04]  /*2e9f0*/  LDL.LU.64 R182, [R1+0x808] ;  /* 0x0008080001b67983 */ /* 0x000ea80000300a00 */
[----:B------:R-:W2:Y:S01]  /*2ea00*/  LDL.LU.64 R190, [R1+0x7c8] ;  /* 0x0007c80001be7983 */ /* 0x000ea20000300a00 */
[----:B-1----:R-:W-:-:S03]  /*2ea10*/  IADD3 R126, P3, PT, R148, UR12, RZ ;  /* 0x0000000c947e7c10 */ /* 0x002fc6000ff7e0ff */
[----:B------:R1:W-:Y:S01]  /*2ea20*/  STL.64 [R1+0x588], R134 ;  /* 0x0005888601007387 */ /* 0x0003e20000100a00 */
[----:B------:R-:W-:-:S03]  /*2ea30*/  IADD3.X R127, PT, PT, R149, UR13, RZ, P3, !PT ;  /* 0x0000000d957f7c10 */ /* 0x000fc60009ffe4ff */
[----:B------:R1:W-:Y:S04]  /*2ea40*/  STL.64 [R1+0x5b8], R130 ;  /* 0x0005b88201007387 */ /* 0x0003e80000100a00 */
[----:B------:R1:W-:Y:S04]  /*2ea50*/  STL.64 [R1+0x5d0], R126 ;  /* 0x0005d07e01007387 */ /* 0x0003e80000100a00 */
[----:B------:R-:W2:Y:S04]  /*2ea60*/  LDL.LU.64 R198, [R1+0x788] ;  /* 0x0007880001c67983 */ /* 0x000ea80000300a00 */
[----:B------:R-:W2:Y:S04]  /*2ea70*/  LDL.LU.64 R166, [R1+0x748] ;  /* 0x0007480001a67983 */ /* 0x000ea80000300a00 */
[----:B------:R-:W2:Y:S04]  /*2ea80*/  LDL.LU.64 R208, [R1+0x658] ;  /* 0x0006580001d07983 */ /* 0x000ea80000300a00 */
[----:B------:R1:W-:Y:S04]  /*2ea90*/  LDGSTS.E [R252+0x66980], desc[UR20][R134.64], P1 ;  /* 0x6698000086fc7fae */ /* 0x0003e800089a1014 */
[----:B------:R1:W-:Y:S04]  /*2eaa0*/  LDGSTS.E [R252+0x66d80], desc[UR20][R130.64], P1 ;  /* 0x66d8000082fc7fae */ /* 0x0003e800089a1014 */
[----:B------:R1:W-:Y:S02]  /*2eab0*/  LDGSTS.E [R252+0x67180], desc[UR20][R126.64], P1 ;  /* 0x671800007efc7fae */ /* 0x0003e400089a1014 */
[----:B-1----:R-:W-:-:S04]  /*2eac0*/  IADD3 R134, P3, PT, R140, UR12, RZ ;  /* 0x0000000c8c867c10 */ /* 0x002fc8000ff7e0ff */
[----:B------:R-:W-:Y:S02]  /*2ead0*/  IADD3.X R135, PT, PT, R141, UR13, RZ, P3, !PT ;  /* 0x0000000d8d877c10 */ /* 0x000fe40009ffe4ff */
[----:B------:R-:W-:-:S03]  /*2eae0*/  IADD3 R130, P3, PT, R132, UR12, RZ ;  /* 0x0000000c84827c10 */ /* 0x000fc6000ff7e0ff */
[----:B------:R-:W-:Y:S01]  /*2eaf0*/  LDGSTS.E [R252+0x67580], desc[UR20][R134.64], P1 ;  /* 0x6758000086fc7fae */ /* 0x000fe200089a1014 */
[----:B------:R-:W-:Y:S02]  /*2eb00*/  IADD3.X R131, PT, PT, R133, UR13, RZ, P3, !PT ;  /* 0x0000000d85837c10 */ /* 0x000fe40009ffe4ff */
[----:B------:R-:W-:Y:S01]  /*2eb10*/  IADD3 R126, P3, PT, R124, UR12, RZ ;  /* 0x0000000c7c7e7c10 */ /* 0x000fe2000ff7e0ff */
[----:B------:R-:W-:Y:S03]  /*2eb20*/  STL.64 [R1+0x820], R134 ;  /* 0x0008208601007387 */ /* 0x000fe60000100a00 */
[----:B------:R-:W-:Y:S01]  /*2eb30*/  IADD3.X R127, PT, PT, R125, UR13, RZ, P3, !PT ;  /* 0x0000000d7d7f7c10 */ /* 0x000fe20009ffe4ff */
        /* <DEDUP_REMOVED lines=13> */
[----:B------:R-:W-:-:S04]  /*2ec10*/  IADD3 R160, P3, PT, R214, UR12, RZ ;  /* 0x0000000cd6a07c10 */ /* 0x000fc8000ff7e0ff */
[----:B------:R-:W-:Y:S02]  /*2ec20*/  IADD3.X R161, PT, PT, R215, UR13, RZ, P3, !PT ;  /* 0x0000000dd7a17c10 */ /* 0x000fe40009ffe4ff */
[----:B--2---:R-:W-:-:S03]  /*2ec30*/  IADD3 R214, P3, PT, R182, UR12, RZ ;  /* 0x0000000cb6d67c10 */ /* 0x004fc6000ff7e0ff */
[----:B------:R-:W-:Y:S01]  /*2ec40*/  LDGSTS.E [R8+0x60a00], desc[UR20][R160.64], P1 ;  /* 0x60a00000a0087fae */ /* 0x000fe200089a1014 */
[----:B------:R-:W-:-:S03]  /*2ec50*/  IADD3.X R215, PT, PT, R183, UR13, RZ, P3, !PT ;  /* 0x0000000db7d77c10 */ /* 0x000fc60009ffe4ff */
[----:B------:R-:W2:Y:S01]  /*2ec60*/  LDL.LU.64 R182, [R1+0x5c0] ;  /* 0x0005c00001b67983 */ /* 0x000ea20000300a00 */
[----:B------:R-:W-:-:S03]  /*2ec70*/  IADD3 R248, P3, PT, R190, UR12, RZ ;  /* 0x0000000cbef87c10 */ /* 0x000fc6000ff7e0ff */
[----:B------:R-:W-:Y:S01]  /*2ec80*/  LDGSTS.E [R8+0x60e00], desc[UR20][R214.64], P1 ;  /* 0x60e00000d6087fae */ /* 0x000fe200089a1014 */
[----:B------:R-:W-:-:S03]  /*2ec90*/  IADD3.X R249, PT, PT, R191, UR13, RZ, P3, !PT ;  /* 0x0000000dbff97c10 */ /* 0x000fc60009ffe4ff */
[----:B------:R-:W2:Y:S04]  /*2eca0*/  LDL.LU.64 R190, [R1+0x590] ;  /* 0x0005900001be7983 */ /* 0x000ea80000300a00 */
[----:B------:R-:W-:Y:S01]  /*2ecb0*/  LDGSTS.E [R8+0x61200], desc[UR20][R248.64], P1 ;  /* 0x61200000f8087fae */ /* 0x000fe200089a1014 */
[----:B------:R-:W-:-:S04]  /*2ecc0*/  IADD3 R132, P3, PT, R198, UR12, RZ ;  /* 0x0000000cc6847c10 */ /* 0x000fc8000ff7e0ff */
[----:B------:R-:W-:Y:S02]  /*2ecd0*/  IADD3.X R133, PT, PT, R199, UR13, RZ, P3, !PT ;  /* 0x0000000dc7857c10 */ /* 0x000fe40009ffe4ff */
[----:B------:R-:W2:Y:S01]  /*2ece0*/  LDL.LU.64 R198, [R1+0x558] ;  /* 0x0005580001c67983 */ /* 0x000ea20000300a00 */
[----:B------:R-:W-:-:S03]  /*2ecf0*/  IADD3 R130, P3, PT, R166, UR12, RZ ;  /* 0x0000000ca6827c10 */ /* 0x000fc6000ff7e0ff */
[----:B------:R4:W-:Y:S01]  /*2ed00*/  LDGSTS.E [R8+0x61600], desc[UR20][R132.64], P1 ;  /* 0x6160000084087fae */ /* 0x0009e200089a1014 */
[----:B------:R-:W-:Y:S02]  /*2ed10*/  IADD3.X R131, PT, PT, R167, UR13, RZ, P3, !PT ;  /* 0x0000000da7837c10 */ /* 0x000fe40009ffe4ff */
[----:B------:R-:W-:Y:S01]  /*2ed20*/  IADD3 R124, P3, PT, R208, UR12, RZ ;  /* 0x0000000cd07c7c10 */ /* 0x000fe2000ff7e0ff */
[----:B------:R-:W-:Y:S03]  /*2ed30*/  STL.64 [R1+0x48], R132 ;  /* 0x0000488401007387 */ /* 0x000fe60000100a00 */
[----:B------:R-:W-:Y:S01]  /*2ed40*/  IADD3.X R125, PT, PT, R209, UR13, RZ, P3, !PT ;  /* 0x0000000dd17d7c10 */ /* 0x000fe20009ffe4ff */
[----:B------:R1:W-:Y:S04]  /*2ed50*/  STL.64 [R1+0x88], R130 ;  /* 0x0000888201007387 */ /* 0x0003e80000100a00 */
[----:B------:R-:W2:Y:S04]  /*2ed60*/  LDL.LU.64 R208, [R1+0x528] ;  /* 0x0005280001d07983 */ /* 0x000ea80000300a00 */
[----:B------:R3:W-:Y:S04]  /*2ed70*/  STL.64 [R1+0xd0], R124 ;  /* 0x0000d07c01007387 */ /* 0x0007e80000100a00 */
[----:B------:R-:W2:Y:S04]  /*2ed80*/  LDL.LU.64 R250, [R1+0x508] ;  /* 0x0005080001fa7983 */ /* 0x000ea80000300a00 */
[----:B------:R-:W2:Y:S04]  /*2ed90*/  LDL.LU.64 R150, [R1+0x4d0] ;  /* 0x0004d00001967983 */ /* 0x000ea80000300a00 */
[----:B------:R-:W-:Y:S04]  /*2eda0*/  LDGSTS.E [R8+0x61a00], desc[UR20][R130.64], P1 ;  /* 0x61a0000082087fae */ /* 0x000fe800089a1014 */
[----:B------:R3:W-:Y:S01]  /*2edb0*/  LDGSTS.E [R8+0x61e00], desc[UR20][R124.64], P1 ;  /* 0x61e000007c087fae */ /* 0x0007e200089a1014 */
[----:B------:R-:W-:-:S04]  /*2edc0*/  IADD3 R134, P3, PT, R146, UR12, RZ ;  /* 0x0000000c92867c10 */ /* 0x000fc8000ff7e0ff */
[----:B------:R-:W-:-:S05]  /*2edd0*/  IADD3.X R135, PT, PT, R147, UR13, RZ, P3, !PT ;  /* 0x0000000d93877c10 */ /* 0x000fca0009ffe4ff */
[----:B------:R2:W-:Y:S04]  /*2ede0*/  STL.64 [R1+0x108], R134 ;  /* 0x0001088601007387 */ /* 0x0005e80000100a00 */
[----:B-1----:R-:W2:Y:S04]  /*2edf0*/  LDL.LU.64 R130, [R1+0x430] ;  /* 0x0004300001827983 */ /* 0x002ea80000300a00 */
[----:B------:R2:W-:Y:S01]  /*2ee00*/  LDGSTS.E [R8+0x62200], desc[UR20][R134.64], P1 ;  /* 0x6220000086087fae */ /* 0x0005e200089a1014 */
[----:B----4-:R-:W-:-:S04]  /*2ee10*/  IADD3 R132, P3, PT, R162, UR12, RZ ;  /* 0x0000000ca2847c10 */ /* 0x010fc8000ff7e0ff */
[----:B------:R-:W-:-:S05]  /*2ee20*/  IADD3.X R133, PT, PT, R163, UR13, RZ, P3, !PT ;  /* 0x0000000da3857c10 */ /* 0x000fca0009ffe4ff */
[----:B------:R1:W-:Y:S04]  /*2ee30*/  STL.64 [R1+0x148], R132 ;  /* 0x0001488401007387 */ /* 0x0003e80000100a00 */
[----:B------:R-:W4:Y:S04]  /*2ee40*/  LDL.LU.64 R166, [R1+0x348] ;  /* 0x0003480001a67983 */ /* 0x000f280000300a00 */
        /* <DEDUP_REMOVED lines=10> */
[----:B-1----:R-:W-:-:S03]  /*2eef0*/  IADD3 R132, P3, PT, R190, UR12, RZ ;  /* 0x0000000cbe847c10 */ /* 0x002fc6000ff7e0ff */
[----:B------:R1:W-:Y:S01]  /*2ef00*/  STL.64 [R1+0x1c0], R134 ;  /* 0x0001c08601007387 */ /* 0x0003e20000100a00 */
[----:B------:R-:W-:-:S03]  /*2ef10*/  IADD3.X R133, PT, PT, R191, UR13, RZ, P3, !PT ;  /* 0x0000000dbf857c10 */ /* 0x000fc60009ffe4ff */
[----:B------:R-:W2:Y:S04]  /*2ef20*/  LDL.LU.64 R182, [R1+0x218] ;  /* 0x0002180001b67983 */ /* 0x000ea80000300a00 */
[----:B------:R1:W-:Y:S01]  /*2ef30*/  STL.64 [R1+0x210], R132 ;  /* 0x0002108401007387 */ /* 0x0003e20000100a00 */
[----:B---3--:R-:W-:-:S03]  /*2ef40*/  IADD3 R124, P3, PT, R198, UR12, RZ ;  /* 0x0000000cc67c7c10 */ /* 0x008fc6000ff7e0ff */
[----:B------:R-:W3:Y:S01]  /*2ef50*/  LDL.LU.64 R190, [R1+0x1a0] ;  /* 0x0001a00001be7983 */ /* 0x000ee20000300a00 */
[----:B------:R-:W-:-:S03]  /*2ef60*/  IADD3.X R125, PT, PT, R199, UR13, RZ, P3, !PT ;  /* 0x0000000dc77d7c10 */ /* 0x000fc60009ffe4ff */
[----:B------:R1:W-:Y:S04]  /*2ef70*/  LDGSTS.E [R8+0x62e00], desc[UR20][R134.64], P1 ;  /* 0x62e0000086087fae */ /* 0x0003e800089a1014 */
[----:B------:R1:W-:Y:S04]  /*2ef80*/  STL.64 [R1+0x230], R124 ;  /* 0x0002307c01007387 */ /* 0x0003e80000100a00 */
[----:B------:R-:W3:Y:S01]  /*2ef90*/  LDL.64 R198, [R1+0x128] ;  /* 0x0001280001c67983 */ /* 0x000ee20000100a00 */
[----:B-1----:R-:W-:-:S03]  /*2efa0*/  IADD3 R134, P3, PT, R208, UR12, RZ ;  /* 0x0000000cd0867c10 */ /* 0x002fc6000ff7e0ff */
[----:B------:R1:W-:Y:S01]  /*2efb0*/  LDGSTS.E [R8+0x63200], desc[UR20][R132.64], P1 ;  /* 0x6320000084087fae */ /* 0x0003e200089a1014 */
[----:B------:R-:W-:-:S03]  /*2efc0*/  IADD3.X R135, PT, PT, R209, UR13, RZ, P3, !PT ;  /* 0x0000000dd1877c10 */ /* 0x000fc60009ffe4ff */
[----:B------:R1:W-:Y:S04]  /*2efd0*/  LDGSTS.E [R8+0x63600], desc[UR20][R124.64], P1 ;  /* 0x636000007c087fae */ /* 0x0003e800089a1014 */
[----:B------:R-:W3:Y:S01]  /*2efe0*/  LDL.LU.64 R208, [R1+0x58] ;  /* 0x0000580001d07983 */ /* 0x000ee20000300a00 */
[----:B-1----:R-:W-:-:S03]  /*2eff0*/  IADD3 R132, P3, PT, R250, UR12, RZ ;  /* 0x0000000cfa847c10 */ /* 0x002fc6000ff7e0ff */
[----:B------:R-:W-:Y:S01]  /*2f000*/  LDGSTS.E [R8+0x63a00], desc[UR20][R134.64], P1 ;  /* 0x63a0000086087fae */ /* 0x000fe200089a1014 */
[----:B------:R-:W-:Y:S02]  /*2f010*/  IADD3.X R133, PT, PT, R251, UR13, RZ, P3, !PT ;  /* 0x0000000dfb857c10 */ /* 0x000fe40009ffe4ff */
[----:B------:R-:W-:Y:S01]  /*2f020*/  IADD3 R124, P3, PT, R150, UR12, RZ ;  /* 0x0000000c967c7c10 */ /* 0x000fe2000ff7e0ff */
[----:B------:R-:W-:Y:S03]  /*2f030*/  STL.64 [R1+0x280], R134 ;  /* 0x0002808601007387 */ /* 0x000fe60000100a00 */
[----:B------:R-:W-:Y:S01]  /*2f040*/  IADD3.X R125, PT, PT, R151, UR13, RZ, P3, !PT ;  /* 0x0000000d977d7c10 */ /* 0x000fe20009ffe4ff */
[----:B------:R1:W-:Y:S04]  /*2f050*/  STL.64 [R1+0x2b0], R132 ;  /* 0x0002b08401007387 */ /* 0x0003e80000100a00 */
[----:B------:R1:W-:Y:S04]  /*2f060*/  LDGSTS.E [R8+0x63e00], desc[UR20][R132.64], P1 ;  /* 0x63e0000084087fae */ /* 0x0003e800089a1014 */
[----:B------:R4:W-:Y:S04]  /*2f070*/  STL.64 [R1+0x2e8], R124 ;  /* 0x0002e87c01007387 */ /* 0x0009e80000100a00 */
[----:B------:R4:W-:Y:S01]  /*2f080*/  LDGSTS.E [R8+0x64200], desc[UR20][R124.64], P1 ;  /* 0x642000007c087fae */ /* 0x0009e200089a1014 */
[----:B-1----:R-:W-:-:S04]  /*2f090*/  IADD3 R132, P3, PT, R130, UR12, RZ ;  /* 0x0000000c82847c10 */ /* 0x002fc8000ff7e0ff */
[----:B------:R-:W-:-:S05]  /*2f0a0*/  IADD3.X R133, PT, PT, R131, UR13, RZ, P3, !PT ;  /* 0x0000000d83857c10 */ /* 0x000fca0009ffe4ff */
[----:B------:R1:W-:Y:S04]  /*2f0b0*/  STL.64 [R1+0x320], R132 ;  /* 0x0003208401007387 */ /* 0x0003e80000100a00 */
[----:B------:R1:W-:Y:S01]  /*2f0c0*/  LDGSTS.E [R8+0x64600], desc[UR20][R132.64], P1 ;  /* 0x6460000084087fae */ /* 0x0003e200089a1014 */
[----:B----4-:R-:W-:-:S04]  /*2f0d0*/  IADD3 R130, P3, PT, R166, UR12, RZ ;  /* 0x0000000ca6827c10 */ /* 0x010fc8000ff7e0ff */
[----:B------:R-:W-:Y:S02]  /*2f0e0*/  IADD3.X R131, PT, PT, R167, UR13, RZ, P3, !PT ;  /* 0x0000000da7837c10 */ /* 0x000fe40009ffe4ff */
[----:B------:R-:W-:-:S03]  /*2f0f0*/  IADD3 R124, P3, PT, R146, UR12, RZ ;  /* 0x0000000c927c7c10 */ /* 0x000fc6000ff7e0ff */
[----:B------:R4:W-:Y:S01]  /*2f100*/  LDGSTS.E [R8+0x64a00], desc[UR20][R130.64], P1 ;  /* 0x64a0000082087fae */ /* 0x0009e200089a1014 */
[----:B------:R-:W-:-:S03]  /*2f110*/  IADD3.X R125, PT, PT, R147, UR13, RZ, P3, !PT ;  /* 0x0000000d937d7c10 */ /* 0x000fc60009ffe4ff */
[----:B------:R4:W-:Y:S04]  /*2f120*/  STL.64 [R1+0x378], R130 ;  /* 0x0003788201007387 */ /* 0x0009e80000100a00 */
[----:B------:R2:W-:Y:S04]  /*2f130*/  STL.64 [R1+0x3b0], R124 ;  /* 0x0003b07c01007387 */ /* 0x0005e80000100a00 */
[----:B------:R2:W-:Y:S01]  /*2f140*/  LDGSTS.E [R8+0x64e00], desc[UR20][R124.64], P1 ;  /* 0x64e000007c087fae */ /* 0x0005e200089a1014 */
[----:B-1----:R-:W-:-:S04]  /*2f150*/  IADD3 R132, P3, PT, R162, UR12, RZ ;  /* 0x0000000ca2847c10 */ /* 0x002fc8000ff7e0ff */
[----:B------:R-:W-:Y:S02]  /*2f160*/  IADD3.X R133, PT, PT, R163, UR13, RZ, P3, !PT ;  /* 0x0000000da3857c10 */ /* 0x000fe40009ffe4ff */
[----:B----4-:R-:W-:-:S03]  /*2f170*/  IADD3 R130, P3, PT, R218, UR12, RZ ;  /* 0x0000000cda827c10 */ /* 0x010fc6000ff7e0ff */
[----:B------:R3:W-:Y:S01]  /*2f180*/  LDGSTS.E [R8+0x65200], desc[UR20][R132.64], P1 ;  /* 0x6520000084087fae */ /* 0x0007e200089a1014 */
[----:B------:R-:W-:-:S03]  /*2f190*/  IADD3.X R131, PT, PT, R219, UR13, RZ, P3, !PT ;  /* 0x0000000ddb837c10 */ /* 0x000fc60009ffe4ff */
[----:B------:R3:W-:Y:S01]  /*2f1a0*/  STL.64 [R1+0x3f0], R132 ;  /* 0x0003f08401007387 */ /* 0x0007e20000100a00 */
[----:B--2---:R-:W-:-:S03]  /*2f1b0*/  IADD3 R124, P3, PT, R182, UR12, RZ ;  /* 0x0000000cb67c7c10 */ /* 0x004fc6000ff7e0ff */
[----:B------:R1:W-:Y:S01]  /*2f1c0*/  LDGSTS.E [R8+0x65600], desc[UR20][R130.64], P1 ;  /* 0x6560000082087fae */ /* 0x0003e200089a1014 */
[----:B------:R-:W-:-:S03]  /*2f1d0*/  IADD3.X R125, PT, PT, R183, UR13, RZ, P3, !PT ;  /* 0x0000000db77d7c10 */ /* 0x000fc60009ffe4ff */
[----:B------:R1:W-:Y:S01]  /*2f1e0*/  STL.64 [R1+0x420], R130 ;  /* 0x0004208201007387 */ /* 0x0003e20000100a00 */
[----:B---3--:R-:W-:-:S03]  /*2f1f0*/  IADD3 R132, P3, PT, R190, UR12, RZ ;  /* 0x0000000cbe847c10 */ /* 0x008fc6000ff7e0ff */
[----:B------:R2:W-:Y:S01]  /*2f200*/  LDGSTS.E [R8+0x65a00], desc[UR20][R124.64], P1 ;  /* 0x65a000007c087fae */ /* 0x0005e200089a1014 */
[----:B------:R-:W-:-:S03]  /*2f210*/  IADD3.X R133, PT, PT, R191, UR13, RZ, P3, !PT ;  /* 0x0000000dbf857c10 */ /* 0x000fc60009ffe4ff */
[----:B------:R2:W-:Y:S04]  /*2f220*/  STL.64 [R1+0x458], R124 ;  /* 0x0004587c01007387 */ /* 0x0005e80000100a00 */
[----:B------:R-:W3:Y:S01]  /*2f230*/  LDL.LU.64 R146, [R1+0x8c0] ;  /* 0x0008c00001927983 */ /* 0x000ee20000300a00 */
[----:B-1----:R-:W-:-:S03]  /*2f240*/  IADD3 R130, P3, PT, R198, UR12, RZ ;  /* 0x0000000cc6827c10 */ /* 0x002fc6000ff7e0ff */
[----:B------:R1:W-:Y:S01]  /*2f250*/  LDGSTS.E [R8+0x65e00], desc[UR20][R132.64], P1 ;  /* 0x65e0000084087fae */ /* 0x0003e200089a1014 */
[----:B------:R-:W-:-:S03]  /*2f260*/  IADD3.X R131, PT, PT, R199, UR13, RZ, P3, !PT ;  /* 0x0000000dc7837c10 */ /* 0x000fc60009ffe4ff */
[----:B------:R1:W-:Y:S04]  /*2f270*/  STL.64 [R1+0x488], R132 ;  /* 0x0004888401007387 */ /* 0x0003e80000100a00 */
[----:B------:R4:W-:Y:S01]  /*2f280*/  STL.64 [R1+0x4b8], R130 ;  /* 0x0004b88201007387 */ /* 0x0009e20000100a00 */
[----:B--2---:R-:W-:-:S03]  /*2f290*/  IADD3 R124, P3, PT, R208, UR12, RZ ;  /* 0x0000000cd07c7c10 */ /* 0x004fc6000ff7e0ff */
[----:B------:R-:W2:Y:S01]  /*2f2a0*/  LDL.LU.64 R162, [R1+0x880] ;  /* 0x0008800001a27983 */ /* 0x000ea20000300a00 */
[----:B------:R-:W-:-:S03]  /*2f2b0*/  IADD3.X R125, PT, PT, R209, UR13, RZ, P3, !PT ;  /* 0x0000000dd17d7c10 */ /* 0x000fc60009ffe4ff */
[----:B------:R4:W-:Y:S01]  /*2f2c0*/  LDGSTS.E [R8+0x66200], desc[UR20][R130.64], P1 ;  /* 0x6620000082087fae */ /* 0x0009e200089a1014 */
[----:B-1----:R-:W-:-:S03]  /*2f2d0*/  IADD3 R132, P3, PT, R122, UR12, RZ ;  /* 0x0000000c7a847c10 */ /* 0x002fc6000ff7e0ff */
[----:B------:R1:W-:Y:S01]  /*2f2e0*/  STL.64 [R1+0x4d0], R124 ;  /* 0x0004d07c01007387 */ /* 0x0003e20000100a00 */
[----:B------:R-:W-:-:S03]  /*2f2f0*/  IADD3.X R133, PT, PT, R123, UR13, RZ, P3, !PT ;  /* 0x0000000d7b857c10 */ /* 0x000fc60009ffe4ff */
[----:B------:R-:W2:Y:S01]  /*2f300*/  LDL.LU.64 R198, [R1+0x840] ;  /* 0x0008400001c67983 */ /* 0x000ea20000300a00 */
[----:B----4-:R-:W-:-:S03]  /*2f310*/  IADD3 R130, P3, PT, R120, UR12, RZ ;  /* 0x0000000c78827c10 */ /* 0x010fc6000ff7e0ff */
[----:B------:R1:W-:Y:S01]  /*2f320*/  LDGSTS.E [R8+0x66600], desc[UR20][R124.64], P1 ;  /* 0x666000007c087fae */ /* 0x0003e200089a1014 */
[----:B------:R-:W-:-:S03]  /*2f330*/  IADD3.X R131, PT, PT, R121, UR13, RZ, P3, !PT ;  /* 0x0000000d79837c10 */ /* 0x000fc60009ffe4ff */
[----:B------:R-:W4:Y:S04]  /*2f340*/  LDL.LU.64 R218, [R1+0x800] ;  /* 0x0008000001da7983 */ /* 0x000f280000300a00 */
[----:B------:R-:W4:Y:S01]  /*2f350*/  LDL.LU.64 R182, [R1+0x7c0] ;  /* 0x0007c00001b67983 */ /* 0x000f220000300a00 */
[----:B-1----:R-:W-:-:S03]  /*2f360*/  IADD3 R124, P3, PT, R118, UR12, RZ ;  /* 0x0000000c767c7c10 */ /* 0x002fc6000ff7e0ff */
[----:B------:R-:W-:Y:S01]  /*2f370*/  STL.64 [R1+0x508], R132 ;  /* 0x0005088401007387 */ /* 0x000fe20000100a00 */
[----:B------:R-:W-:-:S03]  /*2f380*/  IADD3.X R125, PT, PT, R119, UR13, RZ, P3, !PT ;  /* 0x0000000d777d7c10 */ /* 0x000fc60009ffe4ff */
[----:B------:R3:W-:Y:S04]  /*2f390*/  STL.64 [R1+0x548], R130 ;  /* 0x0005488201007387 */ /* 0x0007e80000100a00 */
[----:B------:R-:W-:Y:S04]  /*2f3a0*/  STL.64 [R1+0x580], R124 ;  /* 0x0005807c01007387 */ /* 0x000fe80000100a00 */
[----:B------:R-:W4:Y:S04]  /*2f3b0*/  LDL.LU.64 R190, [R1+0x780] ;  /* 0x0007800001be7983 */ /* 0x000f280000300a00 */
[----:B------:R-:W4:Y:S04]  /*2f3c0*/  LDL.LU.64 R250, [R1+0x740] ;  /* 0x0007400001fa7983 */ /* 0x000f280000300a00 */
[----:B------:R-:W4:Y:S01]  /*2f3d0*/  LDL.LU.64 R208, [R1+0x700] ;  /* 0x0007000001d07983 */ /* 0x000f220000300a00 */
[----:B------:R-:W-:-:S03]  /*2f3e0*/  IADD3 R122, P3, PT, R116, UR12, RZ ;  /* 0x0000000c747a7c10 */ /* 0x000fc6000ff7e0ff */
[----:B------:R-:W-:Y:S01]  /*2f3f0*/  LDGSTS.E [R8+0x66a00], desc[UR20][R132.64], P1 ;  /* 0x66a0000084087fae */ /* 0x000fe200089a1014 */
[----:B------:R-:W-:Y:S02]  /*2f400*/  IADD3.X R123, PT, PT, R117, UR13, RZ, P3, !PT ;  /* 0x0000000d757b7c10 */ /* 0x000fe40009ffe4ff */
[----:B------:R-:W-:Y:S01]  /*2f410*/  IADD3 R120, P3, PT, R114, UR12, RZ ;  /* 0x0000000c72787c10 */ /* 0x000fe2000ff7e0ff */
[----:B------:R3:W-:Y:S03]  /*2f420*/  LDGSTS.E [R8+0x66e00], desc[UR20][R130.64], P1 ;  /* 0x66e0000082087fae */ /* 0x0007e600089a1014 */
[----:B------:R-:W-:Y:S01]  /*2f430*/  IADD3.X R121, PT, PT, R115, UR13, RZ, P3, !PT ;  /* 0x0000000d73797c10 */ /* 0x000fe20009ffe4ff */
[----:B------:R-:W-:Y:S01]  /*2f440*/  STL.64 [R1+0x590], R122 ;  /* 0x0005907a01007387 */ /* 0x000fe20000100a00 */
[----:B------:R-:W-:-:S03]  /*2f450*/  IADD3 R118, P3, PT, R112, UR12, RZ ;  /* 0x0000000c70767c10 */ /* 0x000fc6000ff7e0ff */
[----:B------:R-:W-:Y:S01]  /*2f460*/  LDGSTS.E [R8+0x67200], desc[UR20][R124.64], P1 ;  /* 0x672000007c087fae */ /* 0x000fe200089a1014 */
[----:B------:R-:W-:-:S03]  /*2f470*/  IADD3.X R119, PT, PT, R113, UR13, RZ, P3, !PT ;  /* 0x0000000d71777c10 */ /* 0x000fc60009ffe4ff */
[----:B------:R-:W-:Y:S04]  /*2f480*/  STL.64 [R1+0x5c0], R120 ;  /* 0x0005c07801007387 */ /* 0x000fe80000100a00 */
[----:B------:R-:W-:Y:S04]  /*2f490*/  STL.64 [R1+0x658], R118 ;  /* 0x0006587601007387 */ /* 0x000fe80000100a00 */
[----:B------:R-:W4:Y:S04]  /*2f4a0*/  LDL.LU.64 R134, [R1+0x6c0] ;  /* 0x0006c00001867983 */ /* 0x000f280000300a00 */
[----:B------:R-:W4:Y:S04]  /*2f4b0*/  LDL.LU.64 R150, [R1+0x680] ;  /* 0x0006800001967983 */ /* 0x000f280000300a00 */
[----:B------:R-:W4:Y:S04]  /*2f4c0*/  LDL.LU.64 R166, [R1+0x650] ;  /* 0x0006500001a67983 */ /* 0x000f280000300a00 */
[----:B------:R-:W-:Y:S04]  /*2f4d0*/  LDGSTS.E [R8+0x67600], desc[UR20][R122.64], P1 ;  /* 0x676000007a087fae */ /* 0x000fe800089a1014 */
[----:B------:R-:W-:Y:S04]  /*2f4e0*/  LDGSTS.E [R8+0x67a00], desc[UR20][R120.64], P1 ;  /* 0x67a0000078087fae */ /* 0x000fe800089a1014 */
[----:B------:R1:W-:Y:S01]  /*2f4f0*/  LDGSTS.E [R8+0x67e00], desc[UR20][R118.64], P1 ;  /* 0x67e0000076087fae */ /* 0x0003e200089a1014 */
[----:B---3--:R-:W-:-:S04]  /*2f500*/  IADD3 R130, P3, PT, R146, UR12, RZ ;  /* 0x0000000c92827c10 */ /* 0x008fc8000ff7e0ff */
[----:B------:R-:W-:-:S05]  /*2f510*/  IADD3.X R131, PT, PT, R147, UR13, RZ, P3, !PT ;  /* 0x0000000d93837c10 */ /* 0x000fca0009ffe4ff */
[----:B------:R-:W-:Y:S01]  /*2f520*/  LDGSTS.E [R7+0x60280], desc[UR20][R130.64], P1 ;  /* 0x6028000082077fae */ /* 0x000fe200089a1014 */
[----:B--2---:R-:W-:-:S04]  /*2f530*/  IADD3 R146, P3, PT, R162, UR12, RZ ;  /* 0x0000000ca2927c10 */ /* 0x004fc8000ff7e0ff */
[----:B------:R-:W-:-:S05]  /*2f540*/  IADD3.X R147, PT, PT, R163, UR13, RZ, P3, !PT ;  /* 0x0000000da3937c10 */ /* 0x000fca0009ffe4ff */
[----:B------:R-:W-:Y:S01]  /*2f550*/  LDGSTS.E [R7+0x60680], desc[UR20][R146.64], P1 ;  /* 0x6068000092077fae */ /* 0x000fe200089a1014 */
[----:B------:R-:W-:-:S04]  /*2f560*/  IADD3 R162, P3, PT, R198, UR12, RZ ;  /* 0x0000000cc6a27c10 */ /* 0x000fc8000ff7e0ff */
[----:B------:R-:W-:Y:S02]  /*2f570*/  IADD3.X R163, PT, PT, R199, UR13, RZ, P3, !PT ;  /* 0x0000000dc7a37c10 */ /* 0x000fe40009ffe4ff */
[----:B----4-:R-:W-:-:S03]  /*2f580*/  IADD3 R198, P3, PT, R218, UR12, RZ ;  /* 0x0000000cdac67c10 */ /* 0x010fc6000ff7e0ff */
[----:B------:R-:W-:Y:S01]  /*2f590*/  LDGSTS.E [R7+0x60a80], desc[UR20][R162.64], P1 ;  /* 0x60a80000a2077fae */ /* 0x000fe200089a1014 */
[----:B------:R-:W-:Y:S02]  /*2f5a0*/  IADD3.X R199, PT, PT, R219, UR13, RZ, P3, !PT ;  /* 0x0000000ddbc77c10 */ /* 0x000fe40009ffe4ff */
[----:B------:R-:W-:Y:S01]  /*2f5b0*/  IADD3 R238, P3, PT, R182, UR12, RZ ;  /* 0x0000000cb6ee7c10 */ /* 0x000fe2000ff7e0ff */
[----:B------:R-:W2:Y:S03]  /*2f5c0*/  LDL.LU.64 R218, [R1+0x628] ;  /* 0x0006280001da7983 */ /* 0x000ea60000300a00 */
[----:B------:R-:W-:Y:S01]  /*2f5d0*/  IADD3.X R239, PT, PT, R183, UR13, RZ, P3, !PT ;  /* 0x0000000db7ef7c10 */ /* 0x000fe20009ffe4ff */
[----:B------:R-:W-:Y:S04]  /*2f5e0*/  LDGSTS.E [R7+0x60e80], desc[UR20][R198.64], P1 ;  /* 0x60e80000c6077fae */ /* 0x000fe800089a1014 */
[----:B------:R-:W3:Y:S04]  /*2f5f0*/  LDL.LU.64 R182, [R1+0x610] ;  /* 0x0006100001b67983 */ /* 0x000ee80000300a00 */
[----:B------:R-:W-:Y:S01]  /*2f600*/  LDGSTS.E [R7+0x61280], desc[UR20][R238.64], P1 ;  /* 0x61280000ee077fae */ /* 0x000fe200089a1014 */
[----:B------:R-:W-:-:S04]  /*2f610*/  IADD3 R114, P3, PT, R190, UR12, RZ ;  /* 0x0000000cbe727c10 */ /* 0x000fc8000ff7e0ff */
[----:B------:R-:W-:Y:S02]  /*2f620*/  IADD3.X R115, PT, PT, R191, UR13, RZ, P3, !PT ;  /* 0x0000000dbf737c10 */ /* 0x000fe40009ffe4ff */
[----:B------:R-:W4:Y:S01]  /*2f630*/  LDL.LU.64 R190, [R1+0x5e8] ;  /* 0x0005e80001be7983 */ /* 0x000f220000300a00 */
[----:B------:R-:W-:-:S03]  /*2f640*/  IADD3 R112, P3, PT, R250, UR12, RZ ;  /* 0x0000000cfa707c10 */ /* 0x000fc6000ff7e0ff */
[----:B------:R-:W-:Y:S01]  /*2f650*/  LDGSTS.E [R7+0x61680], desc[UR20][R114.64], P1 ;  /* 0x6168000072077fae */ /* 0x000fe200089a1014 */
[----:B------:R-:W-:Y:S02]  /*2f660*/  IADD3.X R113, PT, PT, R251, UR13, RZ, P3, !PT ;  /* 0x0000000dfb717c10 */ /* 0x000fe40009ffe4ff */
[----:B-1----:R-:W-:Y:S01]  /*2f670*/  IADD3 R8, P3, PT, R208, UR12, RZ ;  /* 0x0000000cd0087c10 */ /* 0x002fe2000ff7e0ff */
[----:B------:R-:W-:Y:S03]  /*2f680*/  STL.64 [R1+0x38], R114 ;  /* 0x0000387201007387 */ /* 0x000fe60000100a00 */
[----:B------:R-:W-:Y:S01]  /*2f690*/  IADD3.X R9, PT, PT, R209, UR13, RZ, P3, !PT ;  /* 0x0000000dd1097c10 */ /* 0x000fe20009ffe4ff */
[----:B------:R1:W-:Y:S04]  /*2f6a0*/  STL.64 [R1+0x70], R112 ;  /* 0x0000707001007387 */ /* 0x0003e80000100a00 */
[----:B------:R-:W4:Y:S04]  /*2f6b0*/  LDL.LU.64 R208, [R1+0x5a8] ;  /* 0x0005a80001d07983 */ /* 0x000f280000300a00 */
[----:B------:R1:W-:Y:S04]  /*2f6c0*/  LDGSTS.E [R7+0x61a80], desc[UR20][R112.64], P1 ;  /* 0x61a8000070077fae */ /* 0x0003e800089a1014 */
[----:B------:R1:W-:Y:S04]  /*2f6d0*/  STL.64 [R1+0xa8], R8 ;  /* 0x0000a80801007387 */ /* 0x0003e80000100a00 */
[----:B------:R-:W4:Y:S01]  /*2f6e0*/  LDL.LU.64 R140, [R1+0x570] ;  /* 0x00057000018c7983 */ /* 0x000f220000300a00 */
[----:B-1----:R-:W-:-:S03]  /*2f6f0*/  IADD3 R112, P3, PT, R134, UR12, RZ ;  /* 0x0000000c86707c10 */ /* 0x002fc6000ff7e0ff */
[----:B------:R-:W4:Y:S01]  /*2f700*/  LDL.LU.64 R148, [R1+0x538] ;  /* 0x0005380001947983 */ /* 0x000f220000300a00 */
[----:B------:R-:W-:-:S03]  /*2f710*/  IADD3.X R113, PT, PT, R135, UR13, RZ, P3, !PT ;  /* 0x0000000d87717c10 */ /* 0x000fc60009ffe4ff */
[----:B------:R1:W-:Y:S01]  /*2f720*/  LDGSTS.E [R7+0x61e80], desc[UR20][R8.64], P1 ;  /* 0x61e8000008077fae */ /* 0x0003e200089a1014 */
[----:B------:R-:W-:-:S03]  /*2f730*/  IADD3 R156, P3, PT, R150, UR12, RZ ;  /* 0x0000000c969c7c10 */ /* 0x000fc6000ff7e0ff */
[----:B------:R3:W-:Y:S01]  /*2f740*/  STL.64 [R1+0xe0], R112 ;  /* 0x0000e07001007387 */ /* 0x0007e20000100a00 */
[----:B------:R-:W-:-:S03]  /*2f750*/  IADD3.X R157, PT, PT, R151, UR13, RZ, P3, !PT ;  /* 0x0000000d979d7c10 */ /* 0x000fc60009ffe4ff */
[----:B------:R-:W4:Y:S01]  /*2f760*/  LDL.LU.64 R164, [R1+0x510] ;  /* 0x0005100001a47983 */ /* 0x000f220000300a00 */
[----:B-1----:R-:W-:-:S03]  /*2f770*/  IADD3 R8, P3, PT, R166, UR12, RZ ;  /* 0x0000000ca6087c10 */ /* 0x002fc6000ff7e0ff */
[----:B------:R-:W4:Y:S01]  /*2f780*/  LDL.LU.64 R250, [R1+0x4c8] ;  /* 0x0004c80001fa7983 */ /* 0x000f220000300a00 */
[----:B------:R-:W-:-:S03]  /*2f790*/  IADD3.X R9, PT, PT, R167, UR13, RZ, P3, !PT ;  /* 0x0000000da7097c10 */ /* 0x000fc60009ffe4ff */
[----:B------:R3:W-:Y:S04]  /*2f7a0*/  LDGSTS.E [R7+0x62280], desc[UR20][R112.64], P1 ;  /* 0x6228000070077fae */ /* 0x0007e800089a1014 */
[----:B------:R4:W-:Y:S04]  /*2f7b0*/  STL.64 [R1+0x150], R8 ;  /* 0x0001500801007387 */ /* 0x0009e80000100a00 */
[----:B------:R-:W4:Y:S04]  /*2f7c0*/  LDL.LU.64 R134, [R1+0x410] ;  /* 0x0004100001867983 */ /* 0x000f280000300a00 */
[----:B------:R-:W4:Y:S04]  /*2f7d0*/  LDL.LU.64 R150, [R1+0x318] ;  /* 0x0003180001967983 */ /* 0x000f280000300a00 */
[----:B------:R-:W4:Y:S04]  /*2f7e0*/  LDL.LU.64 R166, [R1+0x2d8] ;  /* 0x0002d80001a67983 */ /* 0x000f280000300a00 */
[----:B------:R-:W-:Y:S04]  /*2f7f0*/  LDGSTS.E [R7+0x62680], desc[UR20][R156.64], P1 ;  /* 0x626800009c077fae */ /* 0x000fe800089a1014 */
[----:B------:R4:W-:Y:S01]  /*2f800*/  LDGSTS.E [R7+0x62a80], desc[UR20][R8.64], P1 ;  /* 0x62a8000008077fae */ /* 0x0009e200089a1014 */
[----:B--2---:R-:W-:-:S04]  /*2f810*/  IADD3 R114, P3, PT, R218, UR12, RZ ;  /* 0x0000000cda727c10 */ /* 0x004fc8000ff7e0ff */
[----:B------:R-:W-:Y:S02]  /*2f820*/  IADD3.X R115, PT, PT, R219, UR13, RZ, P3, !PT ;  /* 0x0000000ddb737c10 */ /* 0x000fe40009ffe4ff */
[----:B---3--:R-:W-:-:S03]  /*2f830*/  IADD3 R112, P3, PT, R182, UR12, RZ ;  /* 0x0000000cb6707c10 */ /* 0x008fc6000ff7e0ff */
[----:B------:R1:W-:Y:S01]  /*2f840*/  STL.64 [R1+0x190], R114 ;  /* 0x0001907201007387 */ /* 0x0003e20000100a00 */
[----:B------:R-:W-:-:S03]  /*2f850*/  IADD3.X R113, PT, PT, R183, UR13, RZ, P3, !PT ;  /* 0x0000000db7717c10 */ /* 0x000fc60009ffe4ff */
[----:B------:R-:W2:Y:S04]  /*2f860*/  LDL.LU.64 R218, [R1+0x270] ;  /* 0x0002700001da7983 */ /* 0x000ea80000300a00 */
[----:B------:R1:W-:Y:S01]  /*2f870*/  LDGSTS.E [R7+0x62e80], desc[UR20][R114.64], P1 ;  /* 0x62e8000072077fae */ /* 0x0003e200089a1014 */
[----:B----4-:R-:W-:-:S03]  /*2f880*/  IADD3 R8, P3, PT, R190, UR12, RZ ;  /* 0x0000000cbe087c10 */ /* 0x010fc6000ff7e0ff */
[----:B------:R3:W-:Y:S01]  /*2f890*/  STL.64 [R1+0x1d8], R112 ;  /* 0x0001d87001007387 */ /* 0x0007e20000100a00 */
[----:B------:R-:W-:-:S03]  /*2f8a0*/  IADD3.X R9, PT, PT, R191, UR13, RZ, P3, !PT ;  /* 0x0000000dbf097c10 */ /* 0x000fc60009ffe4ff */
[----:B------:R-:W4:Y:S04]  /*2f8b0*/  LDL.LU.64 R182, [R1+0x208] ;  /* 0x0002080001b67983 */ /* 0x000f280000300a00 */
[----:B------:R3:W-:Y:S04]  /*2f8c0*/  STL.64 [R1+0x218], R8 ;  /* 0x0002180801007387 */ /* 0x0007e80000100a00 */
[----:B------:R-:W4:Y:S01]  /*2f8d0*/  LDL.LU.64 R190, [R1+0x170] ;  /* 0x0001700001be7983 */ /* 0x000f220000300a00 */
[----:B-1----:R-:W-:-:S03]  /*2f8e0*/  IADD3 R114, P3, PT, R208, UR12, RZ ;  /* 0x0000000cd0727c10 */ /* 0x002fc6000ff7e0ff */
[----:B------:R3:W-:Y:S01]  /*2f8f0*/  LDGSTS.E [R7+0x63280], desc[UR20][R112.64], P1 ;  /* 0x6328000070077fae */ /* 0x0007e200089a1014 */
[----:B------:R-:W-:-:S03]  /*2f900*/  IADD3.X R115, PT, PT, R209, UR13, RZ, P3, !PT ;  /* 0x0000000dd1737c10 */ /* 0x000fc60009ffe4ff */
[----:B------:R1:W-:Y:S04]  /*2f910*/  LDGSTS.E [R7+0x63680], desc[UR20][R8.64], P1 ;  /* 0x6368000008077fae */ /* 0x0003e800089a1014 */
[----:B------:R-:W4:Y:S01]  /*2f920*/  LDL.LU.64 R208, [R1+0x78] ;  /* 0x0000780001d07983 */ /* 0x000f220000300a00 */
[----:B---3--:R-:W-:-:S03]  /*2f930*/  IADD3 R112, P3, PT, R140, UR12, RZ ;  /* 0x0000000c8c707c10 */ /* 0x008fc6000ff7e0ff */
        /* <DEDUP_REMOVED lines=26> */
[----:B------:R4:W-:Y:S04]  /*2fae0*/  LDGSTS.E [R7+0x65280], desc[UR20][R114.64], P1 ;  /* 0x6528000072077fae */ /* 0x0009e800089a1014 */
[----:B------:R1:W-:Y:S04]  /*2faf0*/  STL.64 [R1+0x3e0], R112 ;  /* 0x0003e07001007387 */ /* 0x0003e80000100a00 */
[----:B------:R1:W-:Y:S01]  /*2fb00*/  LDGSTS.E [R7+0x65680], desc[UR20][R112.64], P1 ;  /* 0x6568000070077fae */ /* 0x0003e200089a1014 */
[----:B--2---:R-:W-:-:S04]  /*2fb10*/  IADD3 R8, P3, PT, R218, UR12, RZ ;  /* 0x0000000cda087c10 */ /* 0x004fc8000ff7e0ff */
[----:B------:R-:W-:Y:S02]  /*2fb20*/  IADD3.X R9, PT, PT, R219, UR13, RZ, P3, !PT ;  /* 0x0000000ddb097c10 */ /* 0x000fe40009ffe4ff */
[----:B----4-:R-:W-:-:S03]  /*2fb30*/  IADD3 R114, P3, PT, R182, UR12, RZ ;  /* 0x0000000cb6727c10 */ /* 0x010fc6000ff7e0ff */
[----:B------:R2:W-:Y:S01]  /*2fb40*/  LDGSTS.E [R7+0x65a80], desc[UR20][R8.64], P1 ;  /* 0x65a8000008077fae */ /* 0x0005e200089a1014 */
[----:B------:R-:W-:Y:S02]  /*2fb50*/  IADD3.X R115, PT, PT, R183, UR13, RZ, P3, !PT ;  /* 0x0000000db7737c10 */ /* 0x000fe40009ffe4ff */
[----:B-1----:R-:W-:Y:S01]  /*2fb60*/  IADD3 R112, P3, PT, R190, UR12, RZ ;  /* 0x0000000cbe707c10 */ /* 0x002fe2000ff7e0ff */
[----:B------:R2:W-:Y:S03]  /*2fb70*/  STL.64 [R1+0x418], R8 ;  /* 0x0004180801007387 */ /* 0x0005e60000100a00 */
[----:B------:R-:W-:Y:S01]  /*2fb80*/  IADD3.X R113, PT, PT, R191, UR13, RZ, P3, !PT ;  /* 0x0000000dbf717c10 */ /* 0x000fe20009ffe4ff */
[----:B------:R-:W3:Y:S04]  /*2fb90*/  LDL.LU.64 R134, [R1+0x8b8] ;  /* 0x0008b80001867983 */ /* 0x000ee80000300a00 */
[----:B------:R1:W-:Y:S01]  /*2fba0*/  STL.64 [R1+0x440], R114 ;  /* 0x0004407201007387 */ /* 0x0003e20000100a00 */
[----:B--2---:R-:W-:-:S03]  /*2fbb0*/  IADD3 R8, P3, PT, R208, UR12, RZ ;  /* 0x0000000cd0087c10 */ /* 0x004fc6000ff7e0ff */
[----:B------:R2:W-:Y:S01]  /*2fbc0*/  STL.64 [R1+0x470], R112 ;  /* 0x0004707001007387 */ /* 0x0005e20000100a00 */
[----:B------:R-:W-:-:S03]  /*2fbd0*/  IADD3.X R9, PT, PT, R209, UR13, RZ, P3, !PT ;  /* 0x0000000dd1097c10 */ /* 0x000fc60009ffe4ff */
[----:B------:R1:W-:Y:S04]  /*2fbe0*/  LDGSTS.E [R7+0x65e80], desc[UR20][R114.64], P1 ;  /* 0x65e8000072077fae */ /* 0x0003e800089a1014 */
[----:B------:R-:W4:Y:S04]  /*2fbf0*/  LDL.LU.64 R150, [R1+0x878] ;  /* 0x0008780001967983 */ /* 0x000f280000300a00 */
[----:B------:R2:W-:Y:S01]  /*2fc00*/  LDGSTS.E [R7+0x66280], desc[UR20][R112.64], P1 ;  /* 0x6628000070077fae */ /* 0x0005e200089a1014 */
[----:B-1----:R-:W-:-:S03]  /*2fc10*/  IADD3 R114, P3, PT, R110, UR12, RZ ;  /* 0x0000000c6e727c10 */ /* 0x002fc6000ff7e0ff */
[----:B------:R1:W-:Y:S01]  /*2fc20*/  STL.64 [R1+0x490], R8 ;  /* 0x0004900801007387 */ /* 0x0003e20000100a00 */
[----:B------:R-:W-:-:S03]  /*2fc30*/  IADD3.X R115, PT, PT, R111, UR13, RZ, P3, !PT ;  /* 0x0000000d6f737c10 */ /* 0x000fc60009ffe4ff */
[----:B------:R-:W4:Y:S01]  /*2fc40*/  LDL.LU.64 R190, [R1+0x838] ;  /* 0x0008380001be7983 */ /* 0x000f220000300a00 */
[----:B--2---:R-:W-:-:S03]  /*2fc50*/  IADD3 R112, P3, PT, R108, UR12, RZ ;  /* 0x0000000c6c707c10 */ /* 0x004fc6000ff7e0ff */
[----:B------:R1:W-:Y:S01]  /*2fc60*/  LDGSTS.E [R7+0x66680], desc[UR20][R8.64], P1 ;  /* 0x6668000008077fae */ /* 0x0003e200089a1014 */
[----:B------:R-:W-:-:S03]  /*2fc70*/  IADD3.X R113, PT, PT, R109, UR13, RZ, P3, !PT ;  /* 0x0000000d6d717c10 */ /* 0x000fc60009ffe4ff */
[----:B------:R-:W2:Y:S04]  /*2fc80*/  LDL.LU.64 R218, [R1+0x7f8] ;  /* 0x0007f80001da7983 */ /* 0x000ea80000300a00 */
[----:B------:R-:W2:Y:S01]  /*2fc90*/  LDL.LU.64 R166, [R1+0x7b8] ;  /* 0x0007b80001a67983 */ /* 0x000ea20000300a00 */
[----:B-1----:R-:W-:-:S03]  /*2fca0*/  IADD3 R8, P3, PT, R106, UR12, RZ ;  /* 0x0000000c6a087c10 */ /* 0x002fc6000ff7e0ff */
[----:B------:R-:W-:Y:S01]  /*2fcb0*/  STL.64 [R1+0x4c0], R114 ;  /* 0x0004c07201007387 */ /* 0x000fe20000100a00 */
[----:B------:R-:W-:-:S03]  /*2fcc0*/  IADD3.X R9, PT, PT, R107, UR13, RZ, P3, !PT ;  /* 0x0000000d6b097c10 */ /* 0x000fc60009ffe4ff */
[----:B------:R-:W-:Y:S04]  /*2fcd0*/  STL.64 [R1+0x500], R112 ;  /* 0x0005007001007387 */ /* 0x000fe80000100a00 */
[----:B------:R1:W-:Y:S04]  /*2fce0*/  STL.64 [R1+0x538], R8 ;  /* 0x0005380801007387 */ /* 0x0003e80000100a00 */
[----:B------:R-:W2:Y:S04]  /*2fcf0*/  LDL.LU.64 R182, [R1+0x778] ;  /* 0x0007780001b67983 */ /* 0x000ea80000300a00 */
[----:B------:R-:W2:Y:S04]  /*2fd00*/  LDL.LU.64 R122, [R1+0x738] ;  /* 0x00073800017a7983 */ /* 0x000ea80000300a00 */
[----:B------:R-:W2:Y:S01]  /*2fd10*/  LDL.LU.64 R208, [R1+0x708] ;  /* 0x0007080001d07983 */ /* 0x000ea20000300a00 */
[----:B------:R-:W-:-:S03]  /*2fd20*/  IADD3 R108, P3, PT, R104, UR12, RZ ;  /* 0x0000000c686c7c10 */ /* 0x000fc6000ff7e0ff */
[----:B------:R-:W-:Y:S01]  /*2fd30*/  LDGSTS.E [R7+0x66a80], desc[UR20][R114.64], P1 ;  /* 0x66a8000072077fae */ /* 0x000fe200089a1014 */
[----:B------:R-:W-:Y:S02]  /*2fd40*/  IADD3.X R109, PT, PT, R105, UR13, RZ, P3, !PT ;  /* 0x0000000d696d7c10 */ /* 0x000fe40009ffe4ff */
[----:B------:R-:W-:Y:S01]  /*2fd50*/  IADD3 R106, P3, PT, R102, UR12, RZ ;  /* 0x0000000c666a7c10 */ /* 0x000fe2000ff7e0ff */
[----:B------:R-:W-:Y:S03]  /*2fd60*/  LDGSTS.E [R7+0x66e80], desc[UR20][R112.64], P1 ;  /* 0x66e8000070077fae */ /* 0x000fe600089a1014 */
[----:B------:R-:W-:Y:S01]  /*2fd70*/  IADD3.X R107, PT, PT, R103, UR13, RZ, P3, !PT ;  /* 0x0000000d676b7c10 */ /* 0x000fe20009ffe4ff */
[----:B------:R1:W-:Y:S04]  /*2fd80*/  LDGSTS.E [R7+0x67280], desc[UR20][R8.64], P1 ;  /* 0x6728000008077fae */ /* 0x0003e800089a1014 */
[----:B------:R-:W-:Y:S01]  /*2fd90*/  STL.64 [R1+0x558], R108 ;  /* 0x0005586c01007387 */ /* 0x000fe20000100a00 */
[----:B-1----:R-:W-:-:S03]  /*2fda0*/  IADD3 R8, P3, PT, R84, UR12, RZ ;  /* 0x0000000c54087c10 */ /* 0x002fc6000ff7e0ff */
[----:B------:R-:W-:Y:S01]  /*2fdb0*/  LDGSTS.E [R7+0x67680], desc[UR20][R108.64], P1 ;  /* 0x676800006c077fae */ /* 0x000fe200089a1014 */
[----:B------:R-:W-:-:S03]  /*2fdc0*/  IADD3.X R9, PT, PT, R85, UR13, RZ, P3, !PT ;  /* 0x0000000d55097c10 */ /* 0x000fc60009ffe4ff */
[----:B------:R-:W-:Y:S04]  /*2fdd0*/  STL.64 [R1+0x5b0], R106 ;  /* 0x0005b06a01007387 */ /* 0x000fe80000100a00 */
[----:B------:R1:W-:Y:S04]  /*2fde0*/  STL.64 [R1+0x650], R8 ;  /* 0x0006500801007387 */ /* 0x0003e80000100a00 */
[----:B------:R-:W2:Y:S04]  /*2fdf0*/  LDL.LU.64 R124, [R1+0x6f8] ;  /* 0x0006f800017c7983 */ /* 0x000ea80000300a00 */
[----:B------:R-:W2:Y:S04]  /*2fe00*/  LDL.LU.64 R140, [R1+0x6d8] ;  /* 0x0006d800018c7983 */ /* 0x000ea80000300a00 */
[----:B------:R-:W-:Y:S04]  /*2fe10*/  LDGSTS.E [R7+0x67a80], desc[UR20][R106.64], P1 ;  /* 0x67a800006a077fae */ /* 0x000fe800089a1014 */
[----:B------:R1:W-:Y:S01]  /*2fe20*/  LDGSTS.E [R7+0x67e80], desc[UR20][R8.64], P1 ;  /* 0x67e8000008077fae */ /* 0x0003e200089a1014 */
[----:B---3--:R-:W-:-:S04]  /*2fe30*/  IADD3 R132, P3, PT, R134, UR12, RZ ;  /* 0x0000000c86847c10 */ /* 0x008fc8000ff7e0ff */
[----:B------:R-:W-:Y:S02]  /*2fe40*/  IADD3.X R133, PT, PT, R135, UR13, RZ, P3, !PT ;  /* 0x0000000d87857c10 */ /* 0x000fe40009ffe4ff */
[----:B------:R-:W3:Y:S04]  /*2fe50*/  LDL.LU.64 R134, [R1+0x6b0] ;  /* 0x0006b00001867983 */ /* 0x000ee80000300a00 */
[----:B------:R-:W-:Y:S01]  /*2fe60*/  LDGSTS.E [R6+0x60300], desc[UR20][R132.64], P1 ;  /* 0x6030000084067fae */ /* 0x000fe200089a1014 */
[----:B----4-:R-:W-:-:S04]  /*2fe70*/  IADD3 R148, P3, PT, R150, UR12, RZ ;  /* 0x0000000c96947c10 */ /* 0x010fc8000ff7e0ff */
        /* <DEDUP_REMOVED lines=17> */
[----:B------:R-:W-:Y:S01]  /*2ff90*/  LDGSTS.E [R6+0x61700], desc[UR20][R250.64], P1 ;  /* 0x61700000fa067fae */ /* 0x000fe200089a1014 */
[----:B------:R-:W-:Y:S02]  /*2ffa0*/  IADD3.X R85, PT, PT, R123, UR13, RZ, P3, !PT ;  /* 0x0000000d7b557c10 */ /* 0x000fe40009ffe4ff */
[----:B-1----:R-:W-:-:S03]  /*2ffb0*/  IADD3 R8, P3, PT, R208, UR12, RZ ;  /* 0x0000000cd0087c10 */ /* 0x002fc6000ff7e0ff */
[----:B------:R1:W-:Y:S01]  /*2ffc0*/  LDGSTS.E [R6+0x61b00], desc[UR20][R84.64], P1 ;  /* 0x61b0000054067fae */ /* 0x0003e200089a1014 */
[----:B------:R-:W-:-:S03]  /*2ffd0*/  IADD3.X R9, PT, PT, R209, UR13, RZ, P3, !PT ;  /* 0x0000000dd1097c10 */ /* 0x000fc60009ffe4ff */
[----:B------:R-:W2:Y:S04]  /*2ffe0*/  LDL.LU.64 R208, [R1+0x640] ;  /* 0x0006400001d07983 */ /* 0x000ea80000300a00 */
[----:B------:R1:W-:Y:S04]  /*2fff0*/  STL.64 [R1+0x58], R84 ;  /* 0x0000585401007387 */ /* 0x0003e80000100a00 */
[----:B------:R3:W-:Y:S04]  /*30000*/  STL.64 [R1+0x90], R8 ;  /* 0x0000900801007387 */ /* 0x0007e80000100a00 */
[----:B------:R-:W2:Y:S04]  /*30010*/  LDL.LU.64 R116, [R1+0x608] ;  /* 0x0006080001747983 */ /* 0x000ea80000300a00 */
[----:B------:R-:W2:Y:S04]  /*30020*/  LDL.LU.64 R118, [R1+0x5e0] ;  /* 0x0005e00001767983 */ /* 0x000ea80000300a00 */
[----:B------:R3:W-:Y:S01]  /*30030*/  LDGSTS.E [R6+0x61f00], desc[UR20][R8.64], P1 ;  /* 0x61f0000008067fae */ /* 0x0007e200089a1014 */
[----:B------:R-:W-:-:S04]  /*30040*/  IADD3 R102, P3, PT, R124, UR12, RZ ;  /* 0x0000000c7c667c10 */ /* 0x000fc8000ff7e0ff */
[----:B------:R-:W-:Y:S02]  /*30050*/  IADD3.X R103, PT, PT, R125, UR13, RZ, P3, !PT ;  /* 0x0000000d7d677c10 */ /* 0x000fe40009ffe4ff */
[----:B-1----:R-:W-:-:S03]  /*30060*/  IADD3 R84, P3, PT, R140, UR12, RZ ;  /* 0x0000000c8c547c10 */ /* 0x002fc6000ff7e0ff */
[----:B------:R4:W-:Y:S01]  /*30070*/  STL.64 [R1+0xc8], R102 ;  /* 0x0000c86601007387 */ /* 0x0009e20000100a00 */
[----:B------:R-:W-:-:S03]  /*30080*/  IADD3.X R85, PT, PT, R141, UR13, RZ, P3, !PT ;  /* 0x0000000d8d557c10 */ /* 0x000fc60009ffe4ff */
[----:B------:R-:W2:Y:S04]  /*30090*/  LDL.LU.64 R120, [R1+0x5a0] ;  /* 0x0005a00001787983 */ /* 0x000ea80000300a00 */
[----:B------:R2:W-:Y:S04]  /*300a0*/  STL.64 [R1+0x100], R84 ;  /* 0x0001005401007387 */ /* 0x0005e80000100a00 */
[----:B------:R-:W2:Y:S04]  /*300b0*/  LDL.LU.64 R122, [R1+0x550] ;  /* 0x00055000017a7983 */ /* 0x000ea80000300a00 */
[----:B------:R-:W2:Y:S04]  /*300c0*/  LDL.LU.64 R124, [R1+0x518] ;  /* 0x00051800017c7983 */ /* 0x000ea80000300a00 */
[----:B------:R4:W-:Y:S04]  /*300d0*/  LDGSTS.E [R6+0x62300], desc[UR20][R102.64], P1 ;  /* 0x6230000066067fae */ /* 0x0009e800089a1014 */
[----:B------:R2:W-:Y:S01]  /*300e0*/  LDGSTS.E [R6+0x62700], desc[UR20][R84.64], P1 ;  /* 0x6270000054067fae */ /* 0x0005e200089a1014 */
[----:B---3--:R-:W-:-:S04]  /*300f0*/  IADD3 R8, P3, PT, R134, UR12, RZ ;  /* 0x0000000c86087c10 */ /* 0x008fc8000ff7e0ff */
[----:B------:R-:W-:-:S05]  /*30100*/  IADD3.X R9, PT, PT, R135, UR13, RZ, P3, !PT ;  /* 0x0000000d87097c10 */ /* 0x000fca0009ffe4ff */
[----:B------:R1:W-:Y:S04]  /*30110*/  STL.64 [R1+0x140], R8 ;  /* 0x0001400801007387 */ /* 0x0003e80000100a00 */
[----:B------:R-:W3:Y:S01]  /*30120*/  LDL.LU.64 R140, [R1+0x4e0] ;  /* 0x0004e000018c7983 */ /* 0x000ee20000300a00 */
[----:B----4-:R-:W-:-:S03]  /*30130*/  IADD3 R102, P3, PT, R150, UR12, RZ ;  /* 0x0000000c96667c10 */ /* 0x010fc6000ff7e0ff */
[----:B------:R-:W4:Y:S01]  /*30140*/  LDL.LU.64 R134, [R1+0x340] ;  /* 0x0003400001867983 */ /* 0x000f220000300a00 */
[----:B------:R-:W-:-:S03]  /*30150*/  IADD3.X R103, PT, PT, R151, UR13, RZ, P3, !PT ;  /* 0x0000000d97677c10 */ /* 0x000fc60009ffe4ff */
[----:B------:R1:W-:Y:S04]  /*30160*/  LDGSTS.E [R6+0x62b00], desc[UR20][R8.64], P1 ;  /* 0x62b0000008067fae */ /* 0x0003e800089a1014 */
[----:B------:R1:W-:Y:S04]  /*30170*/  STL.64 [R1+0x170], R102 ;  /* 0x0001706601007387 */ /* 0x0003e80000100a00 */
[----:B------:R-:W4:Y:S04]  /*30180*/  LDL.LU.64 R150, [R1+0x2e0] ;  /* 0x0002e00001967983 */ /* 0x000f280000300a00 */
[----:B------:R1:W-:Y:S01]  /*30190*/  LDGSTS.E [R6+0x62f00], desc[UR20][R102.64], P1 ;  /* 0x62f0000066067fae */ /* 0x0003e200089a1014 */
[----:B--2---:R-:W-:-:S04]  /*301a0*/  IADD3 R84, P3, PT, R166, UR12, RZ ;  /* 0x0000000ca6547c10 */ /* 0x004fc8000ff7e0ff */
[----:B------:R-:W-:-:S05]  /*301b0*/  IADD3.X R85, PT, PT, R167, UR13, RZ, P3, !PT ;  /* 0x0000000da7557c10 */ /* 0x000fca0009ffe4ff */
[----:B------:R2:W-:Y:S04]  /*301c0*/  STL.64 [R1+0x198], R84 ;  /* 0x0001985401007387 */ /* 0x0005e80000100a00 */
[----:B------:R-:W4:Y:S01]  /*301d0*/  LDL.LU.64 R166, [R1+0x290] ;  /* 0x0002900001a67983 */ /* 0x000f220000300a00 */
[----:B-1----:R-:W-:-:S03]  /*301e0*/  IADD3 R8, P3, PT, R182, UR12, RZ ;  /* 0x0000000cb6087c10 */ /* 0x002fc6000ff7e0ff */
[----:B------:R2:W-:Y:S01]  /*301f0*/  LDGSTS.E [R6+0x63300], desc[UR20][R84.64], P1 ;  /* 0x6330000054067fae */ /* 0x0005e200089a1014 */
[----:B------:R-:W-:-:S05]  /*30200*/  IADD3.X R9, PT, PT, R183, UR13, RZ, P3, !PT ;  /* 0x0000000db7097c10 */ /* 0x000fca0009ffe4ff */
[----:B------:R1:W-:Y:S04]  /*30210*/  STL.64 [R1+0x1e0], R8 ;  /* 0x0001e00801007387 */ /* 0x0003e80000100a00 */
[----:B------:R-:W4:Y:S01]  /*30220*/  LDL.LU.64 R182, [R1+0x1f8] ;  /* 0x0001f80001b67983 */ /* 0x000f220000300a00 */
[----:B------:R-:W-:-:S03]  /*30230*/  IADD3 R102, P3, PT, R208, UR12, RZ ;  /* 0x0000000cd0667c10 */ /* 0x000fc6000ff7e0ff */
[----:B------:R1:W-:Y:S01]  /*30240*/  LDGSTS.E [R6+0x63700], desc[UR20][R8.64], P1 ;  /* 0x6370000008067fae */ /* 0x0003e200089a1014 */
[----:B------:R-:W-:-:S03]  /*30250*/  IADD3.X R103, PT, PT, R209, UR13, RZ, P3, !PT ;  /* 0x0000000dd1677c10 */ /* 0x000fc60009ffe4ff */
[----:B------:R-:W4:Y:S01]  /*30260*/  LDL.LU.64 R208, [R1+0x120] ;  /* 0x0001200001d07983 */ /* 0x000f220000300a00 */
[----:B--2---:R-:W-:-:S03]  /*30270*/  IADD3 R84, P3, PT, R116, UR12, RZ ;  /* 0x0000000c74547c10 */ /* 0x004fc6000ff7e0ff */
        /* <DEDUP_REMOVED lines=14> */
[----:B------:R3:W-:Y:S01]  /*30360*/  LDGSTS.E [R6+0x64700], desc[UR20][R102.64], P1 ;  /* 0x6470000066067fae */ /* 0x0007e200089a1014 */
[----:B--2---:R-:W-:-:S03]  /*30370*/  IADD3 R8, P3, PT, R124, UR12, RZ ;  /* 0x0000000c7c087c10 */ /* 0x004fc6000ff7e0ff */
[----:B------:R4:W-:Y:S01]  /*30380*/  STL.64 [R1+0x308], R84 ;  /* 0x0003085401007387 */ /* 0x0009e20000100a00 */
[----:B------:R-:W-:-:S03]  /*30390*/  IADD3.X R9, PT, PT, R125, UR13, RZ, P3, !PT ;  /* 0x0000000d7d097c10 */ /* 0x000fc60009ffe4ff */
[----:B------:R4:W-:Y:S04]  /*303a0*/  LDGSTS.E [R6+0x64b00], desc[UR20][R84.64], P1 ;  /* 0x64b0000054067fae */ /* 0x0009e800089a1014 */
[----:B------:R1:W-:Y:S04]  /*303b0*/  STL.64 [R1+0x338], R8 ;  /* 0x0003380801007387 */ /* 0x0003e80000100a00 */
[----:B------:R1:W-:Y:S01]  /*303c0*/  LDGSTS.E [R6+0x64f00], desc[UR20][R8.64], P1 ;  /* 0x64f0000008067fae */ /* 0x0003e200089a1014 */
[----:B---3--:R-:W-:-:S04]  /*303d0*/  IADD3 R102, P3, PT, R140, UR12, RZ ;  /* 0x0000000c8c667c10 */ /* 0x008fc8000ff7e0ff */
[----:B------:R-:W-:Y:S02]  /*303e0*/  IADD3.X R103, PT, PT, R141, UR13, RZ, P3, !PT ;  /* 0x0000000d8d677c10 */ /* 0x000fe40009ffe4ff */
[----:B----4-:R-:W-:-:S03]  /*303f0*/  IADD3 R84, P3, PT, R134, UR12, RZ ;  /* 0x0000000c86547c10 */ /* 0x010fc6000ff7e0ff */
[----:B------:R2:W-:Y:S01]  /*30400*/  LDGSTS.E [R6+0x65300], desc[UR20][R102.64], P1 ;  /* 0x6530000066067fae */ /* 0x0005e200089a1014 */
[----:B------:R-:W-:-:S03]  /*30410*/  IADD3.X R85, PT, PT, R135, UR13, RZ, P3, !PT ;  /* 0x0000000d87557c10 */ /* 0x000fc60009ffe4ff */
[----:B------:R2:W-:Y:S01]  /*30420*/  STL.64 [R1+0x388], R102 ;  /* 0x0003886601007387 */ /* 0x0005e20000100a00 */
[----:B-1----:R-:W-:-:S03]  /*30430*/  IADD3 R8, P3, PT, R150, UR12, RZ ;  /* 0x0000000c96087c10 */ /* 0x002fc6000ff7e0ff */
[----:B------:R1:W-:Y:S01]  /*30440*/  LDGSTS.E [R6+0x65700], desc[UR20][R84.64], P1 ;  /* 0x6570000054067fae */ /* 0x0003e200089a1014 */
[----:B------:R-:W-:-:S03]  /*30450*/  IADD3.X R9, PT, PT, R151, UR13, RZ, P3, !PT ;  /* 0x0000000d97097c10 */ /* 0x000fc60009ffe4ff */
[----:B------:R1:W-:Y:S04]  /*30460*/  STL.64 [R1+0x3a8], R84 ;  /* 0x0003a85401007387 */ /* 0x0003e80000100a00 */
        /* <DEDUP_REMOVED lines=8> */
[----:B------:R1:W-:Y:S01]  /*304f0*/  STL.64 [R1+0x410], R102 ;  /* 0x0004106601007387 */ /* 0x0003e20000100a00 */
[----:B---3--:R-:W-:-:S03]  /*30500*/  IADD3 R8, P3, PT, R208, UR12, RZ ;  /* 0x0000000cd0087c10 */ /* 0x008fc6000ff7e0ff */
[----:B------:R2:W-:Y:S01]  /*30510*/  STL.64 [R1+0x430], R84 ;  /* 0x0004305401007387 */ /* 0x0005e20000100a00 */
[----:B------:R-:W-:-:S03]  /*30520*/  IADD3.X R9, PT, PT, R209, UR13, RZ, P3, !PT ;  /* 0x0000000dd1097c10 */ /* 0x000fc60009ffe4ff */
        /* <DEDUP_REMOVED lines=16> */
[----:B------:R-:W2:Y:S01]  /*30630*/  LDL.LU.64 R124, [R1+0x818] ;  /* 0x00081800017c7983 */ /* 0x000ea20000300a00 */
[----:B------:R-:W-:-:S03]  /*30640*/  IADD3 R82, P3, PT, R78, UR12, RZ ;  /* 0x0000000c4e527c10 */ /* 0x000fc6000ff7e0ff */
[----:B------:R-:W2:Y:S01]  /*30650*/  LDL.LU.64 R112, [R1+0x7e0] ;  /* 0x0007e00001707983 */ /* 0x000ea20000300a00 */
[----:B------:R-:W-:Y:S02]  /*30660*/  IADD3.X R83, PT, PT, R79, UR13, RZ, P3, !PT ;  /* 0x0000000d4f537c10 */ /* 0x000fe40009ffe4ff */
[----:B------:R-:W-:Y:S01]  /*30670*/  IADD3 R80, P3, PT, R76, UR12, RZ ;  /* 0x0000000c4c507c10 */ /* 0x000fe2000ff7e0ff */
[----:B------:R-:W2:Y:S04]  /*30680*/  LDL.LU.64 R114, [R1+0x7d8] ;  /* 0x0007d80001727983 */ /* 0x000ea80000300a00 */
[----:B------:R-:W-:Y:S01]  /*30690*/  LDGSTS.E [R6+0x66b00], desc[UR20][R102.64], P1 ;  /* 0x66b0000066067fae */ /* 0x000fe200089a1014 */
[----:B------:R-:W-:-:S03]  /*306a0*/  IADD3.X R81, PT, PT, R77, UR13, RZ, P3, !PT ;  /* 0x0000000d4d517c10 */ /* 0x000fc60009ffe4ff */
[----:B------:R-:W-:Y:S04]  /*306b0*/  LDGSTS.E [R6+0x66f00], desc[UR20][R84.64], P1 ;  /* 0x66f0000054067fae */ /* 0x000fe800089a1014 */
        /* <DEDUP_REMOVED lines=9> */
[----:B------:R-:W2:Y:S04]  /*30750*/  LDL.LU.64 R118, [R1+0x730] ;  /* 0x0007300001767983 */ /* 0x000ea80000300a00 */
[----:B------:R-:W2:Y:S04]  /*30760*/  LDL.LU.64 R120, [R1+0x710] ;  /* 0x0007100001787983 */ /* 0x000ea80000300a00 */
[----:B------:R-:W-:Y:S04]  /*30770*/  LDGSTS.E [R6+0x67b00], desc[UR20][R80.64], P1 ;  /* 0x67b0000050067fae */ /* 0x000fe800089a1014 */
[----:B------:R1:W-:Y:S01]  /*30780*/  LDGSTS.E [R6+0x67f00], desc[UR20][R8.64], P1 ;  /* 0x67f0000008067fae */ /* 0x0003e200089a1014 */
[----:B----4-:R-:W-:-:S04]  /*30790*/  IADD3 R134, P3, PT, R150, UR12, RZ ;  /* 0x0000000c96867c10 */ /* 0x010fc8000ff7e0ff */
[----:B------:R-:W-:-:S05]  /*307a0*/  IADD3.X R135, PT, PT, R151, UR13, RZ, P3, !PT ;  /* 0x0000000d97877c10 */ /* 0x000fca0009ffe4ff */
[----:B------:R-:W-:Y:S01]  /*307b0*/  LDGSTS.E [R5+0x60380], desc[UR20][R134.64], P1 ;  /* 0x6038000086057fae */ /* 0x000fe200089a1014 */
[----:B---3--:R-:W-:-:S04]  /*307c0*/  IADD3 R150, P3, PT, R166, UR12, RZ ;  /* 0x0000000ca6967c10 */ /* 0x008fc8000ff7e0ff */
[----:B------:R-:W-:-:S05]  /*307d0*/  IADD3.X R151, PT, PT, R167, UR13, RZ, P3, !PT ;  /* 0x0000000da7977c10 */ /* 0x000fca0009ffe4ff */
        /* <DEDUP_REMOVED lines=13> */
[----:B------:R-:W3:Y:S01]  /*308b0*/  LDL.LU.64 R124, [R1+0x6d0] ;  /* 0x0006d000017c7983 */ /* 0x000ee20000300a00 */
[----:B-1----:R-:W-:-:S03]  /*308c0*/  IADD3 R8, P3, PT, R112, UR12, RZ ;  /* 0x0000000c70087c10 */ /* 0x002fc6000ff7e0ff */
[----:B------:R-:W-:Y:S01]  /*308d0*/  LDGSTS.E [R5+0x61780], desc[UR20][R220.64], P1 ;  /* 0x61780000dc057fae */ /* 0x000fe200089a1014 */
[----:B------:R-:W-:Y:S02]  /*308e0*/  IADD3.X R9, PT, PT, R113, UR13, RZ, P3, !PT ;  /* 0x0000000d71097c10 */ /* 0x000fe40009ffe4ff */
[----:B------:R-:W-:-:S03]  /*308f0*/  IADD3 R6, P3, PT, R114, UR12, RZ ;  /* 0x0000000c72067c10 */ /* 0x000fc6000ff7e0ff */
[----:B------:R-:W-:Y:S01]  /*30900*/  LDGSTS.E [R5+0x61b80], desc[UR20][R8.64], P1 ;  /* 0x61b8000008057fae */ /* 0x000fe200089a1014 */
[----:B------:R-:W-:-:S03]  /*30910*/  IADD3.X R7, PT, PT, R115, UR13, RZ, P3, !PT ;  /* 0x0000000d73077c10 */ /* 0x000fc60009ffe4ff */
[----:B------:R-:W-:Y:S04]  /*30920*/  STL.64 [R1+0x40], R8 ;  /* 0x0000400801007387 */ /* 0x000fe80000100a00 */
[----:B------:R1:W-:Y:S04]  /*30930*/  STL.64 [R1+0x78], R6 ;  /* 0x0000780601007387 */ /* 0x0003e80000100a00 */
[----:B------:R-:W4:Y:S04]  /*30940*/  LDL.LU.64 R104, [R1+0x6a8] ;  /* 0x0006a80001687983 */ /* 0x000f280000300a00 */
[----:B------:R-:W4:Y:S04]  /*30950*/  LDL.LU.64 R106, [R1+0x698] ;  /* 0x00069800016a7983 */ /* 0x000f280000300a00 */
[----:B------:R1:W-:Y:S04]  /*30960*/  LDGSTS.E [R5+0x61f80], desc[UR20][R6.64], P1 ;  /* 0x61f8000006057fae */ /* 0x0003e800089a1014 */
[----:B------:R-:W4:Y:S01]  /*30970*/  LDL.LU.64 R108, [R1+0x670] ;  /* 0x00067000016c7983 */ /* 0x000f220000300a00 */
[----:B------:R-:W-:-:S04]  /*30980*/  IADD3 R74, P3, PT, R116, UR12, RZ ;  /* 0x0000000c744a7c10 */ /* 0x000fc8000ff7e0ff */
[----:B------:R-:W-:Y:S02]  /*30990*/  IADD3.X R75, PT, PT, R117, UR13, RZ, P3, !PT ;  /* 0x0000000d754b7c10 */ /* 0x000fe40009ffe4ff */
[----:B-1----:R-:W-:-:S03]  /*309a0*/  IADD3 R6, P3, PT, R140, UR12, RZ ;  /* 0x0000000c8c067c10 */ /* 0x002fc6000ff7e0ff */
[----:B------:R2:W-:Y:S01]  /*309b0*/  STL.64 [R1+0xb8], R74 ;  /* 0x0000b84a01007387 */ /* 0x0005e20000100a00 */
[----:B------:R-:W-:-:S03]  /*309c0*/  IADD3.X R7, PT, PT, R141, UR13, RZ, P3, !PT ;  /* 0x0000000d8d077c10 */ /* 0x000fc60009ffe4ff */
[----:B------:R-:W4:Y:S04]  /*309d0*/  LDL.LU.64 R8, [R1+0x648] ;  /* 0x0006480001087983 */ /* 0x000f280000300a00 */
[----:B------:R3:W-:Y:S04]  /*309e0*/  STL.64 [R1+0xe8], R6 ;  /* 0x0000e80601007387 */ /* 0x0007e80000100a00 */
[----:B------:R-:W4:Y:S01]  /*309f0*/  LDL.LU.64 R110, [R1+0x618] ;  /* 0x00061800016e7983 */ /* 0x000f220000300a00 */
[----:B------:R-:W-:-:S03]  /*30a00*/  IADD3 R140, P3, PT, R118, UR12, RZ ;  /* 0x0000000c768c7c10 */ /* 0x000fc6000ff7e0ff */
[----:B------:R-:W4:Y:S01]  /*30a10*/  LDL.LU.64 R112, [R1+0x5d8] ;  /* 0x0005d80001707983 */ /* 0x000f220000300a00 */
[----:B------:R-:W-:Y:S02]  /*30a20*/  IADD3.X R141, PT, PT, R119, UR13, RZ, P3, !PT ;  /* 0x0000000d778d7c10 */ /* 0x000fe40009ffe4ff */
[----:B------:R-:W-:Y:S01]  /*30a30*/  IADD3 R76, P3, PT, R120, UR12, RZ ;  /* 0x0000000c784c7c10 */ /* 0x000fe2000ff7e0ff */
[----:B------:R-:W4:Y:S03]  /*30a40*/  LDL.LU.64 R114, [R1+0x598] ;  /* 0x0005980001727983 */ /* 0x000f260000300a00 */
[----:B------:R-:W-:Y:S01]  /*30a50*/  IADD3.X R77, PT, PT, R121, UR13, RZ, P3, !PT ;  /* 0x0000000d794d7c10 */ /* 0x000fe20009ffe4ff */
[----:B------:R2:W-:Y:S04]  /*30a60*/  LDGSTS.E [R5+0x62380], desc[UR20][R74.64], P1 ;  /* 0x623800004a057fae */ /* 0x0005e800089a1014 */
[----:B------:R-:W4:Y:S04]  /*30a70*/  LDL.LU.64 R116, [R1+0x540] ;  /* 0x0005400001747983 */ /* 0x000f280000300a00 */
[----:B------:R3:W-:Y:S04]  /*30a80*/  LDGSTS.E [R5+0x62780], desc[UR20][R6.64], P1 ;  /* 0x6278000006057fae */ /* 0x0007e800089a1014 */
[----:B------:R4:W-:Y:S04]  /*30a90*/  STL.64 [R1+0x120], R76 ;  /* 0x0001204c01007387 */ /* 0x0009e80000100a00 */
[----:B------:R-:W4:Y:S04]  /*30aa0*/  LDL.LU.64 R118, [R1+0x4f0] ;  /* 0x0004f00001767983 */ /* 0x000f280000300a00 */
[----:B------:R-:W-:Y:S04]  /*30ab0*/  LDGSTS.E [R5+0x62b80], desc[UR20][R140.64], P1 ;  /* 0x62b800008c057fae */ /* 0x000fe800089a1014 */
[----:B------:R4:W-:Y:S01]  /*30ac0*/  LDGSTS.E [R5+0x62f80], desc[UR20][R76.64], P1 ;  /* 0x62f800004c057fae */ /* 0x0009e200089a1014 */
[----:B--2---:R-:W-:-:S04]  /*30ad0*/  IADD3 R74, P3, PT, R122, UR12, RZ ;  /* 0x0000000c7a4a7c10 */ /* 0x004fc8000ff7e0ff */
[----:B------:R-:W-:-:S05]  /*30ae0*/  IADD3.X R75, PT, PT, R123, UR13, RZ, P3, !PT ;  /* 0x0000000d7b4b7c10 */ /* 0x000fca0009ffe4ff */
[----:B------:R1:W-:Y:S04]  /*30af0*/  STL.64 [R1+0x188], R74 ;  /* 0x0001884a01007387 */ /* 0x0003e80000100a00 */
[----:B------:R-:W2:Y:S01]  /*30b00*/  LDL.LU.64 R120, [R1+0x310] ;  /* 0x0003100001787983 */ /* 0x000ea20000300a00 */
[----:B---3--:R-:W-:-:S03]  /*30b10*/  IADD3 R6, P3, PT, R124, UR12, RZ ;  /* 0x0000000c7c067c10 */ /* 0x008fc6000ff7e0ff */
[----:B------:R1:W-:Y:S01]  /*30b20*/  LDGSTS.E [R5+0x63380], desc[UR20][R74.64], P1 ;  /* 0x633800004a057fae */ /* 0x0003e200089a1014 */
[----:B------:R-:W-:-:S05]  /*30b30*/  IADD3.X R7, PT, PT, R125, UR13, RZ, P3, !PT ;  /* 0x0000000d7d077c10 */ /* 0x000fca0009ffe4ff */
[----:B------:R3:W-:Y:S04]  /*30b40*/  STL.64 [R1+0x1a0], R6 ;  /* 0x0001a00601007387 */ /* 0x0007e80000100a00 */
[----:B------:R-:W2:Y:S04]  /*30b50*/  LDL.LU.64 R122, [R1+0x2a8] ;  /* 0x0002a800017a7983 */ /* 0x000ea80000300a00 */
[----:B------:R-:W2:Y:S04]  /*30b60*/  LDL.LU.64 R124, [R1+0x1d0] ;  /* 0x0001d000017c7983 */ /* 0x000ea80000300a00 */
[----:B------:R3:W-:Y:S01]  /*30b70*/  LDGSTS.E [R5+0x63780], desc[UR20][R6.64], P1 ;  /* 0x6378000006057fae */ /* 0x0007e200089a1014 */
[----:B----4-:R-:W-:-:S04]  /*30b80*/  IADD3 R76, P3, PT, R104, UR12, RZ ;  /* 0x0000000c684c7c10 */ /* 0x010fc8000ff7e0ff */
[----:B------:R-:W-:Y:S02]  /*30b90*/  IADD3.X R77, PT, PT, R105, UR13, RZ, P3, !PT ;  /* 0x0000000d694d7c10 */ /* 0x000fe40009ffe4ff */
[----:B-1----:R-:W-:-:S03]  /*30ba0*/  IADD3 R74, P3, PT, R106, UR12, RZ ;  /* 0x0000000c6a4a7c10 */ /* 0x002fc6000ff7e0ff */
[----:B------:R-:W-:Y:S01]  /*30bb0*/  LDGSTS.E [R5+0x63b80], desc[UR20][R76.64], P1 ;  /* 0x63b800004c057fae */ /* 0x000fe200089a1014 */
[----:B------:R-:W-:Y:S02]  /*30bc0*/  IADD3.X R75, PT, PT, R107, UR13, RZ, P3, !PT ;  /* 0x0000000d6b4b7c10 */ /* 0x000fe40009ffe4ff */
[----:B---3--:R-:W-:Y:S01]  /*30bd0*/  IADD3 R6, P3, PT, R108, UR12, RZ ;  /* 0x0000000c6c067c10 */ /* 0x008fe2000ff7e0ff */
[----:B------:R-:W-:Y:S03]  /*30be0*/  STL.64 [R1+0x1e8], R76 ;  /* 0x0001e84c01007387 */ /* 0x000fe60000100a00 */
[----:B------:R-:W-:Y:S01]  /*30bf0*/  IADD3.X R7, PT, PT, R109, UR13, RZ, P3, !PT ;  /* 0x0000000d6d077c10 */ /* 0x000fe20009ffe4ff */
[----:B------:R1:W-:Y:S04]  /*30c00*/  STL.64 [R1+0x1f8], R74 ;  /* 0x0001f84a01007387 */ /* 0x0003e80000100a00 */
[----:B------:R1:W-:Y:S04]  /*30c10*/  LDGSTS.E [R5+0x63f80], desc[UR20][R74.64], P1 ;  /* 0x63f800004a057fae */ /* 0x0003e800089a1014 */
[----:B------:R3:W-:Y:S04]  /*30c20*/  STL.64 [R1+0x260], R6 ;  /* 0x0002600601007387 */ /* 0x0007e80000100a00 */
[----:B------:R3:W-:Y:S01]  /*30c30*/  LDGSTS.E [R5+0x64380], desc[UR20][R6.64], P1 ;  /* 0x6438000006057fae */ /* 0x0007e200089a1014 */
[----:B-1----:R-:W-:-:S04]  /*30c40*/  IADD3 R74, P3, PT, R8, UR12, RZ ;  /* 0x0000000c084a7c10 */ /* 0x002fc8000ff7e0ff */
[----:B------:R-:W-:Y:S02]  /*30c50*/  IADD3.X R75, PT, PT, R9, UR13, RZ, P3, !PT ;  /* 0x0000000d094b7c10 */ /* 0x000fe40009ffe4ff */
[----:B------:R-:W-:-:S03]  /*30c60*/  IADD3 R8, P3, PT, R110, UR12, RZ ;  /* 0x0000000c6e087c10 */ /* 0x000fc6000ff7e0ff */
[----:B------:R1:W-:Y:S01]  /*30c70*/  LDGSTS.E [R5+0x64780], desc[UR20][R74.64], P1 ;  /* 0x647800004a057fae */ /* 0x0003e200089a1014 */
[----:B------:R-:W-:Y:S02]  /*30c80*/  IADD3.X R9, PT, PT, R111, UR13, RZ, P3, !PT ;  /* 0x0000000d6f097c10 */ /* 0x000fe40009ffe4ff */
[----:B---3--:R-:W-:Y:S01]  /*30c90*/  IADD3 R6, P3, PT, R112, UR12, RZ ;  /* 0x0000000c70067c10 */ /* 0x008fe2000ff7e0ff */
        /* <DEDUP_REMOVED lines=17> */
[----:B------:R3:W-:Y:S01]  /*30db0*/  LDGSTS.E [R5+0x65b80], desc[UR20][R6.64], P1 ;  /* 0x65b8000006057fae */ /* 0x0007e200089a1014 */
[----:B------:R-:W-:Y:S01]  /*30dc0*/  UMOV UR18, URZ ;  /* 0x000000ff00127c82 */ /* 0x000fe20008000000 */
[----:B--2---:R-:W-:-:S04]  /*30dd0*/  IADD3 R74, P3, PT, R120, UR12, RZ ;  /* 0x0000000c784a7c10 */ /* 0x004fc8000ff7e0ff */
[----:B------:R-:W-:Y:S02]  /*30de0*/  IADD3.X R75, PT, PT, R121, UR13, RZ, P3, !PT ;  /* 0x0000000d794b7c10 */ /* 0x000fe40009ffe4ff */
[----:B-1----:R-:W-:-:S03]  /*30df0*/  IADD3 R8, P3, PT, R122, UR12, RZ ;  /* 0x0000000c7a087c10 */ /* 0x002fc6000ff7e0ff */
        /* <DEDUP_REMOVED lines=11> */
[----:B--2---:R-:W-:-:S03]  /*30eb0*/  IADD3 R8, P3, PT, R230, UR12, RZ ;  /* 0x0000000ce6087c10 */ /* 0x004fc6000ff7e0ff */
[----:B------:R-:W-:Y:S01]  /*30ec0*/  STL.64 [R1+0x4a8], R74 ;  /* 0x0004a84a01007387 */ /* 0x000fe20000100a00 */
[----:B------:R-:W-:-:S03]  /*30ed0*/  IADD3.X R9, PT, PT, R231, UR13, RZ, P3, !PT ;  /* 0x0000000de7097c10 */ /* 0x000fc60009ffe4ff */
[----:B------:R-:W-:Y:S01]  /*30ee0*/  LDGSTS.E [R5+0x66b80], desc[UR20][R74.64], P1 ;  /* 0x66b800004a057fae */ /* 0x000fe200089a1014 */
[----:B-1----:R-:W-:-:S03]  /*30ef0*/  IADD3 R6, P3, PT, R228, UR12, RZ ;  /* 0x0000000ce4067c10 */ /* 0x002fc6000ff7e0ff */
[----:B------:R1:W-:Y:S01]  /*30f00*/  STL.64 [R1+0x4e8], R8 ;  /* 0x0004e80801007387 */ /* 0x0003e20000100a00 */
[----:B------:R-:W-:-:S03]  /*30f10*/  IADD3.X R7, PT, PT, R229, UR13, RZ, P3, !PT ;  /* 0x0000000de5077c10 */ /* 0x000fc60009ffe4ff */
[----:B------:R1:W-:Y:S04]  /*30f20*/  LDGSTS.E [R5+0x66f80], desc[UR20][R8.64], P1 ;  /* 0x66f8000008057fae */ /* 0x0003e800089a1014 */
[----:B------:R-:W-:Y:S04]  /*30f30*/  STL.64 [R1+0x528], R6 ;  /* 0x0005280601007387 */ /* 0x000fe80000100a00 */
[----:B------:R-:W-:Y:S01]  /*30f40*/  LDGSTS.E [R5+0x67380], desc[UR20][R6.64], P1 ;  /* 0x6738000006057fae */ /* 0x000fe200089a1014 */
[----:B-1----:R-:W-:-:S04]  /*30f50*/  IADD3 R8, P3, PT, R226, UR12, RZ ;  /* 0x0000000ce2087c10 */ /* 0x002fc8000ff7e0ff */
[----:B------:R-:W-:-:S05]  /*30f60*/  IADD3.X R9, PT, PT, R227, UR13, RZ, P3, !PT ;  /* 0x0000000de3097c10 */ /* 0x000fca0009ffe4ff */
[----:B------:R1:W-:Y:S04]  /*30f70*/  STL.64 [R1+0x568], R8 ;  /* 0x0005680801007387 */ /* 0x0003e80000100a00 */
[----:B------:R1:W-:Y:S01]  /*30f80*/  LDGSTS.E [R5+0x67780], desc[UR20][R8.64], P1 ;  /* 0x6778000008057fae */ /* 0x0003e200089a1014 */
[----:B------:R-:W-:Y:S01]  /*30f90*/  IADD3 R74, P3, PT, R224, UR12, RZ ;  /* 0x0000000ce04a7c10 */ /* 0x000fe2000ff7e0ff */
[----:B-1----:R-:W1:Y:S03]  /*30fa0*/  LDC R9, c[0x0][0x3a0] ;  /* 0x0000e800ff097b82 */ /* 0x002e660000000800 */
[----:B------:R-:W-:Y:S02]  /*30fb0*/  IADD3.X R75, PT, PT, R225, UR13, RZ, P3, !PT ;  /* 0x0000000de14b7c10 */ /* 0x000fe40009ffe4ff */
[----:B------:R-:W-:-:S03]  /*30fc0*/  IADD3 R6, P3, PT, R222, UR12, RZ ;  /* 0x0000000cde067c10 */ /* 0x000fc6000ff7e0ff */
[----:B------:R2:W-:Y:S01]  /*30fd0*/  LDGSTS.E [R5+0x67b80], desc[UR20][R74.64], P1 ;  /* 0x67b800004a057fae */ /* 0x0005e200089a1014 */
[----:B------:R-:W-:-:S03]  /*30fe0*/  IADD3.X R7, PT, PT, R223, UR13, RZ, P3, !PT ;  /* 0x0000000ddf077c10 */ /* 0x000fc60009ffe4ff */
[----:B------:R2:W-:Y:S04]  /*30ff0*/  STL.64 [R1+0x5a8], R74 ;  /* 0x0005a84a01007387 */ /* 0x0005e80000100a00 */
[----:B------:R2:W-:Y:S04]  /*31000*/  STL.64 [R1+0x638], R6 ;  /* 0x0006380601007387 */ /* 0x0005e80000100a00 */
[----:B------:R2:W-:Y:S04]  /*31010*/  LDGSTS.E [R5+0x67f80], desc[UR20][R6.64], P1 ;  /* 0x67f8000006057fae */ /* 0x0005e800089a1014 */
[----:B------:R-:W0:Y:S01]  /*31020*/  LDGDEPBAR ;  /* 0x00000000000079af */ /* 0x000e220000000000 */
[----:B-1----:R-:W-:-:S05]  /*31030*/  VIADD R9, R9, 0x7f ;  /* 0x0000007f09097836 */ /* 0x002fca0000000000 */
[C---:B------:R-:W-:Y:S02]  /*31040*/  ISETP.GE.AND P3, PT, R9.reuse, 0x100, PT ;  /* 0x000001000900780c */ /* 0x040fe40003f66270 */
[----:B------:R-:W-:-:S11]  /*31050*/  ISETP.GE.AND P1, PT, R9, 0x80, PT ;  /* 0x000000800900780c */ /* 0x000fd60003f26270 */
[----:B--2---:R-:W-:Y:S05]  /*31060*/  @!P3 BRA `(.L_x_7) ;  /* 0x0000010400c8b947 */ /* 0x004fea0003800000 */
[----:B------:R-:W-:Y:S01]  /*31070*/  SHF.R.S32.HI R5, RZ, 0x1f, R9 ;  /* 0x0000001fff057819 */ /* 0x000fe20000011409 */
[----:B-----5:R1:W-:Y:S01]  /*31080*/  STL.64 [R1+0xc20], R2 ;  /* 0x000c200201007387 */ /* 0x0203e20000100a00 */
[----:B------:R-:W-:Y:S02]  /*31090*/  IMAD.MOV.U32 R6, RZ, RZ, R73 ;  /* 0x000000ffff067224 */ /* 0x000fe400078e0049 */
[----:B------:R-:W-:Y:S01]  /*310a0*/  IMAD.MOV.U32 R7, RZ, RZ, R70 ;  /* 0x000000ffff077224 */ /* 0x000fe200078e0046 */
[----:B------:R-:W2:Y:S01]  /*310b0*/  LDL.LU.64 R116, [R1+0x28] ;  /* 0x0000280001747983 */ /* 0x000ea20000300a00 */
[----:B------:R-:W-:-:S03]  /*310c0*/  IMAD.MOV.U32 R8, RZ, RZ, R71 ;  /* 0x000000ffff087224 */ /* 0x000fc600078e0047 */
[----:B------:R-:W3:Y:S01]  /*310d0*/  LDL.LU.64 R118, [R1+0x30] ;  /* 0x0000300001767983 */ /* 0x000ee20000300a00 */
[----:B-1----:R-:W-:Y:S01]  /*310e0*/  LEA.HI R2, R5, R9, RZ, 0x7 ;  /* 0x0000000905027211 */ /* 0x002fe200078f38ff */
[----:B------:R-:W-:Y:S02]  /*310f0*/  IMAD.MOV.U32 R9, RZ, RZ, R10 ;  /* 0x000000ffff097224 */ /* 0x000fe400078e000a */
[----:B------:R-:W4:Y:S01]  /*31100*/  LDL.LU.64 R120, [R1+0x18] ;  /* 0x0000180001787983 */ /* 0x000f220000300a00 */
[----:B------:R-:W-:Y:S02]  /*31110*/  IMAD.MOV.U32 R10, RZ, RZ, R11 ;  /* 0x000000ffff0a7224 */ /* 0x000fe400078e000b */
[----:B------:R-:W-:Y:S01]  /*31120*/  IMAD.MOV.U32 R11, RZ, RZ, R12 ;  /* 0x000000ffff0b7224 */ /* 0x000fe200078e000c */
[----:B------:R-:W2:Y:S01]  /*31130*/  LDL.LU.64 R122, [R1+0x20] ;  /* 0x00002000017a7983 */ /* 0x000ea20000300a00 */
[----:B------:R-:W-:Y:S02]  /*31140*/  IMAD.MOV.U32 R12, RZ, RZ, R13 ;  /* 0x000000ffff0c7224 */ /* 0x000fe400078e000d */
[----:B------:R-:W-:Y:S01]  /*31150*/  IMAD.MOV.U32 R13, RZ, RZ, R14 ;  /* 0x000000ffff0d7224 */ /* 0x000fe200078e000e */
[----:B------:R-:W2:Y:S01]  /*31160*/  LDL.LU.64 R124, [R1+0x8] ;  /* 0x00000800017c7983 */ /* 0x000ea20000300a00 */
        /* <DEDUP_REMOVED lines=11> */
[----:B------:R-:W-:Y:S01]  /*31220*/  STL.64 [R1+0xc28], R4 ;  /* 0x000c280401007387 */ /* 0x000fe20000100a00 */
[----:B------:R-:W-:Y:S02]  /*31230*/  IMAD.MOV.U32 R24, RZ, RZ, R25 ;  /* 0x000000ffff187224 */ /* 0x000fe400078e0019 */
[----:B------:R-:W-:Y:S01]  /*31240*/  IMAD.MOV.U32 R25, RZ, RZ, R26 ;  /* 0x000000ffff197224 */ /* 0x000fe200078e001a */
[----:B------:R-:W-:Y:S01]  /*31250*/  STL.64 [R1+0xc30], R6 ;  /* 0x000c300601007387 */ /* 0x000fe20000100a00 */
[----:B------:R-:W-:-:S02]  /*31260*/  IMAD.MOV.U32 R26, RZ, RZ, R27 ;  /* 0x000000ffff1a7224 */ /* 0x000fc400078e001b */
[----:B------:R-:W-:Y:S01]  /*31270*/  IMAD.MOV.U32 R27, RZ, RZ, R28 ;  /* 0x000000ffff1b7224 */ /* 0x000fe200078e001c */
[----:B------:R-:W-:Y:S01]  /*31280*/  STL.64 [R1+0xc38], R8 ;  /* 0x000c380801007387 */ /* 0x000fe20000100a00 */
[----:B------:R-:W-:Y:S02]  /*31290*/  IMAD.MOV.U32 R28, RZ, RZ, R29 ;  /* 0x000000ffff1c7224 */ /* 0x000fe400078e001d */
[----:B------:R-:W-:Y:S01]  /*312a0*/  IMAD.MOV.U32 R29, RZ, RZ, R30 ;  /* 0x000000ffff1d7224 */ /* 0x000fe200078e001e */
[----:B------:R1:W-:Y:S01]  /*312b0*/  STL.64 [R1+0xc40], R10 ;  /* 0x000c400a01007387 */ /* 0x0003e20000100a00 */
[----:B------:R-:W-:-:S03]  /*312c0*/  IMAD.MOV.U32 R30, RZ, RZ, R31 ;  /* 0x000000ffff1e7224 */ /* 0x000fc600078e001f */
[----:B------:R-:W-:Y:S01]  /*312d0*/  STL.64 [R1+0xc48], R12 ;  /* 0x000c480c01007387 */ /* 0x000fe20000100a00 */
[----:B------:R-:W-:-:S03]  /*312e0*/  IMAD.MOV.U32 R31, RZ, RZ, R32 ;  /* 0x000000ffff1f7224 */ /* 0x000fc600078e0020 */
[----:B------:R-:W-:Y:S01]  /*312f0*/  STL.64 [R1+0xc50], R14 ;  /* 0x000c500e01007387 */ /* 0x000fe20000100a00 */
[----:B------:R-:W-:-:S03]  /*31300*/  IMAD.MOV.U32 R32, RZ, RZ, R33 ;  /* 0x000000ffff207224 */ /* 0x000fc600078e0021 */
[----:B------:R-:W-:Y:S01]  /*31310*/  STL.64 [R1+0xc58], R16 ;  /* 0x000c581001007387 */ /* 0x000fe20000100a00 */
[----:B------:R-:W-:-:S03]  /*31320*/  IMAD.MOV.U32 R33, RZ, RZ, R34 ;  /* 0x000000ffff217224 */ /* 0x000fc600078e0022 */
[----:B------:R-:W-:Y:S01]  /*31330*/  STL.64 [R1+0xc60], R18 ;  /* 0x000c601201007387 */ /* 0x000fe20000100a00 */
[----:B------:R-:W-:-:S03]  /*31340*/  IMAD.MOV.U32 R34, RZ, RZ, R35 ;  /* 0x000000ffff227224 */ /* 0x000fc600078e0023 */
[----:B------:R1:W-:Y:S01]  /*31350*/  STL.64 [R1+0xc68], R20 ;  /* 0x000c681401007387 */ /* 0x0003e20000100a00 */
[----:B------:R-:W-:-:S03]  /*31360*/  IMAD.MOV.U32 R35, RZ, RZ, R36 ;  /* 0x000000ffff237224 */ /* 0x000fc600078e0024 */
[----:B------:R-:W-:Y:S04]  /*31370*/  STL.64 [R1+0xc70], R22 ;  /* 0x000c701601007387 */ /* 0x000fe80000100a00 */
[----:B------:R1:W-:Y:S04]  /*31380*/  STL.64 [R1+0xc78], R24 ;  /* 0x000c781801007387 */ /* 0x0003e80000100a00 */
[----:B------:R-:W-:Y:S04]  /*31390*/  STL.64 [R1+0xc80], R26 ;  /* 0x000c801a01007387 */ /* 0x000fe80000100a00 */
[----:B------:R-:W-:Y:S04]  /*313a0*/  STL.64 [R1+0xc88], R28 ;  /* 0x000c881c01007387 */ /* 0x000fe80000100a00 */
[----:B------:R-:W-:Y:S04]  /*313b0*/  STL.64 [R1+0xc90], R30 ;  /* 0x000c901e01007387 */ /* 0x000fe80000100a00 */
[----:B------:R-:W-:Y:S04]  /*313c0*/  STL.64 [R1+0xc98], R32 ;  /* 0x000c982001007387 */ /* 0x000fe80000100a00 */
[----:B------:R-:W-:Y:S04]  /*313d0*/  STL.64 [R1+0xca0], R34 ;  /* 0x000ca02201007387 */ /* 0x000fe80000100a00 */
[----:B------:R-:W-:Y:S04]  /*313e0*/  STL [R1+0x5ec], R178 ;  /* 0x0005ecb201007387 */ /* 0x000fe80000100800 */
        /* <DEDUP_REMOVED lines=12> */
[----:B------:R1:W-:Y:S04]  /*314b0*/  STL [R1+0x618], R137 ;  /* 0x0006188901007387 */ /* 0x0003e80000100800 */
[----:B------:R-:W-:Y:S04]  /*314c0*/  STL [R1+0x624], R128 ;  /* 0x0006248001007387 */ /* 0x000fe80000100800 */
[----:B------:R2:W-:Y:S04]  /*314d0*/  STL [R1+0x620], R129 ;  /* 0x0006208101007387 */ /* 0x0005e80000100800 */
[----:B------:R2:W-:Y:S04]  /*314e0*/  STL [R1+0x628], R126 ;  /* 0x0006287e01007387 */ /* 0x0005e80000100800 */
[----:B-1----:R-:W2:Y:S04]  /*314f0*/  LDL.LU.64 R10, [R1+0x90] ;  /* 0x00009000010a7983 */ /* 0x002ea80000300a00 */
        /* <DEDUP_REMOVED lines=13> */
[----:B------:R-:W3:Y:S01]  /*315d0*/  LDL.LU.64 R232, [R1+0x10] ;  /* 0x0000100001e87983 */ /* 0x000ee20000300a00 */
        /* <DEDUP_REMOVED lines=16> */
[----:B--2---:R-:W-:Y:S02]  /*316e0*/  IMAD.MOV.U32 R167, RZ, RZ, R230 ;  /* 0x000000ffffa77224 */ /* 0x004fe400078e00e6 */
[----:B------:R-:W-:Y:S02]  /*316f0*/  IMAD.MOV.U32 R166, RZ, RZ, R231 ;  /* 0x000000ffffa67224 */ /* 0x000fe400078e00e7 */
[----:B---3--:R-:W-:-:S02]  /*31700*/  IMAD.MOV.U32 R169, RZ, RZ, R232 ;  /* 0x000000ffffa97224 */ /* 0x008fc400078e00e8 */
[----:B------:R-:W-:Y:S02]  /*31710*/  IMAD.MOV.U32 R168, RZ, RZ, R233 ;  /* 0x000000ffffa87224 */ /* 0x000fe400078e00e9 */
[----:B------:R-:W2:Y:S04]  /*31720*/  LDL.LU.64 R232, [R1+0xb8] ;  /* 0x0000b80001e87983 */ /* 0x000ea80000300a00 */
[----:B------:R-:W3:Y:S04]  /*31730*/  LDL.LU.64 R222, [R1+0x100] ;  /* 0x0001000001de7983 */ /* 0x000ee80000300a00 */
[----:B------:R-:W2:Y:S04]  /*31740*/  LDL.LU.64 R230, [R1+0xa8] ;  /* 0x0000a80001e67983 */ /* 0x000ea80000300a00 */
[----:B------:R-:W2:Y:S04]  /*31750*/  LDL.LU.64 R32, [R1+0xa0] ;  /* 0x0000a00001207983 */ /* 0x000ea80000300a00 */
[----:B------:R-:W3:Y:S01]  /*31760*/  LDL.LU.64 R30, [R1+0x80] ;  /* 0x00008000011e7983 */ /* 0x000ee20000300a00 */
[----:B----4-:R-:W-:-:S03]  /*31770*/  IMAD.MOV.U32 R106, RZ, RZ, R121 ;  /* 0x000000ffff6a7224 */ /* 0x010fc600078e0079 */
[----:B------:R-:W4:Y:S01]  /*31780*/  LDL.LU.64 R28, [R1+0x50] ;  /* 0x00005000011c7983 */ /* 0x000f220000300a00 */
[----:B------:R-:W-:-:S03]  /*31790*/  IMAD.MOV.U32 R107, RZ, RZ, R122 ;  /* 0x000000ffff6b7224 */ /* 0x000fc600078e007a */
[----:B------:R-:W4:Y:S01]  /*317a0*/  LDL.LU.64 R26, [R1] ;  /* 0x00000000011a7983 */ /* 0x000f220000300a00 */
[----:B------:R-:W-:Y:S02]  /*317b0*/  IMAD.MOV.U32 R181, RZ, RZ, R182 ;  /* 0x000000ffffb57224 */ /* 0x000fe400078e00b6 */
[----:B------:R-:W-:Y:S01]  /*317c0*/  IMAD.MOV.U32 R180, RZ, RZ, R183 ;  /* 0x000000ffffb47224 */ /* 0x000fe200078e00b7 */
[----:B------:R-:W4:Y:S01]  /*317d0*/  LDL.LU.64 R34, [R1+0xf8] ;  /* 0x0000f80001227983 */ /* 0x000f220000300a00 */
[----:B------:R-:W-:Y:S02]  /*317e0*/  IMAD.MOV.U32 R121, RZ, RZ, R184 ;  /* 0x000000ffff797224 */ /* 0x000fe400078e00b8 */
[----:B------:R-:W-:Y:S02]  /*317f0*/  IMAD.MOV.U32 R122, RZ, RZ, R185 ;  /* 0x000000ffff7a7224 */ /* 0x000fe400078e00b9 */
[----:B--2---:R-:W-:Y:S02]  /*31800*/  IMAD.MOV.U32 R183, RZ, RZ, R32 ;  /* 0x000000ffffb77224 */ /* 0x004fe400078e0020 */
[----:B------:R-:W-:-:S02]  /*31810*/  IMAD.MOV.U32 R182, RZ, RZ, R33 ;  /* 0x000000ffffb67224 */ /* 0x000fc400078e0021 */
[----:B---3--:R-:W-:Y:S01]  /*31820*/  IMAD.MOV.U32 R185, RZ, RZ, R30 ;  /* 0x000000ffffb97224 */ /* 0x008fe200078e001e */
[----:B------:R-:W2:Y:S01]  /*31830*/  LDL.LU.64 R32, [R1+0xc0] ;  /* 0x0000c00001207983 */ /* 0x000ea20000300a00 */
[----:B------:R-:W-:-:S03]  /*31840*/  IMAD.MOV.U32 R184, RZ, RZ, R31 ;  /* 0x000000ffffb87224 */ /* 0x000fc600078e001f */
[----:B------:R-:W3:Y:S01]  /*31850*/  LDL.LU.64 R30, [R1+0x98] ;  /* 0x00009800011e7983 */ /* 0x000ee20000300a00 */
        /* <DEDUP_REMOVED lines=8> */
[----:B----4-:R-:W-:Y:S02]  /*318e0*/  IMAD.MOV.U32 R187, RZ, RZ, R28 ;  /* 0x000000ffffbb7224 */ /* 0x010fe400078e001c */
[----:B------:R-:W-:Y:S02]  /*318f0*/  IMAD.MOV.U32 R186, RZ, RZ, R29 ;  /* 0x000000ffffba7224 */ /* 0x000fe400078e001d */
[----:B------:R-:W-:Y:S01]  /*31900*/  IMAD.MOV.U32 R189, RZ, RZ, R26 ;  /* 0x000000ffffbd7224 */ /* 0x000fe200078e001a */
[----:B------:R-:W4:Y:S01]  /*31910*/  LDL.LU.64 R28, [R1+0x68] ;  /* 0x00006800011c7983 */ /* 0x000f220000300a00 */
        /* <DEDUP_REMOVED lines=13> */
[----:B------:R-:W4:Y:S01]  /*319f0*/  LDL.LU.64 R222, [R1+0x48] ;  /* 0x0000480001de7983 */ /* 0x000f220000300a00 */
[----:B--2---:R-:W-:Y:S02]  /*31a00*/  IMAD.MOV.U32 R202, RZ, RZ, R32 ;  /* 0x000000ffffca7224 */ /* 0x004fe400078e0020 */
[----:B------:R-:W-:Y:S02]  /*31a10*/  IMAD.MOV.U32 R201, RZ, RZ, R33 ;  /* 0x000000ffffc97224 */ /* 0x000fe400078e0021 */
[----:B---3--:R-:W-:Y:S01]  /*31a20*/  IMAD.MOV.U32 R204, RZ, RZ, R30 ;  /* 0x000000ffffcc7224 */ /* 0x008fe200078e001e */
[----:B------:R-:W2:Y:S01]  /*31a30*/  LDL.LU.64 R32, [R1+0x158] ;  /* 0x0001580001207983 */ /* 0x000ea20000300a00 */
[----:B------:R-:W-:Y:S02]  /*31a40*/  IMAD.MOV.U32 R203, RZ, RZ, R31 ;  /* 0x000000ffffcb7224 */ /* 0x000fe400078e001f */
[----:B------:R-:W-:Y:S02]  /*31a50*/  IMAD.MOV.U32 R30, RZ, RZ, R26 ;  /* 0x000000ffff1e7224 */ /* 0x000fe400078e001a */
[----:B------:R-:W-:-:S02]  /*31a60*/  IMAD.MOV.U32 R31, RZ, RZ, R27 ;  /* 0x000000ffff1f7224 */ /* 0x000fc400078e001b */
        /* <DEDUP_REMOVED lines=53> */
[----:B------:R-:W4:Y:S01]  /*31dc0*/  LDL.LU.64 R226, [R1+0x88] ;  /* 0x0000880001e27983 */ /* 0x000f220000300a00 */
[----:B------:R-:W-:Y:S02]  /*31dd0*/  IMAD.MOV.U32 R109, RZ, RZ, R216 ;  /* 0x000000ffff6d7224 */ /* 0x000fe400078e00d8 */
[----:B------:R-:W-:Y:S02]  /*31de0*/  IMAD.MOV.U32 R174, RZ, RZ, R215 ;  /* 0x000000ffffae7224 */ /* 0x000fe400078e00d7 */
[----:B---3--:R-:W-:Y:S02]  /*31df0*/  IMAD.MOV.U32 R218, RZ, RZ, R26 ;  /* 0x000000ffffda7224 */ /* 0x008fe400078e001a */
[----:B------:R-:W-:-:S02]  /*31e00*/  IMAD.MOV.U32 R217, RZ, RZ, R27 ;  /* 0x000000ffffd97224 */ /* 0x000fc400078e001b */
[----:B------:R-:W-:Y:S02]  /*31e10*/  IMAD.MOV.U32 R26, RZ, RZ, R24 ;  /* 0x000000ffff1a7224 */ /* 0x000fe400078e0018 */
[----:B------:R-:W-:Y:S02]  /*31e20*/  IMAD.MOV.U32 R27, RZ, RZ, R25 ;  /* 0x000000ffff1b7224 */ /* 0x000fe400078e0019 */
[----:B------:R-:W3:Y:S01]  /*31e30*/  LDL.LU.64 R24, [R1+0x1c8] ;  /* 0x0001c80001187983 */ /* 0x000ee20000300a00 */
[----:B--2---:R-:W-:Y:S02]  /*31e40*/  IMAD.MOV.U32 R216, RZ, RZ, R32 ;  /* 0x000000ffffd87224 */ /* 0x004fe400078e0020 */
[----:B------:R-:W-:Y:S02]  /*31e50*/  IMAD.MOV.U32 R215, RZ, RZ, R33 ;  /* 0x000000ffffd77224 */ /* 0x000fe400078e0021 */
        /* <DEDUP_REMOVED lines=11> */
[----:B------:R-:W4:Y:S01]  /*31f10*/  LDL.LU.64 R30, [R1+0x138] ;  /* 0x00013800011e7983 */ /* 0x000f220000300a00 */
        /* <DEDUP_REMOVED lines=34> */
[----:B------:R-:W4:Y:S01]  /*32140*/  LDL.LU.64 R34, [R1+0xf0] ;  /* 0x0000f00001227983 */ /* 0x000f220000300a00 */
[----:B------:R-:W-:Y:S02]  /*32150*/  IMAD.MOV.U32 R68, RZ, RZ, R69 ;  /* 0x000000ffff447224 */ /* 0x000fe400078e0045 */
[----:B------:R-:W-:Y:S02]  /*32160*/  IMAD.MOV.U32 R69, RZ, RZ, R234 ;  /* 0x000000ffff457224 */ /* 0x000fe400078e00ea */
[----:B------:R-:W-:Y:S02]  /*32170*/  IMAD.MOV.U32 R70, RZ, RZ, R235 ;  /* 0x000000ffff467224 */ /* 0x000fe400078e00eb */
[----:B------:R-:W-:Y:S02]  /*32180*/  IMAD.MOV.U32 R234, RZ, RZ, R28 ;  /* 0x000000ffffea7224 */ /* 0x000fe400078e001c */
[----:B------:R-:W-:-:S02]  /*32190*/  IMAD.MOV.U32 R235, RZ, RZ, R29 ;  /* 0x000000ffffeb7224 */ /* 0x000fc400078e001d */
[----:B------:R-:W4:Y:S01]  /*321a0*/  LDL.LU.64 R28, [R1+0xd0] ;  /* 0x0000d000011c7983 */ /* 0x000f220000300a00 */
        /* <DEDUP_REMOVED lines=23> */
[----:B---3--:R-:W-:-:S02]  /*32320*/  IMAD.MOV.U32 R232, RZ, RZ, R24 ;  /* 0x000000ffffe87224 */ /* 0x008fc400078e0018 */
[----:B------:R-:W-:Y:S02]  /*32330*/  IMAD.MOV.U32 R231, RZ, RZ, R25 ;  /* 0x000000ffffe77224 */ /* 0x000fe400078e0019 */
[----:B------:R-:W3:Y:S01]  /*32340*/  LDL.LU.64 R24, [R1+0x238] ;  /* 0x0002380001187983 */ /* 0x000ee20000300a00 */
[----:B--2---:R-:W-:Y:S02]  /*32350*/  IMAD.MOV.U32 R234, RZ, RZ, R32 ;  /* 0x000000ffffea7224 */ /* 0x004fe400078e0020 */
[----:B------:R-:W-:Y:S02]  /*32360*/  IMAD.MOV.U32 R233, RZ, RZ, R33 ;  /* 0x000000ffffe97224 */ /* 0x000fe400078e0021 */
[----:B------:R-:W2:Y:S01]  /*32370*/  LDL.LU.64 R32, [R1+0x1b8] ;  /* 0x0001b80001207983 */ /* 0x000ea20000300a00 */
[----:B------:R-:W-:Y:S02]  /*32380*/  IMAD.MOV.U32 R175, RZ, RZ, R214 ;  /* 0x000000ffffaf7224 */ /* 0x000fe400078e00d6 */
[----:B------:R-:W-:-:S02]  /*32390*/  IMAD.MOV.U32 R214, RZ, RZ, R220 ;  /* 0x000000ffffd67224 */ /* 0x000fc400078e00dc */
[----:B------:R-:W-:Y:S02]  /*323a0*/  IMAD.MOV.U32 R76, RZ, RZ, R213 ;  /* 0x000000ffff4c7224 */ /* 0x000fe400078e00d5 */
[----:B----4-:R-:W-:Y:S02]  /*323b0*/  IMAD.MOV.U32 R220, RZ, RZ, R222 ;  /* 0x000000ffffdc7224 */ /* 0x010fe400078e00de */
        /* <DEDUP_REMOVED lines=33> */
[----:B------:R-:W4:Y:S01]  /*325d0*/  LDL.LU.64 R34, [R1+0x108] ;  /* 0x0001080001227983 */ /* 0x000f220000300a00 */
[----:B------:R-:W-:Y:S02]  /*325e0*/  IMAD.MOV.U32 R240, RZ, RZ, R28 ;  /* 0x000000fffff07224 */ /* 0x000fe400078e001c */
[----:B------:R-:W-:Y:S02]  /*325f0*/  IMAD.MOV.U32 R239, RZ, RZ, R29 ;  /* 0x000000ffffef7224 */ /* 0x000fe400078e001d */
        /* <DEDUP_REMOVED lines=9> */
[----:B------:R-:W4:Y:S01]  /*32690*/  LDL.LU.64 R26, [R1+0x350] ;  /* 0x00035000011a7983 */ /* 0x000f220000300a00 */
        /* <DEDUP_REMOVED lines=20> */
[----:B------:R-:W-:Y:S01]  /*327e0*/  IMAD.MOV.U32 R251, RZ, RZ, R127 ;  /* 0x000000fffffb7224 */ /* 0x000fe200078e007f */
[----:B------:R1:W-:Y:S04]  /*327f0*/  STL [R1+0x4], R30 ;  /* 0x0000041e01007387 */ /* 0x0003e80000100800 */
[----:B------:R-:W4:Y:S01]  /*32800*/  LDL.LU.64 R126, [R1+0x178] ;  /* 0x00017800017e7983 */ /* 0x000f220000300a00 */
[----:B------:R-:W-:-:S03]  /*32810*/  IMAD.MOV.U32 R190, RZ, RZ, R31 ;  /* 0x000000ffffbe7224 */ /* 0x000fc600078e001f */
[----:B-1----:R-:W4:Y:S04]  /*32820*/  LDL.LU.64 R30, [R1+0x148] ;  /* 0x00014800011e7983 */ /* 0x002f280000300a00 */
[----:B------:R1:W-:Y:S02]  /*32830*/  STL [R1], R190 ;  /* 0x000000be01007387 */ /* 0x0003e40000100800 */
[----:B-1----:R-:W-:Y:S02]  /*32840*/  IMAD.MOV.U32 R190, RZ, RZ, R35 ;  /* 0x000000ffffbe7224 */ /* 0x002fe400078e0023 */
[----:B------:R1:W-:Y:S04]  /*32850*/  STL [R1+0xc], R34 ;  /* 0x00000c2201007387 */ /* 0x0003e80000100800 */
[----:B-1----:R1:W5:Y:S04]  /*32860*/  LDL.LU.64 R34, [R1+0xca0] ;  /* 0x000ca00001227983 */ /* 0x0023680000300a00 */
[----:B------:R1:W-:Y:S04]  /*32870*/  STL [R1+0x14], R28 ;  /* 0x0000141c01007387 */ /* 0x0003e80000100800 */
[----:B------:R-:W-:Y:S04]  /*32880*/  STL [R1+0x8], R190 ;  /* 0x000008be01007387 */ /* 0x000fe80000100800 */
[----:B------:R1:W-:Y:S02]  /*32890*/  STL [R1+0x1c], R18 ;  /* 0x00001c1201007387 */ /* 0x0003e40000100800 */
[----:B-1----:R-:W-:-:S05]  /*328a0*/  IMAD.MOV.U32 R28, RZ, RZ, R29 ;  /* 0x000000ffff1c7224 */ /* 0x002fca00078e001d */
[----:B------:R-:W-:Y:S01]  /*328b0*/  STL [R1+0x10], R28 ;  /* 0x0000101c01007387 */ /* 0x000fe20000100800 */
[----:B------:R-:W-:-:S03]  /*328c0*/  IMAD.MOV.U32 R18, RZ, RZ, R19 ;  /* 0x000000ffff127224 */ /* 0x000fc600078e0013 */
[----:B------:R-:W-:Y:S04]  /*328d0*/  STL [R1+0x24], R10 ;  /* 0x0000240a01007387 */ /* 0x000fe80000100800 */
[----:B------:R1:W-:Y:S04]  /*328e0*/  STL [R1+0x18], R18 ;  /* 0x0000181201007387 */ /* 0x0003e80000100800 */
[----:B-1----:R-:W4:Y:S01]  /*328f0*/  LDL.LU.64 R18, [R1+0x358] ;  /* 0x0003580001127983 */ /* 0x002f220000300a00 */
[----:B------:R-:W-:-:S03]  /*32900*/  IMAD.MOV.U32 R10, RZ, RZ, R11 ;  /* 0x000000ffff0a7224 */ /* 0x000fc600078e000b */
[----:B------:R-:W-:Y:S04]  /*32910*/  STL [R1+0x2c], R26 ;  /* 0x00002c1a01007387 */ /* 0x000fe80000100800 */
[----:B------:R1:W-:Y:S04]  /*32920*/  STL [R1+0x20], R10 ;  /* 0x0000200a01007387 */ /* 0x0003e80000100800 */
[----:B-1----:R-:W4:Y:S01]  /*32930*/  LDL.LU.64 R10, [R1+0x250] ;  /* 0x00025000010a7983 */ /* 0x002f220000300a00 */
[----:B------:R-:W-:-:S03]  /*32940*/  IMAD.MOV.U32 R26, RZ, RZ, R27 ;  /* 0x000000ffff1a7224 */ /* 0x000fc600078e001b */
[----:B---3--:R1:W-:Y:S04]  /*32950*/  STL [R1+0x34], R24 ;  /* 0x0000341801007387 */ /* 0x0083e80000100800 */
[----:B------:R3:W-:Y:S04]  /*32960*/  STL [R1+0x28], R26 ;  /* 0x0000281a01007387 */ /* 0x0007e80000100800 */
[----:B------:R-:W4:Y:S01]  /*32970*/  LDL.LU.64 R28, [R1+0x200] ;  /* 0x00020000011c7983 */ /* 0x000f220000300a00 */
[----:B-1----:R-:W-:-:S03]  /*32980*/  IMAD.MOV.U32 R24, RZ, RZ, R25 ;  /* 0x000000ffff187224 */ /* 0x002fc600078e0019 */
[----:B---3--:R-:W3:Y:S04]  /*32990*/  LDL.LU.64 R26, [R1+0x1b0] ;  /* 0x0001b000011a7983 */ /* 0x008ee80000300a00 */
[----:B------:R1:W-:Y:S04]  /*329a0*/  STL [R1+0x30], R24 ;  /* 0x0000301801007387 */ /* 0x0003e80000100800 */
[----:B--2---:R2:W-:Y:S04]  /*329b0*/  STL [R1+0x3c], R32 ;  /* 0x00003c2001007387 */ /* 0x0045e80000100800 */
[----:B-1----:R-:W3:Y:S01]  /*329c0*/  LDL.LU.64 R24, [R1+0x180] ;  /* 0x0001800001187983 */ /* 0x002ee20000300a00 */
[----:B------:R-:W-:-:S03]  /*329d0*/  IMAD.MOV.U32 R190, RZ, RZ, R33 ;  /* 0x000000ffffbe7224 */ /* 0x000fc600078e0021 */
[----:B--2---:R1:W5:Y:S04]  /*329e0*/  LDL.LU.64 R32, [R1+0xc98] ;  /* 0x000c980001207983 */ /* 0x0043680000300a00 */
[----:B------:R-:W-:Y:S04]  /*329f0*/  STL [R1+0x38], R190 ;  /* 0x000038be01007387 */ /* 0x000fe80000100800 */
[----:B----4-:R2:W-:Y:S02]  /*32a00*/  STL [R1+0x44], R126 ;  /* 0x0000447e01007387 */ /* 0x0105e40000100800 */
[----:B--2---:R-:W-:-:S05]  /*32a10*/  IMAD.MOV.U32 R126, RZ, RZ, R127 ;  /* 0x000000ffff7e7224 */ /* 0x004fca00078e007f */
[----:B------:R-:W-:Y:S04]  /*32a20*/  STL [R1+0x40], R126 ;  /* 0x0000407e01007387 */ /* 0x000fe80000100800 */
[----:B------:R2:W-:Y:S02]  /*32a30*/  STL [R1+0x4c], R30 ;  /* 0x00004c1e01007387 */ /* 0x0005e40000100800 */
[----:B--2---:R-:W-:-:S05]  /*32a40*/  IMAD.MOV.U32 R30, RZ, RZ, R31 ;  /* 0x000000ffff1e7224 */ /* 0x004fca00078e001f */
[----:B------:R2:W-:Y:S04]  /*32a50*/  STL [R1+0x48], R30 ;  /* 0x0000481e01007387 */ /* 0x0005e80000100800 */
[----:B------:R4:W-:Y:S01]  /*32a60*/  STL [R1+0x54], R14 ;  /* 0x0000540e01007387 */ /* 0x0009e20000100800 */
[----:B--2---:R-:W-:-:S03]  /*32a70*/  IMAD.MOV.U32 R30, RZ, RZ, R15 ;  /* 0x000000ffff1e7224 */ /* 0x004fc600078e000f */
[----:B----4-:R-:W2:Y:S04]  /*32a80*/  LDL.LU.64 R14, [R1+0x380] ;  /* 0x00038000010e7983 */ /* 0x010ea80000300a00 */
[----:B------:R4:W-:Y:S04]  /*32a90*/  STL [R1+0x50], R30 ;  /* 0x0000501e01007387 */ /* 0x0009e80000100800 */
[----:B------:R1:W-:Y:S01]  /*32aa0*/  STL [R1+0x5c], R12 ;  /* 0x00005c0c01007387 */ /* 0x0003e20000100800 */
[----:B----4-:R-:W-:-:S03]  /*32ab0*/  IMAD.MOV.U32 R30, RZ, RZ, R13 ;  /* 0x000000ffff1e7224 */ /* 0x010fc600078e000d */
[----:B-1----:R-:W4:Y:S04]  /*32ac0*/  LDL.LU.64 R12, [R1+0x2a0] ;  /* 0x0002a000010c7983 */ /* 0x002f280000300a00 */
[----:B------:R1:W-:Y:S04]  /*32ad0*/  STL [R1+0x58], R30 ;  /* 0x0000581e01007387 */ /* 0x0003e80000100800 */
[----:B------:R1:W-:Y:S02]  /*32ae0*/  STL [R1+0x64], R20 ;  /* 0x0000641401007387 */ /* 0x0003e40000100800 */
[----:B-1----:R-:W-:-:S02]  /*32af0*/  IMAD.MOV.U32 R30, RZ, RZ, R21 ;  /* 0x000000ffff1e7224 */ /* 0x002fc400078e0015 */
[----:B------:R-:W4:Y:S04]  /*32b00*/  LDL.LU.64 R20, [R1+0x240] ;  /* 0x0002400001147983 */ /* 0x000f280000300a00 */
        /* <DEDUP_REMOVED lines=8> */
[----:B------:R-:W-:Y:S04]  /*32b90*/  STL [R1+0x70], R30 ;  /* 0x0000701e01007387 */ /* 0x000fe80000100800 */
[----:B------:R1:W-:Y:S02]  /*32ba0*/  STL [R1+0x7c], R28 ;  /* 0x00007c1c01007387 */ /* 0x0003e40000100800 */
[----:B-1----:R-:W-:-:S05]  /*32bb0*/  IMAD.MOV.U32 R28, RZ, RZ, R29 ;  /* 0x000000ffff1c7224 */ /* 0x002fca00078e001d */
[----:B------:R-:W-:Y:S04]  /*32bc0*/  STL [R1+0x78], R28 ;  /* 0x0000781c01007387 */ /* 0x000fe80000100800 */
[----:B---3--:R1:W-:Y:S02]  /*32bd0*/  STL [R1+0x84], R26 ;  /* 0x0000841a01007387 */ /* 0x0083e40000100800 */
[----:B-1----:R-:W-:-:S05]  /*32be0*/  IMAD.MOV.U32 R26, RZ, RZ, R27 ;  /* 0x000000ffff1a7224 */ /* 0x002fca00078e001b */
[----:B------:R-:W-:Y:S04]  /*32bf0*/  STL [R1+0x80], R26 ;  /* 0x0000801a01007387 */ /* 0x000fe80000100800 */
[----:B------:R1:W-:Y:S02]  /*32c00*/  STL [R1+0x8c], R24 ;  /* 0x00008c1801007387 */ /* 0x0003e40000100800 */
[----:B-1----:R-:W-:-:S05]  /*32c10*/  IMAD.MOV.U32 R24, RZ, RZ, R25 ;  /* 0x000000ffff187224 */ /* 0x002fca00078e0019 */
[----:B------:R1:W-:Y:S04]  /*32c20*/  STL [R1+0x88], R24 ;  /* 0x0000881801007387 */ /* 0x0003e80000100800 */
[----:B------:R3:W-:Y:S01]  /*32c30*/  STL [R1+0x94], R16 ;  /* 0x0000941001007387 */ /* 0x0007e20000100800 */
[----:B-1----:R-:W-:-:S03]  /*32c40*/  IMAD.MOV.U32 R24, RZ, RZ, R17 ;  /* 0x000000ffff187224 */ /* 0x002fc600078e0011 */
[----:B---3--:R-:W3:Y:S04]  /*32c50*/  LDL.LU.64 R16, [R1+0x5c8] ;  /* 0x0005c80001107983 */ /* 0x008ee80000300a00 */
[----:B------:R1:W-:Y:S04]  /*32c60*/  STL [R1+0x90], R24 ;  /* 0x0000901801007387 */ /* 0x0003e80000100800 */
[----:B------:R1:W-:Y:S02]  /*32c70*/  STL [R1+0x9c], R2 ;  /* 0x00009c0201007387 */ /* 0x0003e40000100800 */
[----:B-1----:R-:W-:-:S02]  /*32c80*/  IMAD.MOV.U32 R24, RZ, RZ, R3 ;  /* 0x000000ffff187224 */ /* 0x002fc400078e0003 */
[----:B------:R-:W3:Y:S04]  /*32c90*/  LDL.LU.64 R2, [R1+0x328] ;  /* 0x0003280001027983 */ /* 0x000ee80000300a00 */
[----:B------:R1:W-:Y:S04]  /*32ca0*/  STL [R1+0x98], R24 ;  /* 0x0000981801007387 */ /* 0x0003e80000100800 */
[----:B------:R2:W-:Y:S01]  /*32cb0*/  STL [R1+0xa4], R22 ;  /* 0x0000a41601007387 */ /* 0x0005e20000100800 */
[----:B-1----:R-:W-:-:S03]  /*32cc0*/  IMAD.MOV.U32 R24, RZ, RZ, R23 ;  /* 0x000000ffff187224 */ /* 0x002fc600078e0017 */
[----:B--2---:R-:W2:Y:S04]  /*32cd0*/  LDL.LU.64 R22, [R1+0x298] ;  /* 0x0002980001167983 */ /* 0x004ea80000300a00 */
[----:B------:R1:W-:Y:S04]  /*32ce0*/  STL [R1+0xa0], R24 ;  /* 0x0000a01801007387 */ /* 0x0003e80000100800 */
[----:B------:R1:W-:Y:S02]  /*32cf0*/  STL [R1+0xac], R14 ;  /* 0x0000ac0e01007387 */ /* 0x0003e40000100800 */
[----:B-1----:R-:W-:-:S02]  /*32d00*/  IMAD.MOV.U32 R24, RZ, RZ, R15 ;  /* 0x000000ffff187224 */ /* 0x002fc400078e000f */
[----:B------:R-:W2:Y:S04]  /*32d10*/  LDL.LU.64 R14, [R1+0x228] ;  /* 0x00022800010e7983 */ /* 0x000ea80000300a00 */
[----:B------:R1:W-:Y:S04]  /*32d20*/  STL [R1+0xa8], R24 ;  /* 0x0000a81801007387 */ /* 0x0003e80000100800 */
[----:B----4-:R4:W-:Y:S01]  /*32d30*/  STL [R1+0xb4], R12 ;  /* 0x0000b40c01007387 */ /* 0x0109e20000100800 */
[----:B-1----:R-:W-:-:S03]  /*32d40*/  IMAD.MOV.U32 R24, RZ, RZ, R13 ;  /* 0x000000ffff187224 */ /* 0x002fc600078e000d */
[----:B----4-:R-:W4:Y:S04]  /*32d50*/  LDL.LU.64 R12, [R1+0x210] ;  /* 0x00021000010c7983 */ /* 0x010f280000300a00 */
        /* <DEDUP_REMOVED lines=15> */
[----:B------:R-:W4:Y:S04]  /*32e50*/  LDL.64 R8, [R1+0x630] ;  /* 0x0006300001087983 */ /* 0x000f280000100a00 */
        /* <DEDUP_REMOVED lines=9> */
[----:B---3--:R3:W-:Y:S01]  /*32ef0*/  STL [R1+0xec], R16 ;  /* 0x0000ec1001007387 */ /* 0x0087e20000100800 */
[----:B-1----:R-:W-:-:S03]  /*32f00*/  IMAD.MOV.U32 R24, RZ, RZ, R17 ;  /* 0x000000ffff187224 */ /* 0x002fc600078e0011 */
[----:B---3--:R-:W3:Y:S04]  /*32f10*/  LDL.LU.64 R16, [R1+0x268] ;  /* 0x0002680001107983 */ /* 0x008ee80000300a00 */
[----:B------:R1:W-:Y:S04]  /*32f20*/  STL [R1+0xe8], R24 ;  /* 0x0000e81801007387 */ /* 0x0003e80000100800 */
[----:B------:R1:W-:Y:S02]  /*32f30*/  STL [R1+0xf4], R2 ;  /* 0x0000f40201007387 */ /* 0x0003e40000100800 */
[----:B-1----:R-:W-:-:S02]  /*32f40*/  IMAD.MOV.U32 R24, RZ, RZ, R3 ;  /* 0x000000ffff187224 */ /* 0x002fc400078e0003 */
[----:B------:R-:W3:Y:S04]  /*32f50*/  LDL.LU.64 R2, [R1+0x230] ;  /* 0x0002300001027983 */ /* 0x000ee80000300a00 */
[----:B------:R1:W-:Y:S04]  /*32f60*/  STL [R1+0xf0], R24 ;  /* 0x0000f01801007387 */ /* 0x0003e80000100800 */
[----:B--2---:R2:W-:Y:S01]  /*32f70*/  STL [R1+0xfc], R22 ;  /* 0x0000fc1601007387 */ /* 0x0045e20000100800 */
        /* <DEDUP_REMOVED lines=367> */
[----:B------:R1:W-:Y:S04]  /*34670*/  STL [R1+0x3dc], R18 ;  /* 0x0003dc1201007387 */ /* 0x0003e80000100800 */
[----:B-1----:R-:W4:Y:S01]  /*34680*/  LDL.LU.64 R24, [R1+0x830] ;  /* 0x0008300001187983 */ /* 0x002f220000300a00 */
[----:B------:R-:W-:-:S05]  /*34690*/  IMAD.MOV.U32 R18, RZ, RZ, R19 ;  /* 0x000000ffff127224 */ /* 0x000fca00078e0013 */
[----:B------:R1:W-:Y:S04]  /*346a0*/  STL [R1+0x3d8], R18 ;  /* 0x0003d81201007387 */ /* 0x0003e80000100800 */
[----:B------:R1:W-:Y:S02]  /*346b0*/  STL [R1+0x3e4], R10 ;  /* 0x0003e40a01007387 */ /* 0x0003e40000100800 */
[----:B-1----:R-:W-:Y:S02]  /*346c0*/  IMAD.MOV.U32 R18, RZ, RZ, R11 ;  /* 0x000000ffff127224 */ /* 0x002fe400078e000b */
        /* <DEDUP_REMOVED lines=14> */
[----:B---3--:R3:W-:Y:S04]  /*347b0*/  STL [R1+0x404], R16 ;  /* 0x0004041001007387 */ /* 0x0087e80000100800 */
[----:B-1----:R-:W4:Y:S01]  /*347c0*/  LDL.LU.64 R18, [R1+0x460] ;  /* 0x0004600001127983 */ /* 0x002f220000300a00 */
[----:B---3--:R-:W-:-:S05]  /*347d0*/  IMAD.MOV.U32 R16, RZ, RZ, R17 ;  /* 0x000000ffff107224 */ /* 0x008fca00078e0011 */
[----:B------:R1:W-:Y:S04]  /*347e0*/  STL [R1+0x400], R16 ;  /* 0x0004001001007387 */ /* 0x0003e80000100800 */
[----:B------:R3:W-:Y:S01]  /*347f0*/  STL [R1+0x40c], R2 ;  /* 0x00040c0201007387 */ /* 0x0007e20000100800 */
[----:B-1----:R-:W-:-:S03]  /*34800*/  IMAD.MOV.U32 R16, RZ, RZ, R3 ;  /* 0x000000ffff107224 */ /* 0x002fc600078e0003 */
[----:B---3--:R-:W3:Y:S04]  /*34810*/  LDL.LU.64 R2, [R1+0x468] ;  /* 0x0004680001027983 */ /* 0x008ee80000300a00 */
[----:B------:R1:W-:Y:S04]  /*34820*/  STL [R1+0x408], R16 ;  /* 0x0004081001007387 */ /* 0x0003e80000100800 */
[----:B--2---:R2:W-:Y:S04]  /*34830*/  STL [R1+0x414], R22 ;  /* 0x0004141601007387 */ /* 0x0045e80000100800 */
[----:B-1----:R-:W3:Y:S01]  /*34840*/  LDL.LU.64 R16, [R1+0x900] ;  /* 0x0009000001107983 */ /* 0x002ee20000300a00 */
[----:B--2---:R-:W-:-:S03]  /*34850*/  IMAD.MOV.U32 R22, RZ, RZ, R23 ;  /* 0x000000ffff167224 */ /* 0x004fc600078e0017 */
[----:B------:R1:W-:Y:S04]  /*34860*/  STL [R1+0x41c], R14 ;  /* 0x00041c0e01007387 */ /* 0x0003e80000100800 */
[----:B------:R2:W-:Y:S01]  /*34870*/  STL [R1+0x410], R22 ;  /* 0x0004101601007387 */ /* 0x0005e20000100800 */
[----:B-1----:R-:W-:-:S03]  /*34880*/  IMAD.MOV.U32 R14, RZ, RZ, R15 ;  /* 0x000000ffff0e7224 */ /* 0x002fc600078e000f */
[----:B--2---:R-:W2:Y:S04]  /*34890*/  LDL.LU.64 R22, [R1+0x890] ;  /* 0x0008900001167983 */ /* 0x004ea80000300a00 */
[----:B----4-:R-:W-:Y:S04]  /*348a0*/  STL [R1+0x424], R12 ;  /* 0x0004240c01007387 */ /* 0x010fe80000100800 */
[----:B------:R1:W-:Y:S04]  /*348b0*/  STL [R1+0x418], R14 ;  /* 0x0004180e01007387 */ /* 0x0003e80000100800 */
[----:B-1----:R-:W4:Y:S01]  /*348c0*/  LDL.LU.64 R14, [R1+0x7e8] ;  /* 0x0007e800010e7983 */ /* 0x002f220000300a00 */
[----:B------:R-:W-:-:S03]  /*348d0*/  IMAD.MOV.U32 R12, RZ, RZ, R13 ;  /* 0x000000ffff0c7224 */ /* 0x000fc600078e000d */
[----:B------:R1:W-:Y:S04]  /*348e0*/  STL [R1+0x42c], R20 ;  /* 0x00042c1401007387 */ /* 0x0003e80000100800 */
[----:B------:R1:W-:Y:S02]  /*348f0*/  STL [R1+0x420], R12 ;  /* 0x0004200c01007387 */ /* 0x0003e40000100800 */
[----:B-1----:R-:W-:Y:S02]  /*34900*/  IMAD.MOV.U32 R20, RZ, RZ, R21 ;  /* 0x000000ffff147224 */ /* 0x002fe400078e0015 */
[----:B------:R-:W4:Y:S04]  /*34910*/  LDL.LU.64 R12, [R1+0x588] ;  /* 0x00058800010c7983 */ /* 0x000f280000300a00 */
[----:B------:R-:W-:Y:S04]  /*34920*/  STL [R1+0x434], R24 ;  /* 0x0004341801007387 */ /* 0x000fe80000100800 */
[----:B------:R1:W-:Y:S04]  /*34930*/  STL [R1+0x428], R20 ;  /* 0x0004281401007387 */ /* 0x0003e80000100800 */
[----:B-1----:R-:W4:Y:S01]  /*34940*/  LDL.LU.64 R20, [R1+0x508] ;  /* 0x0005080001147983 */ /* 0x002f220000300a00 */
[----:B------:R-:W-:-:S03]  /*34950*/  IMAD.MOV.U32 R24, RZ, RZ, R25 ;  /* 0x000000ffff187224 */ /* 0x000fc600078e0019 */
[----:B------:R-:W-:Y:S04]  /*34960*/  STL [R1+0x43c], R10 ;  /* 0x00043c0a01007387 */ /* 0x000fe80000100800 */
        /* <DEDUP_REMOVED lines=20> */
[----:B---3--:R1:W-:Y:S02]  /*34ab0*/  STL [R1+0x464], R2 ;  /* 0x0004640201007387 */ /* 0x0083e40000100800 */
[----:B-1----:R-:W-:-:S02]  /*34ac0*/  IMAD.MOV.U32 R2, RZ, RZ, R3 ;  /* 0x000000ffff027224 */ /* 0x002fc400078e0003 */
[----:B------:R-:W-:Y:S04]  /*34ad0*/  STL [R1+0x46c], R16 ;  /* 0x00046c1001007387 */ /* 0x000fe80000100800 */
[----:B------:R1:W-:Y:S04]  /*34ae0*/  STL [R1+0x460], R2 ;  /* 0x0004600201007387 */ /* 0x0003e80000100800 */
[----:B-1----:R-:W3:Y:S01]  /*34af0*/  LDL.LU.64 R2, [R1+0x828] ;  /* 0x0008280001027983 */ /* 0x002ee20000300a00 */
[----:B------:R-:W-:-:S03]  /*34b00*/  IMAD.MOV.U32 R16, RZ, RZ, R17 ;  /* 0x000000ffff107224 */ /* 0x000fc600078e0011 */
[----:B--2---:R1:W-:Y:S04]  /*34b10*/  STL [R1+0x474], R22 ;  /* 0x0004741601007387 */ /* 0x0043e80000100800 */
[----:B------:R2:W-:Y:S01]  /*34b20*/  STL [R1+0x468], R16 ;  /* 0x0004681001007387 */ /* 0x0005e20000100800 */
[----:B-1----:R-:W-:-:S03]  /*34b30*/  IMAD.MOV.U32 R22, RZ, RZ, R23 ;  /* 0x000000ffff167224 */ /* 0x002fc600078e0017 */
[----:B--2---:R-:W2:Y:S04]  /*34b40*/  LDL.LU.64 R16, [R1+0x5b8] ;  /* 0x0005b80001107983 */ /* 0x004ea80000300a00 */
[----:B----4-:R1:W-:Y:S04]  /*34b50*/  STL [R1+0x47c], R14 ;  /* 0x00047c0e01007387 */ /* 0x0103e80000100800 */
[----:B------:R-:W-:Y:S04]  /*34b60*/  STL [R1+0x470], R22 ;  /* 0x0004701601007387 */ /* 0x000fe80000100800 */
[----:B------:R-:W4:Y:S01]  /*34b70*/  LDL.LU.64 R26, [R1+0x548] ;  /* 0x00054800011a7983 */ /* 0x000f220000300a00 */
[----:B-1----:R-:W-:-:S03]  /*34b80*/  IMAD.MOV.U32 R14, RZ, RZ, R15 ;  /* 0x000000ffff0e7224 */ /* 0x002fc600078e000f */
[----:B------:R1:W-:Y:S04]  /*34b90*/  STL [R1+0x484], R12 ;  /* 0x0004840c01007387 */ /* 0x0003e80000100800 */
[----:B------:R1:W-:Y:S02]  /*34ba0*/  STL [R1+0x478], R14 ;  /* 0x0004780e01007387 */ /* 0x0003e40000100800 */
[----:B-1----:R-:W-:Y:S02]  /*34bb0*/  IMAD.MOV.U32 R12, RZ, RZ, R13 ;  /* 0x000000ffff0c7224 */ /* 0x002fe400078e000d */
[----:B------:R-:W4:Y:S04]  /*34bc0*/  LDL.LU.64 R14, [R1+0x500] ;  /* 0x00050000010e7983 */ /* 0x000f280000300a00 */
[----:B------:R-:W-:Y:S04]  /*34bd0*/  STL [R1+0x48c], R20 ;  /* 0x00048c1401007387 */ /* 0x000fe80000100800 */
[----:B------:R1:W-:Y:S04]  /*34be0*/  STL [R1+0x480], R12 ;  /* 0x0004800c01007387 */ /* 0x0003e80000100800 */
[----:B-1----:R-:W4:Y:S04]  /*34bf0*/  LDL.LU.64 R12, [R1+0x4e0] ;  /* 0x0004e000010c7983 */ /* 0x002f280000300a00 */
[----:B------:R-:W4:Y:S01]  /*34c00*/  LDL.LU.64 R24, [R1+0x4e8] ;  /* 0x0004e80001187983 */ /* 0x000f220000300a00 */
        /* <DEDUP_REMOVED lines=9> */
[----:B------:R-:W-:Y:S04]  /*34ca0*/  STL [R1+0x498], R20 ;  /* 0x0004981401007387 */ /* 0x000fe80000100800 */
[----:B------:R1:W-:Y:S04]  /*34cb0*/  STL [R1+0x4a4], R6 ;  /* 0x0004a40601007387 */ /* 0x0003e80000100800 */
        /* <DEDUP_REMOVED lines=12> */
[----:B---3--:R3:W-:Y:S01]  /*34d80*/  STL [R1+0x4bc], R2 ;  /* 0x0004bc0201007387 */ /* 0x0087e20000100800 */
[----:B-1----:R-:W-:-:S03]  /*34d90*/  IMAD.MOV.U32 R18, RZ, RZ, R3 ;  /* 0x000000ffff127224 */ /* 0x002fc600078e0003 */
[----:B---3--:R-:W3:Y:S04]  /*34da0*/  LDL.LU.64 R2, [R1+0x520] ;  /* 0x0005200001027983 */ /* 0x008ee80000300a00 */
[----:B------:R1:W-:Y:S04]  /*34db0*/  STL [R1+0x4b8], R18 ;  /* 0x0004b81201007387 */ /* 0x0003e80000100800 */
[----:B--2---:R2:W-:Y:S04]  /*34dc0*/  STL [R1+0x4c4], R16 ;  /* 0x0004c41001007387 */ /* 0x0045e80000100800 */
[----:B-1----:R-:W3:Y:S01]  /*34dd0*/  LDL.LU.64 R18, [R1+0x528] ;  /* 0x0005280001127983 */ /* 0x002ee20000300a00 */
[----:B--2---:R-:W-:-:S05]  /*34de0*/  IMAD.MOV.U32 R16, RZ, RZ, R17 ;  /* 0x000000ffff107224 */ /* 0x004fca00078e0011 */
[----:B------:R1:W-:Y:S04]  /*34df0*/  STL [R1+0x4c0], R16 ;  /* 0x0004c01001007387 */ /* 0x0003e80000100800 */
[----:B----4-:R2:W-:Y:S04]  /*34e00*/  STL [R1+0x4cc], R26 ;  /* 0x0004cc1a01007387 */ /* 0x0105e80000100800 */
[----:B-1----:R-:W4:Y:S01]  /*34e10*/  LDL.LU.64 R16, [R1+0x938] ;  /* 0x0009380001107983 */ /* 0x002f220000300a00 */
[----:B--2---:R-:W-:-:S03]  /*34e20*/  IMAD.MOV.U32 R26, RZ, RZ, R27 ;  /* 0x000000ffff1a7224 */ /* 0x004fc600078e001b */
[----:B------:R-:W-:Y:S04]  /*34e30*/  STL [R1+0x4d4], R14 ;  /* 0x0004d40e01007387 */ /* 0x000fe80000100800 */
[----:B------:R1:W-:Y:S02]  /*34e40*/  STL [R1+0x4c8], R26 ;  /* 0x0004c81a01007387 */ /* 0x0003e40000100800 */
[----:B-1----:R-:W-:Y:S02]  /*34e50*/  IMAD.MOV.U32 R26, RZ, RZ, R15 ;  /* 0x000000ffff1a7224 */ /* 0x002fe400078e000f */
[----:B------:R-:W2:Y:S04]  /*34e60*/  LDL.LU.64 R14, [R1+0x910] ;  /* 0x00091000010e7983 */ /* 0x000ea80000300a00 */
[----:B------:R-:W-:Y:S04]  /*34e70*/  STL [R1+0x4d0], R26 ;  /* 0x0004d01a01007387 */ /* 0x000fe80000100800 */
[----:B------:R1:W-:Y:S04]  /*34e80*/  STL [R1+0x4dc], R12 ;  /* 0x0004dc0c01007387 */ /* 0x0003e80000100800 */
[----:B------:R1:W-:Y:S02]  /*34e90*/  STL [R1+0x4e4], R24 ;  /* 0x0004e41801007387 */ /* 0x0003e40000100800 */
[----:B-1----:R-:W-:-:S05]  /*34ea0*/  IMAD.MOV.U32 R12, RZ, RZ, R13 ;  /* 0x000000ffff0c7224 */ /* 0x002fca00078e000d */
[----:B------:R1:W-:Y:S01]  /*34eb0*/  STL [R1+0x4d8], R12 ;  /* 0x0004d80c01007387 */ /* 0x0003e20000100800 */
[----:B------:R-:W-:-:S03]  /*34ec0*/  IMAD.MOV.U32 R24, RZ, RZ, R25 ;  /* 0x000000ffff187224 */ /* 0x000fc600078e0019 */
[----:B-1----:R-:W2:Y:S04]  /*34ed0*/  LDL.LU.64 R12, [R1+0x8b0] ;  /* 0x0008b000010c7983 */ /* 0x002ea80000300a00 */
[----:B------:R-:W-:Y:S04]  /*34ee0*/  STL [R1+0x4ec], R10 ;  /* 0x0004ec0a01007387 */ /* 0x000fe80000100800 */
[----:B------:R1:W-:Y:S02]  /*34ef0*/  STL [R1+0x4e0], R24 ;  /* 0x0004e01801007387 */ /* 0x0003e40000100800 */
[----:B-1----:R-:W-:-:S02]  /*34f00*/  IMAD.MOV.U32 R24, RZ, RZ, R11 ;  /* 0x000000ffff187224 */ /* 0x002fc400078e000b */
        /* <DEDUP_REMOVED lines=14> */
[----:B------:R-:W-:Y:S01]  /*34ff0*/  STL [R1+0x514], R20 ;  /* 0x0005141401007387 */ /* 0x000fe20000100800 */
[----:B-1----:R-:W-:-:S05]  /*35000*/  IMAD.MOV.U32 R4, RZ, RZ, R5 ;  /* 0x000000ffff047224 */ /* 0x002fca00078e0005 */
[----:B------:R1:W-:Y:S04]  /*35010*/  STL [R1+0x508], R4 ;  /* 0x0005080401007387 */ /* 0x0003e80000100800 */
[----:B-1----:R-:W2:Y:S01]  /*35020*/  LDL.LU.64 R4, [R1+0x560] ;  /* 0x0005600001047983 */ /* 0x002ea20000300a00 */
[----:B------:R-:W-:-:S03]  /*35030*/  IMAD.MOV.U32 R20, RZ, RZ, R21 ;  /* 0x000000ffff147224 */ /* 0x000fc600078e0015 */
[----:B---3--:R-:W-:Y:S04]  /*35040*/  STL [R1+0x51c], R2 ;  /* 0x00051c0201007387 */ /* 0x008fe80000100800 */
[----:B------:R1:W-:Y:S02]  /*35050*/  STL [R1+0x510], R20 ;  /* 0x0005101401007387 */ /* 0x0003e40000100800 */
[----:B-1----:R-:W-:Y:S02]  /*35060*/  IMAD.MOV.U32 R20, RZ, RZ, R3 ;  /* 0x000000ffff147224 */ /* 0x002fe400078e0003 */
[----:B------:R-:W3:Y:S04]  /*35070*/  LDL.LU.64 R2, [R1+0x568] ;  /* 0x0005680001027983 */ /* 0x000ee80000300a00 */
[----:B------:R-:W-:Y:S04]  /*35080*/  STL [R1+0x518], R20 ;  /* 0x0005181401007387 */ /* 0x000fe80000100800 */
[----:B------:R1:W-:Y:S02]  /*35090*/  STL [R1+0x524], R18 ;  /* 0x0005241201007387 */ /* 0x0003e40000100800 */
[----:B-1----:R-:W-:-:S02]  /*350a0*/  IMAD.MOV.U32 R18, RZ, RZ, R19 ;  /* 0x000000ffff127224 */ /* 0x002fc400078e0013 */
[----:B----4-:R1:W-:Y:S04]  /*350b0*/  STL [R1+0x52c], R16 ;  /* 0x00052c1001007387 */ /* 0x0103e80000100800 */
[----:B------:R-:W-:Y:S04]  /*350c0*/  STL [R1+0x520], R18 ;  /* 0x0005201201007387 */ /* 0x000fe80000100800 */
[----:B------:R-:W4:Y:S01]  /*350d0*/  LDL.LU.64 R30, [R1+0x940] ;  /* 0x00094000011e7983 */ /* 0x000f220000300a00 */
[----:B-1----:R-:W-:-:S03]  /*350e0*/  IMAD.MOV.U32 R16, RZ, RZ, R17 ;  /* 0x000000ffff107224 */ /* 0x002fc600078e0011 */
[----:B------:R-:W4:Y:S04]  /*350f0*/  LDL.LU.64 R28, [R1+0x920] ;  /* 0x00092000011c7983 */ /* 0x000f280000300a00 */
[----:B------:R-:W-:Y:S04]  /*35100*/  STL [R1+0x528], R16 ;  /* 0x0005281001007387 */ /* 0x000fe80000100800 */
[----:B--2---:R1:W-:Y:S04]  /*35110*/  STL [R1+0x534], R14 ;  /* 0x0005340e01007387 */ /* 0x0043e80000100800 */
[----:B------:R-:W2:Y:S04]  /*35120*/  LDL.LU.64 R26, [R1+0x8f0] ;  /* 0x0008f000011a7983 */ /* 0x000ea80000300a00 */
[----:B------:R-:W2:Y:S01]  /*35130*/  LDL.LU.64 R24, [R1+0x868] ;  /* 0x0008680001187983 */ /* 0x000ea20000300a00 */
[----:B-1----:R-:W-:-:S05]  /*35140*/  IMAD.MOV.U32 R14, RZ, RZ, R15 ;  /* 0x000000ffff0e7224 */ /* 0x002fca00078e000f */
[----:B------:R-:W-:Y:S04]  /*35150*/  STL [R1+0x530], R14 ;  /* 0x0005300e01007387 */ /* 0x000fe80000100800 */
[----:B------:R1:W-:Y:S04]  /*35160*/  STL [R1+0x53c], R12 ;  /* 0x00053c0c01007387 */ /* 0x0003e80000100800 */
        /* <DEDUP_REMOVED lines=13> */
[----:B------:R1:W-:Y:S04]  /*35240*/  STL [R1+0x548], R8 ;  /* 0x0005480801007387 */ /* 0x0003e80000100800 */
[----:B------:R1:W-:Y:S04]  /*35250*/  STL [R1+0x554], R6 ;  /* 0x0005540601007387 */ /* 0x0003e80000100800 */
[----:B------:R-:W2:Y:S04]  /*35260*/  LDL.LU.64 R10, [R1+0x908] ;  /* 0x00090800010a7983 */ /* 0x000ea80000300a00 */
[----:B-1----:R-:W2:Y:S01]  /*35270*/  LDL.LU.64 R8, [R1+0x8a8] ;  /* 0x0008a80001087983 */ /* 0x002ea20000300a00 */
[----:B------:R-:W-:-:S05]  /*35280*/  IMAD.MOV.U32 R6, RZ, RZ, R7 ;  /* 0x000000ffff067224 */ /* 0x000fca00078e0007 */
[----:B------:R1:W-:Y:S04]  /*35290*/  STL [R1+0x550], R6 ;  /* 0x0005500601007387 */ /* 0x0003e80000100800 */
[----:B------:R1:W-:Y:S04]  /*352a0*/  STL [R1+0x55c], R4 ;  /* 0x00055c0401007387 */ /* 0x0003e80000100800 */
[----:B-1----:R-:W2:Y:S04]  /*352b0*/  LDL.LU.64 R6, [R1+0x658] ;  /* 0x0006580001067983 */ /* 0x002ea80000300a00 */
[----:B------:R-:W2:Y:S01]  /*352c0*/  LDL.LU.64 R126, [R1+0x650] ;  /* 0x00065000017e7983 */ /* 0x000ea20000300a00 */
[----:B------:R-:W-:-:S05]  /*352d0*/  IMAD.MOV.U32 R4, RZ, RZ, R5 ;  /* 0x000000ffff047224 */ /* 0x000fca00078e0005 */
[----:B------:R1:W-:Y:S04]  /*352e0*/  STL [R1+0x558], R4 ;  /* 0x0005580401007387 */ /* 0x0003e80000100800 */
[----:B---3--:R3:W-:Y:S01]  /*352f0*/  STL [R1+0x564], R2 ;  /* 0x0005640201007387 */ /* 0x0087e20000100800 */
[----:B------:R-:W-:-:S03]  /*35300*/  IMAD.MOV.U32 R190, RZ, RZ, R3 ;  /* 0x000000ffffbe7224 */ /* 0x000fc600078e0003 */
[----:B-1----:R-:W2:Y:S04]  /*35310*/  LDL.LU.64 R4, [R1+0x5e0] ;  /* 0x0005e00001047983 */ /* 0x002ea80000300a00 */
[----:B---3--:R-:W3:Y:S04]  /*35320*/  LDL.LU.64 R2, [R1+0x638] ;  /* 0x0006380001027983 */ /* 0x008ee80000300a00 */
[----:B------:R4:W-:Y:S02]  /*35330*/  STL [R1+0x560], R190 ;  /* 0x000560be01007387 */ /* 0x0009e40000100800 */
[----:B----4-:R-:W-:-:S02]  /*35340*/  IMAD.MOV.U32 R190, RZ, RZ, R31 ;  /* 0x000000ffffbe7224 */ /* 0x010fc400078e001f */
[----:B------:R1:W-:Y:S04]  /*35350*/  STL [R1+0x56c], R30 ;  /* 0x00056c1e01007387 */ /* 0x0003e80000100800 */
[----:B-1----:R1:W5:Y:S04]  /*35360*/  LDL.LU.64 R30, [R1+0xc90] ;  /* 0x000c9000011e7983 */ /* 0x0023680000300a00 */
[----:B------:R-:W-:Y:S04]  /*35370*/  STL [R1+0x574], R28 ;  /* 0x0005741c01007387 */ /* 0x000fe80000100800 */
[----:B------:R4:W-:Y:S02]  /*35380*/  STL [R1+0x568], R190 ;  /* 0x000568be01007387 */ /* 0x0009e40000100800 */
[----:B----4-:R-:W-:-:S02]  /*35390*/  IMAD.MOV.U32 R190, RZ, RZ, R29 ;  /* 0x000000ffffbe7224 */ /* 0x010fc400078e001d */
[----:B------:R1:W5:Y:S04]  /*353a0*/  LDL.LU.64 R28, [R1+0xc88] ;  /* 0x000c8800011c7983 */ /* 0x0003680000300a00 */
[----:B--2---:R-:W-:Y:S04]  /*353b0*/  STL [R1+0x57c], R26 ;  /* 0x00057c1a01007387 */ /* 0x004fe80000100800 */
[----:B------:R2:W-:Y:S02]  /*353c0*/  STL [R1+0x570], R190 ;  /* 0x000570be01007387 */ /* 0x0005e40000100800 */
[----:B--2---:R-:W-:-:S02]  /*353d0*/  IMAD.MOV.U32 R190, RZ, RZ, R27 ;  /* 0x000000ffffbe7224 */ /* 0x004fc400078e001b */
[----:B------:R1:W5:Y:S04]  /*353e0*/  LDL.LU.64 R26, [R1+0xc80] ;  /* 0x000c8000011a7983 */ /* 0x0003680000300a00 */
[----:B------:R-:W-:Y:S04]  /*353f0*/  STL [R1+0x584], R24 ;  /* 0x0005841801007387 */ /* 0x000fe80000100800 */
        /* <DEDUP_REMOVED lines=39> */
[----:B------:R2:W-:Y:S02]  /*35670*/  STL [R1+0x5d4], R126 ;  /* 0x0005d47e01007387 */ /* 0x0005e40000100800 */
[----:B--2---:R-:W2:Y:S02]  /*35680*/  LDC R126, c[0x0][0x3a0] ;  /* 0x0000e800ff7e7b82 */ /* 0x004ea40000000800 */
[----:B------:R-:W-:Y:S04]  /*35690*/  STL [R1+0x5c8], R190 ;  /* 0x0005c8be01007387 */ /* 0x000fe80000100800 */
[----:B------:R4:W-:Y:S04]  /*356a0*/  STL [R1+0x5d0], R127 ;  /* 0x0005d07f01007387 */ /* 0x0009e80000100800 */
[----:B------:R1:W-:Y:S01]  /*356b0*/  STL [R1+0x5dc], R4 ;  /* 0x0005dc0401007387 */ /* 0x0003e20000100800 */
[----:B----4-:R-:W-:-:S03]  /*356c0*/  IMAD.MOV.U32 R127, RZ, RZ, R5 ;  /* 0x000000ffff7f7224 */ /* 0x010fc600078e0005 */
[----:B-1----:R1:W5:Y:S01]  /*356d0*/  LDL.LU.64 R4, [R1+0xc28] ;  /* 0x000c280001047983 */ /* 0x0023620000300a00 */
[----:B--2---:R-:W-:-:S03]  /*356e0*/  VIADD R126, R126, 0x7f ;  /* 0x0000007f7e7e7836 */ /* 0x004fc60000000000 */
[----:B---3--:R-:W-:Y:S04]  /*356f0*/  STL [R1+0x5e4], R2 ;  /* 0x0005e40201007387 */ /* 0x008fe80000100800 */
[----:B------:R2:W-:Y:S02]  /*35700*/  STL [R1+0x5d8], R127 ;  /* 0x0005d87f01007387 */ /* 0x0005e40000100800 */
[----:B--2---:R-:W-:-:S04]  /*35710*/  SHF.R.S32.HI R127, RZ, 0x1f, R126 ;  /* 0x0000001fff7f7819 */ /* 0x004fc8000001147e */
[----:B------:R-:W-:Y:S01]  /*35720*/  LEA.HI R127, R127, R126, RZ, 0x7 ;  /* 0x0000007e7f7f7211 */ /* 0x000fe200078f38ff */
[----:B------:R-:W-:Y:S02]  /*35730*/  IMAD.MOV.U32 R126, RZ, RZ, R3 ;  /* 0x000000ffff7e7224 */ /* 0x000fe400078e0003 */
[----:B------:R1:W5:Y:S04]  /*35740*/  LDL.LU.64 R2, [R1+0xc20] ;  /* 0x000c200001027983 */ /* 0x0003680000300a00 */
[----:B------:R2:W-:Y:S02]  /*35750*/  STL [R1+0x5e0], R126 ;  /* 0x0005e07e01007387 */ /* 0x0005e40000100800 */
[----:B--2---:R-:W-:-:S04]  /*35760*/  SHF.R.S32.HI R126, RZ, 0x7, R127 ;  /* 0x00000007ff7e7819 */ /* 0x004fc8000001147f */
[----:B------:R-:W-:-:S05]  /*35770*/  VIMNMX R127, PT, PT, R126, 0x2, !PT ;  /* 0x000000027e7f7848 */ /* 0x000fca0007fe0100 */
[----:B------:R-:W-:-:S05]  /*35780*/  VIADD R127, R127, 0xfffffffe ;  /* 0xfffffffe7f7f7836 */ /* 0x000fca0000000000 */
[----:B------:R1:W-:Y:S01]  /*35790*/  STL [R1+0x62c], R127 ;  /* 0x00062c7f01007387 */ /* 0x0003e20000100800 */
[----:B------:R-:W-:Y:S02]  /*357a0*/  VIADD R190, R126, 0xfffffffc ;  /* 0xfffffffc7ebe7836 */ /* 0x000fe40000000000 */
[----:B------:R-:W-:Y:S01]  /*357b0*/  IMAD.MOV.U32 R126, RZ, RZ, RZ ;  /* 0x000000ffff7e7224 */ /* 0x000fe200078e00ff */
[----:B------:R-:W-:Y:S01]  /*357c0*/  UIADD3 UR14, UPT, UPT, UR14, -0x200, URZ ;  /* 0xfffffe000e0e7890 */ /* 0x000fe2000fffe0ff */
[----:B------:R-:W-:Y:S01]  /*357d0*/  UMOV UR16, 0x1 ;  /* 0x0000000100107882 */ /* 0x000fe20000000000 */
[----:B------:R-:W-:Y:S01]  /*357e0*/  UMOV UR17, 0x3 ;  /* 0x0000000300117882 */ /* 0x000fe20000000000 */
[----:B------:R-:W-:Y:S01]  /*357f0*/  UMOV UR4, URZ ;  /* 0x000000ff00047c82 */ /* 0x000fe20008000000 */
[----:B------:R-:W-:Y:S01]  /*35800*/  UMOV UR5, URZ ;  /* 0x000000ff00057c82 */ /* 0x000fe20008000000 */
[----:B------:R-:W-:-:S07]  /*35810*/  UMOV UR6, URZ ;  /* 0x000000ff00067c82 */ /* 0x000fce0008000000 */
.L_x_10:
[----:B------:R-:W-:Y:S01]  /*35820*/  UIADD3 UR4, UPT, UPT, UR4, 0x1, URZ ;  /* 0x0000000104047890 */ /* 0x000fe2000fffe0ff */
[----:B------:R-:W-:-:S04]  /*35830*/  DEPBAR.LE SB0, 0x4 ;  /* 0x000081000000791a */ /* 0x000fc80000000000 */
[----:B------:R-:W-:Y:S01]  /*35840*/  ULEA UR9, UR16, UR7, 0x3 ;  /* 0x0000000710097291 */ /* 0x000fe2000f8e18ff */
[----:B------:R-:W-:Y:S01]  /*35850*/  IMAD.U32 R126, R126, -0x80000000, RZ ;  /* 0x800000007e7e7824 */ /* 0x000fe200078e00ff */
[----:B------:R-:W-:Y:S02]  /*35860*/  UISETP.GT.AND UP1, UPT, UR4, 0x3, UPT ;  /* 0x000000030400788c */ /* 0x000fe4000bf24270 */
[----:B------:R-:W-:Y:S02]  /*35870*/  UIADD3 UR9, UPT, UPT, UR9, 0xa0000, URZ ;  /* 0x000a000009097890 */ /* 0x000fe4000fffe0ff */
[----:B------:R-:W-:Y:S01]  /*35880*/  USEL UR4, UR4, URZ, !UP1 ;  /* 0x000000ff04047287 */ /* 0x000fe2000c800000 */
[----:B------:R-:W-:Y:S06]  /*35890*/  BAR.SYNC.DEFER_BLOCKING 0x0 ;  /* 0x0000000000007b1d */ /* 0x000fec0000010000 */
[----:B-----5:R-:W-:Y:S05]  /*358a0*/  @P0 BRA `(.L_x_8) ;  /* 0x0000000400c80947 */ /* 0x020fea0003800000 */
[----:B------:R-:W-:Y:S02]  /*358b0*/  ULEA UR24, UR4, UR7, 0xf ;  /* 0x0000000704187291 */ /* 0x000fe4000f8e78ff */
[----:B------:R-:W-:Y:S02]  /*358c0*/  ULEA UR22, UR4, UR7, 0x11 ;  /* 0x0000000704167291 */ /* 0x000fe4000f8e88ff */
[----:B------:R-:W-:Y:S02]  /*358d0*/  UIADD3 UR24, UPT, UPT, UR24, 0x80000, URZ ;  /* 0x0008000018187890 */ /* 0x000fe4000fffe0ff */
[----:B------:R-:W-:Y:S02]  /*358e0*/  USHF.R.U32.HI UR22, URZ, 0x4, UR22 ;  /* 0x00000004ff167899 */ /* 0x000fe40008011616 */
[----:B------:R-:W-:Y:S02]  /*358f0*/  USHF.R.U32.HI UR24, URZ, 0x4, UR24 ;  /* 0x00000004ff187899 */ /* 0x000fe40008011618 */
[----:B------:R-:W-:-:S02]  /*35900*/  USGXT.U32 UR66, UR22, 0xe ;  /* 0x0000000e1642789a */ /* 0x000fc40008000000 */
[----:B------:R-:W-:Y:S02]  /*35910*/  USGXT.U32 UR64, UR24, 0xe ;  /* 0x0000000e1840789a */ /* 0x000fe40008000000 */
[----:B------:R-:W-:Y:S01]  /*35920*/  UIADD3 UR22, UP2, UPT, UR66, 0x2, URZ ;  /* 0x0000000242167890 */ /* 0x000fe2000ff5e0ff */
[----:B------:R-:W-:Y:S01]  /*35930*/  UMOV UR23, URZ ;  /* 0x000000ff00177c82 */ /* 0x000fe20008000000 */
[----:B------:R-:W-:Y:S02]  /*35940*/  UIADD3 UR38, UP1, UPT, UR64, 0x2, URZ ;  /* 0x0000000240267890 */ /* 0x000fe4000ff3e0ff */
[----:B------:R-:W-:Y:S02]  /*35950*/  UIADD3.X UR23, UPT, UPT, UR23, 0x40004040, URZ, UP2, !UPT ;  /* 0x4000404017177890 */ /* 0x000fe400097fe4ff */
[----:B------:R-:W-:Y:S01]  /*35960*/  UIADD3 UR46, UP3, UPT, UR22, 0x7fe, URZ ;  /* 0x000007fe162e7890 */ /* 0x000fe2000ff7e0ff */
[----:B------:R-:W-:Y:S01]  /*35970*/  UMOV UR18, URZ ;  /* 0x000000ff00127c82 */ /* 0x000fe20008000000 */
[----:B------:R-:W-:-:S02]  /*35980*/  UIADD3 UR60, UP5, UPT, UR22, 0x2, URZ ;  /* 0x00000002163c7890 */ /* 0x000fc4000ffbe0ff */
[----:B------:R-:W-:Y:S02]  /*35990*/  UIADD3.X UR39, UPT, UPT, UR18, 0x40004040, URZ, UP1, !UPT ;  /* 0x4000404012277890 */ /* 0x000fe40008ffe4ff */
[----:B------:R-:W-:Y:S02]  /*359a0*/  UIADD3 UR62, UP6, UPT, UR38, 0x2, URZ ;  /* 0x00000002263e7890 */ /* 0x000fe4000ffde0ff */
[----:B------:R-:W-:Y:S02]  /*359b0*/  UIADD3.X UR47, UPT, UPT, UR23, URZ, URZ, UP3, !UPT ;  /* 0x000000ff172f7290 */ /* 0x000fe40009ffe4ff */
[----:B------:R-:W-:Y:S02]  /*359c0*/  UIADD3 UR44, UP3, UPT, UR38, 0x200, URZ ;  /* 0x00000200262c7890 */ /* 0x000fe4000ff7e0ff */
[----:B------:R-:W-:Y:S02]  /*359d0*/  UIADD3 UR56, UP2, UPT, UR22, 0x4, URZ ;  /* 0x0000000416387890 */ /* 0x000fe4000ff5e0ff */
[----:B------:R-:W-:-:S02]  /*359e0*/  UIADD3.X UR61, UPT, UPT, UR23, URZ, URZ, UP5, !UPT ;  /* 0x000000ff173d7290 */ /* 0x000fc4000affe4ff */
[----:B------:R-:W-:Y:S02]  /*359f0*/  UIADD3 UR36, UP5, UPT, UR22, 0x804, URZ ;  /* 0x0000080416247890 */ /* 0x000fe4000ffbe0ff */
[----:B------:R-:W-:Y:S01]  /*35a00*/  UIADD3.X UR63, UPT, UPT, UR39, URZ, URZ, UP6, !UPT ;  /* 0x000000ff273f7290 */ /* 0x000fe2000b7fe4ff */
[----:B------:R-:W-:Y:S01]  /*35a10*/  UMOV UR68, 0x0 ;  /* 0x0000000000447882 */ /* 0x000fe20000000000 */
[----:B------:R-:W-:Y:S01]  /*35a20*/  UMOV UR69, 0x4400910 ;  /* 0x0440091000457882 */ /* 0x000fe20000000000 */
[----:B------:R-:W-:Y:S01]  /*35a30*/  UIADD3 UR54, UP6, UPT, UR38, 0x4, URZ ;  /* 0x0000000426367890 */ /* 0x000fe2000ffde0ff */
[----:B------:R-:W-:Y:S01]  /*35a40*/  UMOV UR67, 0x40004040 ;  /* 0x4000404000437882 */ /* 0x000fe20000000000 */
[----:B------:R-:W-:Y:S01]  /*35a50*/  UMOV UR65, 0x40004040 ;  /* 0x4000404000417882 */ /* 0x000fe20000000000 */
[----:B------:R-:W-:Y:S01]  /*35a60*/  UIADD3.X UR45, UPT, UPT, UR39, URZ, URZ, UP3, !UPT ;  /* 0x000000ff272d7290 */ /* 0x000fe20009ffe4ff */
[----:B------:R2:W-:Y:S01]  /*35a70*/  UTCHMMA gdesc[UR64], gdesc[UR66], tmem[UR8], tmem[UR68], idesc[UR69], UPT ;  /* 0x00ff4442400075ea */ /* 0x0005e2000b800008 */
[----:B------:R-:W-:-:S02]  /*35a80*/  UIADD3.X UR57, UPT, UPT, UR23, URZ, URZ, UP2, !UPT ;  /* 0x000000ff17397290 */ /* 0x000fc400097fe4ff */
[----:B------:R-:W-:Y:S01]  /*35a90*/  UIADD3 UR40, UP3, UPT, UR38, 0x202, URZ ;  /* 0x0000020226287890 */ /* 0x000fe2000ff7e0ff */
[----:B------:R-:W-:Y:S01]  /*35aa0*/  UMOV UR26, UR9 ;  /* 0x00000009001a7c82 */ /* 0x000fe20008000000 */
[----:B------:R-:W-:Y:S01]  /*35ab0*/  UMOV UR27, URZ ;  /* 0x000000ff001b7c82 */ /* 0x000fe20008000000 */
[----:B------:R-:W-:Y:S02]  /*35ac0*/  UIADD3 UR50, UP2, UPT, UR38, 0x1fe, URZ ;  /* 0x000001fe26327890 */ /* 0x000fe4000ff5e0ff */
[----:B------:R-:W-:Y:S02]  /*35ad0*/  UIADD3.X UR37, UPT, UPT, UR23, URZ, URZ, UP5, !UPT ;  /* 0x000000ff17257290 */ /* 0x000fe4000affe4ff */
[----:B--2---:R-:W-:Y:S01]  /*35ae0*/  UIADD3 UR68, UP5, UPT, UR38, 0x3fe, URZ ;  /* 0x000003fe26447890 */ /* 0x004fe2000ffbe0ff */
[----:B------:R-:W-:Y:S01]  /*35af0*/  UMOV UR18, UR26 ;  /* 0x0000001a00127c82 */ /* 0x000fe20008000000 */
[----:B------:R-:W-:Y:S02]  /*35b00*/  UIADD3 UR42, UP1, UPT, UR22, 0x800, URZ ;  /* 0x00000800162a7890 */ /* 0x000fe4000ff3e0ff */
[----:B------:R-:W-:Y:S01]  /*35b10*/  UIADD3.X UR55, UPT, UPT, UR39, URZ, URZ, UP6, !UPT ;  /* 0x000000ff27377290 */ /* 0x000fe2000b7fe4ff */
[----:B------:R-:W-:Y:S01]  /*35b20*/  UMOV UR70, 0x0 ;  /* 0x0000000000467882 */ /* 0x000fe20000000000 */
[----:B------:R-:W-:Y:S01]  /*35b30*/  UMOV UR71, 0x4400910 ;  /* 0x0440091000477882 */ /* 0x000fe20000000000 */
[----:B------:R-:W-:-:S02]  /*35b40*/  UIADD3 UR26, UP4, UPT, UR22, 0x802, URZ ;  /* 0x00000802161a7890 */ /* 0x000fc4000ff9e0ff */
[----:B------:R2:W-:Y:S01]  /*35b50*/  UTCHMMA gdesc[UR38], gdesc[UR22], tmem[UR8], tmem[UR70], idesc[UR71], UPT ;  /* 0x00ff4616260075ea */ /* 0x0005e2000b800008 */
[----:B------:R-:W-:Y:S02]  /*35b60*/  UIADD3.X UR41, UPT, UPT, UR39, URZ, URZ, UP3, !UPT ;  /* 0x000000ff27297290 */ /* 0x000fe40009ffe4ff */
[----:B------:R-:W-:Y:S02]  /*35b70*/  UIADD3.X UR51, UPT, UPT, UR39, URZ, URZ, UP2, !UPT ;  /* 0x000000ff27337290 */ /* 0x000fe400097fe4ff */
[----:B------:R-:W-:Y:S02]  /*35b80*/  UIADD3 UR34, UP3, UPT, UR38, 0x204, URZ ;  /* 0x0000020426227890 */ /* 0x000fe4000ff7e0ff */
[----:B------:R-:W-:Y:S02]  /*35b90*/  UIADD3 UR32, UP6, UPT, UR22, 0xffe, URZ ;  /* 0x00000ffe16207890 */ /* 0x000fe4000ffde0ff */
[----:B------:R-:W-:Y:S02]  /*35ba0*/  UIADD3.X UR69, UPT, UPT, UR39, URZ, URZ, UP5, !UPT ;  /* 0x000000ff27457290 */ /* 0x000fe4000affe4ff */
[----:B------:R-:W-:-:S02]  /*35bb0*/  UIADD3 UR30, UP2, UPT, UR22, 0x1000, URZ ;  /* 0x00001000161e7890 */ /* 0x000fc4000ff5e0ff */
[----:B------:R-:W-:Y:S02]  /*35bc0*/  UIADD3.X UR43, UPT, UPT, UR23, URZ, URZ, UP1, !UPT ;  /* 0x000000ff172b7290 */ /* 0x000fe40008ffe4ff */
[----:B--2---:R-:W-:Y:S01]  /*35bd0*/  UIADD3 UR70, UP5, UPT, UR38, 0x400, URZ ;  /* 0x0000040026467890 */ /* 0x004fe2000ffbe0ff */
[----:B------:R-:W-:Y:S01]  /*35be0*/  UMOV UR58, 0x0 ;  /* 0x00000000003a7882 */ /* 0x000fe20000000000 */
[----:B------:R-:W-:Y:S01]  /*35bf0*/  UMOV UR59, 0x4400910 ;  /* 0x04400910003b7882 */ /* 0x000fe20000000000 */
[----:B------:R-:W-:Y:S01]  /*35c00*/  UIADD3 UR28, UP1, UPT, UR22, 0x1002, URZ ;  /* 0x00001002161c7890 */ /* 0x000fe2000ff3e0ff */
[----:B------:R2:W-:Y:S01]  /*35c10*/  UTCHMMA gdesc[UR62], gdesc[UR60], tmem[UR8], tmem[UR58], idesc[UR59], UPT ;  /* 0x00ff3a3c3e0075ea */ /* 0x0005e2000b800008 */
[----:B------:R-:W-:Y:S02]  /*35c20*/  UIADD3.X UR27, UPT, UPT, UR23, URZ, URZ, UP4, !UPT ;  /* 0x000000ff171b7290 */ /* 0x000fe4000a7fe4ff */
[----:B------:R-:W-:Y:S02]  /*35c30*/  UIADD3 UR66, UP4, UPT, UR22, 0x1004, URZ ;  /* 0x0000100416427890 */ /* 0x000fe4000ff9e0ff */
[----:B------:R-:W-:Y:S01]  /*35c40*/  UIADD3.X UR35, UPT, UPT, UR39, URZ, URZ, UP3, !UPT ;  /* 0x000000ff27237290 */ /* 0x000fe20009ffe4ff */
[----:B------:R-:W-:Y:S01]  /*35c50*/  UMOV UR52, 0x0 ;  /* 0x0000000000347882 */ /* 0x000fe20000000000 */
[----:B------:R-:W-:Y:S01]  /*35c60*/  UMOV UR53, 0x4400910 ;  /* 0x0440091000357882 */ /* 0x000fe20000000000 */
[----:B------:R-:W-:Y:S01]  /*35c70*/  UIADD3 UR64, UP3, UPT, UR22, 0x17fe, URZ ;  /* 0x000017fe16407890 */ /* 0x000fe2000ff7e0ff */
[----:B------:R3:W-:Y:S01]  /*35c80*/  UTCHMMA gdesc[UR54], gdesc[UR56], tmem[UR8], tmem[UR52], idesc[UR53], UPT ;  /* 0x00ff3438360075ea */ /* 0x0007e2000b800008 */
[----:B------:R-:W-:-:S02]  /*35c90*/  UIADD3.X UR33, UPT, UPT, UR23, URZ, URZ, UP6, !UPT ;  /* 0x000000ff17217290 */ /* 0x000fc4000b7fe4ff */
[----:B--2---:R-:W-:Y:S02]  /*35ca0*/  UIADD3 UR58, UP6, UPT, UR22, 0x1800, URZ ;  /* 0x00001800163a7890 */ /* 0x004fe4000ffde0ff */
[----:B------:R-:W-:Y:S02]  /*35cb0*/  UIADD3.X UR71, UPT, UPT, UR39, URZ, URZ, UP5, !UPT ;  /* 0x000000ff27477290 */ /* 0x000fe4000affe4ff */
[----:B------:R-:W-:Y:S01]  /*35cc0*/  UIADD3.X UR31, UPT, UPT, UR23, URZ, URZ, UP2, !UPT ;  /* 0x000000ff171f7290 */ /* 0x000fe200097fe4ff */
[----:B------:R-:W-:Y:S01]  /*35cd0*/  UMOV UR72, 0x0 ;  /* 0x0000000000487882 */ /* 0x000fe20000000000 */
[----:B------:R-:W-:Y:S01]  /*35ce0*/  UMOV UR73, 0x4400910 ;  /* 0x0440091000497882 */ /* 0x000fe20000000000 */
[----:B------:R-:W-:Y:S01]  /*35cf0*/  UIADD3 UR60, UP5, UPT, UR38, 0x402, URZ ;  /* 0x00000402263c7890 */ /* 0x000fe2000ffbe0ff */
[----:B------:R2:W-:Y:S01]  /*35d00*/  UTCHMMA gdesc[UR50], gdesc[UR46], tmem[UR8], tmem[UR72], idesc[UR73], UPT ;  /* 0x00ff482e320075ea */ /* 0x0005e2000b800008 */
[----:B------:R-:W-:Y:S02]  /*35d10*/  UIADD3 UR62, UP2, UPT, UR22, 0x1802, URZ ;  /* 0x00001802163e7890 */ /* 0x000fe4000ff5e0ff */
[----:B------:R-:W-:-:S02]  /*35d20*/  UIADD3.X UR29, UPT, UPT, UR23, URZ, URZ, UP1, !UPT ;  /* 0x000000ff171d7290 */ /* 0x000fc40008ffe4ff */
[----:B---3--:R-:W-:Y:S02]  /*35d30*/  UIADD3 UR52, UP1, UPT, UR38, 0x404, URZ ;  /* 0x0000040426347890 */ /* 0x008fe4000ff3e0ff */
[----:B------:R-:W-:Y:S02]  /*35d40*/  UIADD3.X UR67, UPT, UPT, UR23, URZ, URZ, UP4, !UPT ;  /* 0x000000ff17437290 */ /* 0x000fe4000a7fe4ff */
[----:B------:R-:W-:Y:S02]  /*35d50*/  UIADD3 UR54, UP4, UPT, UR38, 0x5fe, URZ ;  /* 0x000005fe26367890 */ /* 0x000fe4000ff9e0ff */
[----:B------:R-:W-:Y:S02]  /*35d60*/  UIADD3.X UR65, UPT, UPT, UR23, URZ, URZ, UP3, !UPT ;  /* 0x000000ff17417290 */ /* 0x000fe40009ffe4ff */
[----:B--2---:R-:W-:Y:S02]  /*35d70*/  UIADD3 UR46, UP3, UPT, UR38, 0x600, URZ ;  /* 0x00000600262e7890 */ /* 0x004fe4000ff7e0ff */
[----:B------:R-:W-:-:S02]  /*35d80*/  UIADD3.X UR59, UPT, UPT, UR23, URZ, URZ, UP6, !UPT ;  /* 0x000000ff173b7290 */ /* 0x000fc4000b7fe4ff */
[----:B------:R-:W-:Y:S02]  /*35d90*/  UIADD3.X UR61, UPT, UPT, UR39, URZ, URZ, UP5, !UPT ;  /* 0x000000ff273d7290 */ /* 0x000fe4000affe4ff */
[----:B------:R-:W-:Y:S02]  /*35da0*/  UIADD3 UR50, UP6, UPT, UR38, 0x602, URZ ;  /* 0x0000060226327890 */ /* 0x000fe4000ffde0ff */
[----:B------:R-:W-:Y:S02]  /*35db0*/  UIADD3.X UR63, UPT, UPT, UR23, URZ, URZ, UP2, !UPT ;  /* 0x000000ff173f7290 */ /* 0x000fe400097fe4ff */
[----:B------:R-:W-:Y:S02]  /*35dc0*/  UIADD3 UR22, UP5, UPT, UR22, 0x1804, URZ ;  /* 0x0000180416167890 */ /* 0x000fe4000ffbe0ff */
[----:B------:R-:W-:Y:S02]  /*35dd0*/  UIADD3 UR38, UP2, UPT, UR38, 0x604, URZ ;  /* 0x0000060426267890 */ /* 0x000fe4000ff5e0ff */
[----:B------:R-:W-:Y:S01]  /*35de0*/  UIADD3.X UR53, UPT, UPT, UR39, URZ, URZ, UP1, !UPT ;  /* 0x000000ff27357290 */ /* 0x000fe20008ffe4ff */
[----:B------:R-:W-:Y:S01]  /*35df0*/  UMOV UR48, 0x0 ;  /* 0x0000000000307882 */ /* 0x000fe20000000000 */
[----:B------:R-:W-:Y:S01]  /*35e00*/  UMOV UR49, 0x4400910 ;  /* 0x0440091000317882 */ /* 0x000fe20000000000 */
[----:B------:R-:W-:Y:S01]  /*35e10*/  UIADD3.X UR55, UPT, UPT, UR39, URZ, URZ, UP4, !UPT ;  /* 0x000000ff27377290 */ /* 0x000fe2000a7fe4ff */
[----:B------:R2:W-:Y:S01]  /*35e20*/  UTCHMMA gdesc[UR44], gdesc[UR42], tmem[UR8], tmem[UR48], idesc[UR49], UPT ;  /* 0x00ff302a2c0075ea */ /* 0x0005e2000b800008 */
[----:B------:R-:W-:Y:S01]  /*35e30*/  UMOV UR56, 0x0 ;  /* 0x0000000000387882 */ /* 0x000fe20000000000 */
[----:B------:R-:W-:Y:S01]  /*35e40*/  UMOV UR57, 0x4400910 ;  /* 0x0440091000397882 */ /* 0x000fe20000000000 */
[----:B------:R-:W-:Y:S01]  /*35e50*/  UIADD3.X UR47, UPT, UPT, UR39, URZ, URZ, UP3, !UPT ;  /* 0x000000ff272f7290 */ /* 0x000fe20009ffe4ff */
[----:B------:R3:W-:Y:S01]  /*35e60*/  UTCHMMA gdesc[UR40], gdesc[UR26], tmem[UR8], tmem[UR56], idesc[UR57], UPT ;  /* 0x00ff381a280075ea */ /* 0x0007e2000b800008 */
[----:B------:R-:W-:Y:S01]  /*35e70*/  UIADD3.X UR51, UPT, UPT, UR39, URZ, URZ, UP6, !UPT ;  /* 0x000000ff27337290 */ /* 0x000fe2000b7fe4ff */
[----:B------:R3:W-:Y:S01]  /*35e80*/  UTCHMMA gdesc[UR34], gdesc[UR36], tmem[UR8], tmem[UR72], idesc[UR73], UPT ;  /* 0x00ff4824220075ea */ /* 0x0007e2000b800008 */
[----:B------:R-:W-:Y:S01]  /*35e90*/  UIADD3.X UR23, UPT, UPT, UR23, URZ, URZ, UP5, !UPT ;  /* 0x000000ff17177290 */ /* 0x000fe2000affe4ff */
[----:B------:R3:W-:Y:S01]  /*35ea0*/  UTCHMMA gdesc[UR68], gdesc[UR32], tmem[UR8], tmem[UR56], idesc[UR57], UPT ;  /* 0x00ff3820440075ea */ /* 0x0007e2000b800008 */
[----:B------:R-:W-:Y:S01]  /*35eb0*/  UIADD3.X UR39, UPT, UPT, UR39, URZ, URZ, UP2, !UPT ;  /* 0x000000ff27277290 */ /* 0x000fe200097fe4ff */
[----:B--2---:R-:W-:Y:S01]  /*35ec0*/  UMOV UR42, 0x0 ;  /* 0x00000000002a7882 */ /* 0x004fe20000000000 */
[----:B------:R-:W-:Y:S01]  /*35ed0*/  UMOV UR43, 0x4400910 ;  /* 0x04400910002b7882 */ /* 0x000fe20000000000 */
[----:B------:R-:W-:Y:S01]  /*35ee0*/  UMOV UR76, 0x0 ;  /* 0x00000000004c7882 */ /* 0x000fe20000000000 */
[----:B------:R3:W-:Y:S01]  /*35ef0*/  UTCHMMA gdesc[UR70], gdesc[UR30], tmem[UR8], tmem[UR42], idesc[UR43], UPT ;  /* 0x00ff2a1e460075ea */ /* 0x0007e2000b800008 */
[----:B------:R3:W-:Y:S01]  /*35f00*/  UTCHMMA gdesc[UR60], gdesc[UR28], tmem[UR8], tmem[UR48], idesc[UR49], UPT ;  /* 0x00ff301c3c0075ea */ /* 0x0007e2000b800008 */
        /* <DEDUP_REMOVED lines=12> */
.L_x_8:
[----:B------:R-:W2:Y:S01]  /*35fd0*/  LDC R190, c[0x0][0x3a0] ;  /* 0x0000e800ffbe7b82 */ /* 0x000ea20000000800 */
[----:B---3--:R-:W-:Y:S01]  /*35fe0*/  UMOV UR18, UR5 ;  /* 0x0000000500127c82 */ /* 0x008fe20008000000 */
[----:B------:R-:W3:Y:S01]  /*35ff0*/  SYNCS.PHASECHK.TRANS64.TRYWAIT P4, [UR15], R126 ;  /* 0x0000007eff0075a7 */ /* 0x000ee2000808110f */
[----:B--2---:R-:W-:-:S05]  /*36000*/  VIADD R190, R190, 0x7f ;  /* 0x0000007fbebe7836 */ /* 0x004fca0000000000 */
[----:B-1----:R-:W-:-:S04]  /*36010*/  SHF.R.S32.HI R127, RZ, 0x1f, R190 ;  /* 0x0000001fff7f7819 */ /* 0x002fc800000114be */
[----:B------:R-:W-:-:S04]  /*36020*/  LEA.HI R127, R127, R190, RZ, 0x7 ;  /* 0x000000be7f7f7211 */ /* 0x000fc800078f38ff */
[----:B------:R-:W-:-:S05]  /*36030*/  SHF.R.S32.HI R127, RZ, 0x7, R127 ;  /* 0x00000007ff7f7819 */ /* 0x000fca000001147f */
[----:B------:R-:W-:-:S05]  /*36040*/  VIADD R127, R127, 0xfffffffc ;  /* 0xfffffffc7f7f7836 */ /* 0x000fca0000000000 */
[----:B------:R-:W-:Y:S01]  /*36050*/  ISETP.LE.AND P3, PT, R127, UR6, PT ;  /* 0x000000067f007c0c */ /* 0x000fe2000bf63270 */
[----:B---3--:R-:W-:-:S12]  /*36060*/  @!P4 BRA `(.L_x_9) ;  /* 0x00000100002cc947 */ /* 0x008fd80003800000 */
.L_x_16:
[----:B------:R-:W1:Y:S01]  /*36070*/  S2R R127, SR_TID.X ;  /* 0x00000000007f7919 */ /* 0x000e620000002100 */
[----:B------:R-:W-:Y:S01]  /*36080*/  UIMAD UR5, UR6, -0x80, UR14 ;  /* 0xffffff80060578a4 */ /* 0x000fe2000f8e020e */
[----:B------:R-:W-:Y:S01]  /*36090*/  BAR.SYNC.DEFER_BLOCKING 0x0 ;  /* 0x0000000000007b1d */ /* 0x000fe20000010000 */
[----:B------:R-:W-:Y:S01]  /*360a0*/  UIADD3 UR17, UPT, UPT, UR17, 0x1, URZ ;  /* 0x0000000111117890 */ /* 0x000fe2000fffe0ff */
[----:B-----5:R-:W-:-:S03]  /*360b0*/  IADD3 R5, P6, PT, R5, UR10, RZ ;  /* 0x0000000a05057c10 */ /* 0x020fc6000ffde0ff */
[----:B------:R-:W-:Y:S01]  /*360c0*/  ISETP.GE.AND P4, PT, R3, UR5, PT ;  /* 0x0000000503007c0c */ /* 0x000fe2000bf86270 */
[----:B------:R-:W-:Y:S01]  /*360d0*/  UISETP.GT.AND UP1, UPT, UR17, 0x3, UPT ;  /* 0x000000031100788c */ /* 0x000fe2000bf24270 */
[----:B------:R-:W-:Y:S01]  /*360e0*/  IADD3.X R6, PT, PT, R6, UR11, RZ, P6, !PT ;  /* 0x0000000b06067c10 */ /* 0x000fe2000b7fe4ff */
[----:B------:R-:W-:Y:S01]  /*360f0*/  STL [R1+0xc40], R229 ;  /* 0x000c40e501007387 */ /* 0x000fe20000100800 */
[----:B------:R-:W-:Y:S01]  /*36100*/  SEL R126, RZ, 0x4, P4 ;  /* 0x00000004ff7e7807 */ /* 0x000fe20002000000 */
[----:B------:R-:W-:Y:S01]  /*36110*/  USEL UR17, UR17, URZ, !UP1 ;  /* 0x000000ff11117287 */ /* 0x000fe2000c800000 */
[----:B------:R-:W-:Y:S01]  /*36120*/  IADD3 R7, P6, PT, R7, UR10, RZ ;  /* 0x0000000a07077c10 */ /* 0x000fe2000ffde0ff */
[----:B------:R2:W-:Y:S01]  /*36130*/  STL [R1+0xc3c], R245 ;  /* 0x000c3cf501007387 */ /* 0x0005e20000100800 */
[----:B------:R-:W-:Y:S01]  /*36140*/  SEL R126, R126, RZ, !P3 ;  /* 0x000000ff7e7e7207 */ /* 0x000fe20005800000 */
[----:B------:R-:W-:Y:S01]  /*36150*/  ULEA UR15, UR17, UR7, 0xf ;  /* 0x00000007110f7291 */ /* 0x000fe2000f8e78ff */
[----:B------:R-:W-:Y:S01]  /*36160*/  IADD3.X R8, PT, PT, R8, UR11, RZ, P6, !PT ;  /* 0x0000000b08087c10 */ /* 0x000fe2000b7fe4ff */
[----:B------:R3:W-:Y:S01]  /*36170*/  STL [R1+0xc20], R0 ;  /* 0x000c200001007387 */ /* 0x0007e20000100800 */
[----:B------:R-:W-:-:S02]  /*36180*/  ISETP.NE.U32.AND P4, PT, R126, RZ, PT ;  /* 0x000000ff7e00720c */ /* 0x000fc40003f85070 */
[----:B------:R-:W-:Y:S01]  /*36190*/  IADD3 R37, P6, PT, R37, UR10, RZ ;  /* 0x0000000a25257c10 */ /* 0x000fe2000ffde0ff */
[----:B------:R-:W-:Y:S01]  /*361a0*/  IMAD.U32 R190, RZ, RZ, UR15 ;  /* 0x0000000fffbe7e24 */ /* 0x000fe2000f8e00ff */
[----:B------:R4:W-:Y:S02]  /*361b0*/  STL [R1+0xc24], R2 ;  /* 0x000c240201007387 */ /* 0x0009e40000100800 */
[----:B------:R-:W-:Y:S01]  /*361c0*/  IADD3.X R38, PT, PT, R38, UR11, RZ, P6, !PT ;  /* 0x0000000b26267c10 */ /* 0x000fe2000b7fe4ff */
[----:B--2---:R-:W2:Y:S01]  /*361d0*/  S2R R245, SR_TID.X ;  /* 0x0000000000f57919 */ /* 0x004ea20000002100 */
[----:B------:R-:W-:Y:S02]  /*361e0*/  IADD3 R190, PT, PT, R2, 0x100000, R190 ;  /* 0x0010000002be7810 */ /* 0x000fe40007ffe0be */
[----:B-1----:R-:W-:Y:S01]  /*361f0*/  SHF.R.U32.HI R127, RZ, 0x6, R127 ;  /* 0x00000006ff7f7819 */ /* 0x002fe2000001167f */
[----:B------:R-:W-:Y:S01]  /*36200*/  STL [R1+0xc2c], R5 ;  /* 0x000c2c0501007387 */ /* 0x000fe20000100800 */
[----:B------:R-:W-:-:S02]  /*36210*/  IADD3 R39, P6, PT, R39, UR10, RZ ;  /* 0x0000000a27277c10 */ /* 0x000fc4000ffde0ff */
[----:B------:R-:W-:Y:S01]  /*36220*/  SGXT.U32 R127, R127, 0x1 ;  /* 0x000000017f7f781a */ /* 0x000fe20000000000 */
[----:B------:R1:W-:Y:S01]  /*36230*/  STL [R1+0xc28], R6 ;  /* 0x000c280601007387 */ /* 0x0003e20000100800 */
[----:B------:R-:W-:Y:S02]  /*36240*/  IADD3.X R40, PT, PT, R40, UR11, RZ, P6, !PT ;  /* 0x0000000b28287c10 */ /* 0x000fe4000b7fe4ff */
[----:B------:R-:W-:Y:S01]  /*36250*/  LOP3.LUT R127, R127, 0x2, RZ, 0xfc, !PT ;  /* 0x000000027f7f7812 */ /* 0x000fe200078efcff */
[----:B------:R1:W-:Y:S03]  /*36260*/  STL [R1+0xc34], R7 ;  /* 0x000c340701007387 */ /* 0x0003e60000100800 */
[----:B------:R-:W-:Y:S01]  /*36270*/  ISETP.GE.AND P5, PT, R127, UR5, PT ;  /* 0x000000057f007c0c */ /* 0x000fe2000bfa6270 */
[----:B------:R-:W-:Y:S01]  /*36280*/  IMAD.MOV.U32 R127, RZ, RZ, R6 ;  /* 0x000000ffff7f7224 */ /* 0x000fe200078e0006 */
[----:B------:R1:W-:Y:S02]  /*36290*/  STL [R1+0xc30], R8 ;  /* 0x000c300801007387 */ /* 0x0003e40000100800 */
[----:B------:R-:W-:-:S02]  /*362a0*/  SEL R126, RZ, 0x4, P5 ;  /* 0x00000004ff7e7807 */ /* 0x000fc40002800000 */
[----:B------:R-:W-:Y:S02]  /*362b0*/  STL [R1+0xc38], R38 ;  /* 0x000c382601007387 */ /* 0x000fe40000100800 */
[----:B------:R-:W-:-:S04]  /*362c0*/  SEL R126, R126, RZ, !P3 ;  /* 0x000000ff7e7e7207 */ /* 0x000fc80005800000 */
[----:B------:R-:W-:Y:S01]  /*362d0*/  ISETP.NE.U32.AND P5, PT, R126, RZ, PT ;  /* 0x000000ff7e00720c */ /* 0x000fe20003fa5070 */
[----:B------:R-:W-:Y:S01]  /*362e0*/  IMAD.MOV.U32 R126, RZ, RZ, R5 ;  /* 0x000000ffff7e7224 */ /* 0x000fe200078e0005 */
[----:B--2---:R-:W-:-:S04]  /*362f0*/  SHF.R.U32.HI R229, RZ, 0x6, R245 ;  /* 0x00000006ffe57819 */ /* 0x004fc800000116f5 */
[----:B------:R-:W-:Y:S01]  /*36300*/  @!PT LDS RZ, [RZ] ;  /* 0x00000000fffff984 */ /* 0x000fe20000000800 */
[----:B------:R-:W-:Y:S01]  /*36310*/  @!PT LDS RZ, [RZ] ;  /* 0x00000000fffff984 */ /* 0x000fe20000000800 */
[----:B------:R-:W-:Y:S01]  /*36320*/  @!PT LDS RZ, [RZ] ;  /* 0x00000000fffff984 */ /* 0x000fe20000000800 */
[----:B------:R2:W-:Y:S01]  /*36330*/  LDGSTS.E [R190+-0x80000], desc[UR20][R126.64], P4 ;  /* 0x800000007ebe7fae */ /* 0x0005e2000a1a1014 */
[----:B------:R-:W-:Y:S02]  /*36340*/  SHF.R.U32.HI R245, RZ, 0x6, R245 ;  /* 0x00000006fff57819 */ /* 0x000fe400000116f5 */
[----:B------:R-:W-:Y:S02]  /*36350*/  SGXT.U32 R229, R229, 0x1 ;  /* 0x00000001e5e5781a */ /* 0x000fe40000000000 */
[----:B------:R-:W-:Y:S02]  /*36360*/  SGXT.U32 R245, R245, 0x1 ;  /* 0x00000001f5f5781a */ /* 0x000fe40000000000 */
[----:B------:R-:W-:Y:S02]  /*36370*/  LOP3.LUT R229, R229, 0x22, RZ, 0xfc, !PT ;  /* 0x00000022e5e57812 */ /* 0x000fe400078efcff */
[----:B------:R-:W-:Y:S01]  /*36380*/  LOP3.LUT R245, R245, 0x20, RZ, 0xfc, !PT ;  /* 0x00000020f5f57812 */ /* 0x000fe200078efcff */
[----:B--2---:R-:W-:-:S03]  /*36390*/  IMAD.MOV.U32 R126, RZ, RZ, R7 ;  /* 0x000000ffff7e7224 */ /* 0x004fc600078e0007 */
[----:B------:R-:W-:Y:S01]  /*363a0*/  ISETP.GE.AND P4, PT, R245, UR5, PT ;  /* 0x00000005f5007c0c */ /* 0x000fe2000bf86270 */
[----:B------:R-:W-:-:S05]  /*363b0*/  IMAD.MOV.U32 R127, RZ, RZ, R8 ;  /* 0x000000ffff7f7224 */ /* 0x000fca00078e0008 */
[----:B------:R2:W-:Y:S01]  /*363c0*/  LDGSTS.E [R190+-0x7fff8], desc[UR20][R126.64], P5 ;  /* 0x800080007ebe7fae */ /* 0x0005e2000a9a1014 */
[----:B------:R-:W-:Y:S02]  /*363d0*/  ISETP.GE.AND P5, PT, R229, UR5, PT ;  /* 0x00000005e5007c0c */ /* 0x000fe4000bfa6270 */
[----:B------:R-:W3:Y:S01]  /*363e0*/  S2R R229, SR_TID.X ;  /* 0x0000000000e57919 */ /* 0x000ee20000002100 */
[----:B--2---:R-:W-:Y:S02]  /*363f0*/  SEL R127, RZ, 0x4, P4 ;  /* 0x00000004ff7f7807 */ /* 0x004fe40002000000 */
[----:B------:R-:W-:Y:S02]  /*36400*/  SEL R126, RZ, 0x4, P5 ;  /* 0x00000004ff7e7807 */ /* 0x000fe40002800000 */
[----:B------:R-:W-:Y:S02]  /*36410*/  SEL R127, R127, RZ, !P3 ;  /* 0x000000ff7f7f7207 */ /* 0x000fe40005800000 */
[----:B------:R-:W-:-:S02]  /*36420*/  SEL R126, R126, RZ, !P3 ;  /* 0x000000ff7e7e7207 */ /* 0x000fc40005800000 */
[----:B------:R-:W-:Y:S01]  /*36430*/  ISETP.NE.U32.AND P5, PT, R127, RZ, PT ;  /* 0x000000ff7f00720c */ /* 0x000fe20003fa5070 */
[----:B------:R-:W-:Y:S01]  /*36440*/  IMAD.MOV.U32 R127, RZ, RZ, R38 ;  /* 0x000000ffff7f7224 */ /* 0x000fe200078e0026 */
[----:B------:R-:W-:Y:S01]  /*36450*/  ISETP.NE.U32.AND P4, PT, R126, RZ, PT ;  /* 0x000000ff7e00720c */ /* 0x000fe20003f85070 */
[----:B------:R-:W-:-:S10]  /*36460*/  IMAD.MOV.U32 R126, RZ, RZ, R37 ;  /* 0x000000ffff7e7224 */ /* 0x000fd400078e0025 */
[----:B------:R2:W-:Y:S01]  /*36470*/  LDGSTS.E [R190+-0x7e000], desc[UR20][R126.64], P5 ;  /* 0x820000007ebe7fae */ /* 0x0005e2000a9a1014 */
[--C-:B---3--:R-:W-:Y:S02]  /*36480*/  SHF.R.U32.HI R0, RZ, 0x6, R229.reuse ;  /* 0x00000006ff007819 */ /* 0x108fe400000116e5 */
[----:B------:R-:W-:Y:S02]  /*36490*/  SHF.R.U32.HI R3, RZ, 0x6, R229 ;  /* 0x00000006ff037819 */ /* 0x000fe400000116e5 */
[----:B------:R-:W-:Y:S02]  /*364a0*/  SGXT.U32 R0, R0, 0x1 ;  /* 0x000000010000781a */ /* 0x000fe40000000000 */
[----:B------:R-:W-:Y:S02]  /*364b0*/  SGXT.U32 R3, R3, 0x1 ;  /* 0x000000010303781a */ /* 0x000fe40000000000 */
[----:B------:R-:W-:Y:S01]  /*364c0*/  LOP3.LUT R0, R0, 0x42, RZ, 0xfc, !PT ;  /* 0x0000004200007812 */ /* 0x000fe200078efcff */
[----:B--2---:R-:W-:Y:S01]  /*364d0*/  IMAD.MOV.U32 R126, RZ, RZ, R39 ;  /* 0x000000ffff7e7224 */ /* 0x004fe200078e0027 */
[----:B------:R-:W-:Y:S01]  /*364e0*/  LOP3.LUT R3, R3, 0x40, RZ, 0xfc, !PT ;  /* 0x0000004003037812 */ /* 0x000fe200078efcff */
[----:B------:R-:W-:Y:S01]  /*364f0*/  IMAD.MOV.U32 R127, RZ, RZ, R40 ;  /* 0x000000ffff7f7224 */ /* 0x000fe200078e0028 */
[----:B------:R-:W-:-:S02]  /*36500*/  ISETP.GE.AND P5, PT, R0, UR5, PT ;  /* 0x0000000500007c0c */ /* 0x000fc4000bfa6270 */
[----:B------:R-:W2:Y:S04]  /*36510*/  LDL R0, [R1+0xc1c] ;  /* 0x000c1c0001007983 */ /* 0x000ea80000100800 */
[----:B------:R3:W-:Y:S01]  /*36520*/  LDGSTS.E [R190+-0x7dff8], desc[UR20][R126.64], P4 ;  /* 0x820080007ebe7fae */ /* 0x0007e2000a1a1014 */
[----:B------:R-:W-:Y:S02]  /*36530*/  ISETP.GE.AND P4, PT, R3, UR5, PT ;  /* 0x0000000503007c0c */ /* 0x000fe4000bf86270 */
[----:B------:R-:W-:Y:S02]  /*36540*/  IADD3 R69, P6, PT, R69, UR10, RZ ;  /* 0x0000000a45457c10 */ /* 0x000fe4000ffde0ff */
[----:B---3--:R-:W-:Y:S02]  /*36550*/  SEL R127, RZ, 0x4, P4 ;  /* 0x00000004ff7f7807 */ /* 0x008fe40002000000 */
[----:B------:R-:W-:-:S02]  /*36560*/  SEL R126, RZ, 0x4, P5 ;  /* 0x00000004ff7e7807 */ /* 0x000fc40002800000 */
[----:B------:R-:W-:Y:S02]  /*36570*/  SEL R127, R127, RZ, !P3 ;  /* 0x000000ff7f7f7207 */ /* 0x000fe40005800000 */
[----:B------:R-:W-:Y:S02]  /*36580*/  SEL R126, R126, RZ, !P3 ;  /* 0x000000ff7e7e7207 */ /* 0x000fe40005800000 */
[----:B------:R-:W-:Y:S02]  /*36590*/  ISETP.NE.U32.AND P5, PT, R127, RZ, PT ;  /* 0x000000ff7f00720c */ /* 0x000fe40003fa5070 */
[----:B------:R-:W-:Y:S02]  /*365a0*/  IADD3.X R70, PT, PT, R70, UR11, RZ, P6, !PT ;  /* 0x0000000b46467c10 */ /* 0x000fe4000b7fe4ff */
[----:B------:R-:W-:Y:S02]  /*365b0*/  IADD3 R71, P6, PT, R71, UR10, RZ ;  /* 0x0000000a47477c10 */ /* 0x000fe4000ffde0ff */
[----:B------:R-:W-:Y:S01]  /*365c0*/  ISETP.NE.U32.AND P4, PT, R126, RZ, PT ;  /* 0x000000ff7e00720c */ /* 0x000fe20003f85070 */
[----:B------:R-:W-:Y:S01]  /*365d0*/  IMAD.MOV.U32 R126, RZ, RZ, R69 ;  /* 0x000000ffff7e7224 */ /* 0x000fe200078e0045 */
[----:B------:R-:W-:Y:S01]  /*365e0*/  SHF.R.U32.HI R3, RZ, 0x6, R229 ;  /* 0x00000006ff037819 */ /* 0x000fe200000116e5 */
[----:B------:R-:W-:Y:S01]  /*365f0*/  IMAD.MOV.U32 R127, RZ, RZ, R70 ;  /* 0x000000ffff7f7224 */ /* 0x000fe200078e0046 */
[----:B------:R-:W-:-:S02]  /*36600*/  IADD3.X R72, PT, PT, R72, UR11, RZ, P6, !PT ;  /* 0x0000000b48487c10 */ /* 0x000fc4000b7fe4ff */
[----:B------:R-:W-:Y:S02]  /*36610*/  SGXT.U32 R3, R3, 0x1 ;  /* 0x000000010303781a */ /* 0x000fe40000000000 */
[----:B------:R3:W-:Y:S01]  /*36620*/  LDGSTS.E [R190+-0x7c000], desc[UR20][R126.64], P5 ;  /* 0x840000007ebe7fae */ /* 0x0007e2000a9a1014 */
[----:B----4-:R-:W-:Y:S02]  /*36630*/  SHF.R.U32.HI R2, RZ, 0x6, R229 ;  /* 0x00000006ff027819 */ /* 0x010fe400000116e5 */
[----:B------:R-:W-:Y:S02]  /*36640*/  LOP3.LUT R3, R3, 0x60, RZ, 0xfc, !PT ;  /* 0x0000006003037812 */ /* 0x000fe400078efcff */
[----:B------:R-:W-:Y:S01]  /*36650*/  SGXT.U32 R2, R2, 0x1 ;  /* 0x000000010202781a */ /* 0x000fe20000000000 */
[----:B---3--:R-:W-:Y:S02]  /*36660*/  IMAD.MOV.U32 R126, RZ, RZ, R71 ;  /* 0x000000ffff7e7224 */ /* 0x008fe400078e0047 */
[----:B------:R-:W-:Y:S01]  /*36670*/  IMAD.MOV.U32 R127, RZ, RZ, R72 ;  /* 0x000000ffff7f7224 */ /* 0x000fe200078e0048 */
[----:B------:R-:W-:-:S04]  /*36680*/  LOP3.LUT R2, R2, 0x62, RZ, 0xfc, !PT ;  /* 0x0000006202027812 */ /* 0x000fc800078efcff */
[----:B------:R3:W-:Y:S01]  /*36690*/  LDGSTS.E [R190+-0x7bff8], desc[UR20][R126.64], P4 ;  /* 0x840080007ebe7fae */ /* 0x0007e2000a1a1014 */
[----:B------:R-:W-:Y:S02]  /*366a0*/  ISETP.GE.AND P4, PT, R3, UR5, PT ;  /* 0x0000000503007c0c */ /* 0x000fe4000bf86270 */
[----:B------:R-:W-:Y:S02]  /*366b0*/  ISETP.GE.AND P5, PT, R2, UR5, PT ;  /* 0x0000000502007c0c */ /* 0x000fe4000bfa6270 */
[----:B------:R-:W-:Y:S02]  /*366c0*/  IADD3 R101, P6, PT, R101, UR10, RZ ;  /* 0x0000000a65657c10 */ /* 0x000fe4000ffde0ff */
[----:B---3--:R-:W-:Y:S02]  /*366d0*/  SEL R127, RZ, 0x4, P4 ;  /* 0x00000004ff7f7807 */ /* 0x008fe40002000000 */
[----:B------:R-:W-:Y:S02]  /*366e0*/  SEL R126, RZ, 0x4, P5 ;  /* 0x00000004ff7e7807 */ /* 0x000fe40002800000 */
[----:B------:R-:W-:-:S02]  /*366f0*/  SEL R127, R127, RZ, !P3 ;  /* 0x000000ff7f7f7207 */ /* 0x000fc40005800000 */
        /* <DEDUP_REMOVED lines=11> */
[----:B------:R-:W-:Y:S02]  /*367b0*/  SHF.R.U32.HI R2, RZ, 0x6, R229 ;  /* 0x00000006ff027819 */ /* 0x000fe400000116e5 */
[----:B------:R-:W-:Y:S02]  /*367c0*/  LOP3.LUT R3, R3, 0x4, RZ, 0xfc, !PT ;  /* 0x0000000403037812 */ /* 0x000fe400078efcff */
[----:B------:R-:W-:Y:S01]  /*367d0*/  SGXT.U32 R2, R2, 0x1 ;  /* 0x000000010202781a */ /* 0x000fe20000000000 */
[----:B---3--:R-:W-:Y:S02]  /*367e0*/  IMAD.MOV.U32 R126, RZ, RZ, R103 ;  /* 0x000000ffff7e7224 */ /* 0x008fe400078e0067 */
[----:B------:R-:W-:-:S05]  /*367f0*/  IMAD.MOV.U32 R127, RZ, RZ, R104 ;  /* 0x000000ffff7f7224 */ /* 0x000fca00078e0068 */
[----:B------:R3:W-:Y:S01]  /*36800*/  LDGSTS.E [R190+-0x79ff8], desc[UR20][R126.64], P4 ;  /* 0x860080007ebe7fae */ /* 0x0007e2000a1a1014 */
[----:B------:R-:W-:Y:S02]  /*36810*/  ISETP.GE.AND P4, PT, R3, UR5, PT ;  /* 0x0000000503007c0c */ /* 0x000fe4000bf86270 */
[----:B------:R-:W-:-:S04]  /*36820*/  LOP3.LUT R2, R2, 0x6, RZ, 0xfc, !PT ;  /* 0x0000000602027812 */ /* 0x000fc800078efcff */
[----:B------:R-:W-:Y:S02]  /*36830*/  ISETP.GE.AND P5, PT, R2, UR5, PT ;  /* 0x0000000502007c0c */ /* 0x000fe4000bfa6270 */
[----:B---3--:R-:W-:-:S04]  /*36840*/  SEL R126, RZ, 0x4, P4 ;  /* 0x00000004ff7e7807 */ /* 0x008fc80002000000 */
[----:B------:R-:W-:Y:S02]  /*36850*/  SEL R126, R126, RZ, !P3 ;  /* 0x000000ff7e7e7207 */ /* 0x000fe40005800000 */
[----:B------:R-:W-:Y:S02]  /*36860*/  IADD3 R9, P6, PT, R9, UR10, RZ ;  /* 0x0000000a09097c10 */ /* 0x000fe4000ffde0ff */
[----:B------:R-:W-:Y:S02]  /*36870*/  ISETP.NE.U32.AND P4, PT, R126, RZ, PT ;  /* 0x000000ff7e00720c */ /* 0x000fe40003f85070 */
[----:B------:R-:W-:Y:S01]  /*36880*/  SEL R126, RZ, 0x4, P5 ;  /* 0x00000004ff7e7807 */ /* 0x000fe20002800000 */
[----:B------:R-:W-:Y:S01]  /*36890*/  IMAD.U32 R190, RZ, RZ, UR15 ;  /* 0x0000000fffbe7e24 */ /* 0x000fe2000f8e00ff */
[----:B------:R-:W-:Y:S02]  /*368a0*/  IADD3.X R10, PT, PT, R10, UR11, RZ, P6, !PT ;  /* 0x0000000b0a0a7c10 */ /* 0x000fe4000b7fe4ff */
[----:B------:R-:W-:-:S02]  /*368b0*/  SEL R126, R126, RZ, !P3 ;  /* 0x000000ff7e7e7207 */ /* 0x000fc40005800000 */
[----:B------:R-:W-:Y:S02]  /*368c0*/  SHF.R.U32.HI R2, RZ, 0x6, R229 ;  /* 0x00000006ff027819 */ /* 0x000fe400000116e5 */
[----:B------:R-:W-:Y:S02]  /*368d0*/  IADD3 R11, P6, PT, R11, UR10, RZ ;  /* 0x0000000a0b0b7c10 */ /* 0x000fe4000ffde0ff */
[----:B------:R-:W-:Y:S01]  /*368e0*/  ISETP.NE.U32.AND P5, PT, R126, RZ, PT ;  /* 0x000000ff7e00720c */ /* 0x000fe20003fa5070 */
[----:B------:R-:W-:Y:S01]  /*368f0*/  IMAD.MOV.U32 R126, RZ, RZ, R9 ;  /* 0x000000ffff7e7224 */ /* 0x000fe200078e0009 */
[----:B------:R-:W-:Y:S01]  /*36900*/  SGXT.U32 R2, R2, 0x1 ;  /* 0x000000010202781a */ /* 0x000fe20000000000 */
[----:B------:R-:W-:Y:S01]  /*36910*/  IMAD.MOV.U32 R127, RZ, RZ, R10 ;  /* 0x000000ffff7f7224 */ /* 0x000fe200078e000a */
[----:B------:R-:W-:Y:S02]  /*36920*/  IADD3.X R12, PT, PT, R12, UR11, RZ, P6, !PT ;  /* 0x0000000b0c0c7c10 */ /* 0x000fe4000b7fe4ff */
[----:B------:R-:W-:-:S02]  /*36930*/  LOP3.LUT R2, R2, 0x24, RZ, 0xfc, !PT ;  /* 0x0000002402027812 */ /* 0x000fc400078efcff */
[----:B------:R-:W-:-:S04]  /*36940*/  IADD3 R41, P6, PT, R41, UR10, RZ ;  /* 0x0000000a29297c10 */ /* 0x000fc8000ffde0ff */
[----:B------:R-:W-:Y:S02]  /*36950*/  IADD3.X R42, PT, PT, R42, UR11, RZ, P6, !PT ;  /* 0x0000000b2a2a7c10 */ /* 0x000fe4000b7fe4ff */
[----:B--2---:R-:W-:Y:S02]  /*36960*/  IADD3 R190, PT, PT, R0, 0x100000, R190 ;  /* 0x0010000000be7810 */ /* 0x004fe40007ffe0be */
[----:B------:R-:W-:-:S03]  /*36970*/  SHF.R.U32.HI R0, RZ, 0x6, R229 ;  /* 0x00000006ff007819 */ /* 0x000fc600000116e5 */
[----:B------:R2:W-:Y:S01]  /*36980*/  LDGSTS.E [R190+-0x80000], desc[UR20][R126.64], P4 ;  /* 0x800000007ebe7fae */ /* 0x0005e2000a1a1014 */
[----:B------:R-:W-:Y:S02]  /*36990*/  SGXT.U32 R0, R0, 0x1 ;  /* 0x000000010000781a */ /* 0x000fe40000000000 */
[----:B------:R-:W-:Y:S02]  /*369a0*/  ISETP.GE.AND P4, PT, R2, UR5, PT ;  /* 0x0000000502007c0c */ /* 0x000fe4000bf86270 */
[----:B------:R-:W-:Y:S01]  /*369b0*/  LOP3.LUT R0, R0, 0x26, RZ, 0xfc, !PT ;  /* 0x0000002600007812 */ /* 0x000fe200078efcff */
[----:B--2---:R-:W-:Y:S02]  /*369c0*/  IMAD.MOV.U32 R126, RZ, RZ, R11 ;  /* 0x000000ffff7e7224 */ /* 0x004fe400078e000b */
[----:B------:R-:W-:-:S05]  /*369d0*/  IMAD.MOV.U32 R127, RZ, RZ, R12 ;  /* 0x000000ffff7f7224 */ /* 0x000fca00078e000c */
[----:B------:R2:W-:Y:S01]  /*369e0*/  LDGSTS.E [R190+-0x7fff8], desc[UR20][R126.64], P5 ;  /* 0x800080007ebe7fae */ /* 0x0005e2000a9a1014 */
[----:B------:R-:W-:Y:S02]  /*369f0*/  ISETP.GE.AND P5, PT, R0, UR5, PT ;  /* 0x0000000500007c0c */ /* 0x000fe4000bfa6270 */
[----:B------:R-:W-:Y:S02]  /*36a00*/  SHF.R.U32.HI R0, RZ, 0x6, R229 ;  /* 0x00000006ff007819 */ /* 0x000fe400000116e5 */
[----:B--2---:R-:W-:-:S04]  /*36a10*/  SEL R127, RZ, 0x4, P4 ;  /* 0x00000004ff7f7807 */ /* 0x004fc80002000000 */
[----:B------:R-:W-:Y:S02]  /*36a20*/  SEL R127, R127, RZ, !P3 ;  /* 0x000000ff7f7f7207 */ /* 0x000fe40005800000 */
[----:B------:R-:W-:Y:S02]  /*36a30*/  SEL R126, RZ, 0x4, P5 ;  /* 0x00000004ff7e7807 */ /* 0x000fe40002800000 */
[----:B------:R-:W-:Y:S02]  /*36a40*/  ISETP.NE.U32.AND P5, PT, R127, RZ, PT ;  /* 0x000000ff7f00720c */ /* 0x000fe40003fa5070 */
[----:B------:R-:W-:Y:S02]  /*36a50*/  SEL R126, R126, RZ, !P3 ;  /* 0x000000ff7e7e7207 */ /* 0x000fe40005800000 */
[----:B------:R-:W-:Y:S01]  /*36a60*/  SGXT.U32 R0, R0, 0x1 ;  /* 0x000000010000781a */ /* 0x000fe20000000000 */
[----:B------:R-:W-:Y:S01]  /*36a70*/  IMAD.MOV.U32 R127, RZ, RZ, R42 ;  /* 0x000000ffff7f7224 */ /* 0x000fe200078e002a */
[----:B------:R-:W-:Y:S01]  /*36a80*/  ISETP.NE.U32.AND P4, PT, R126, RZ, PT ;  /* 0x000000ff7e00720c */ /* 0x000fe20003f85070 */
[----:B------:R-:W-:Y:S01]  /*36a90*/  IMAD.MOV.U32 R126, RZ, RZ, R41 ;  /* 0x000000ffff7e7224 */ /* 0x000fe200078e0029 */
[----:B------:R-:W-:-:S05]  /*36aa0*/  LOP3.LUT R0, R0, 0x46, RZ, 0xfc, !PT ;  /* 0x0000004600007812 */ /* 0x000fca00078efcff */
[----:B------:R2:W-:Y:S01]  /*36ab0*/  LDGSTS.E [R190+-0x7e000], desc[UR20][R126.64], P5 ;  /* 0x820000007ebe7fae */ /* 0x0005e2000a9a1014 */
[----:B------:R-:W-:-:S03]  /*36ac0*/  ISETP.GE.AND P5, PT, R0, UR5, PT ;  /* 0x0000000500007c0c */ /* 0x000fc6000bfa6270 */
[----:B------:R-:W3:Y:S01]  /*36ad0*/  LDL R0, [R1+0xc18] ;  /* 0x000c180001007983 */ /* 0x000ee20000100800 */
[----:B------:R-:W-:Y:S02]  /*36ae0*/  IADD3 R43, P6, PT, R43, UR10, RZ ;  /* 0x0000000a2b2b7c10 */ /* 0x000fe4000ffde0ff */
[----:B------:R-:W-:Y:S02]  /*36af0*/  SHF.R.U32.HI R2, RZ, 0x6, R229 ;  /* 0x00000006ff027819 */ /* 0x000fe400000116e5 */
[----:B------:R-:W-:Y:S02]  /*36b00*/  IADD3.X R44, PT, PT, R44, UR11, RZ, P6, !PT ;  /* 0x0000000b2c2c7c10 */ /* 0x000fe4000b7fe4ff */
[----:B------:R-:W-:Y:S01]  /*36b10*/  SGXT.U32 R2, R2, 0x1 ;  /* 0x000000010202781a */ /* 0x000fe20000000000 */
[----:B--2---:R-:W-:Y:S02]  /*36b20*/  IMAD.MOV.U32 R126, RZ, RZ, R43 ;  /* 0x000000ffff7e7224 */ /* 0x004fe400078e002b */
[----:B------:R-:W-:Y:S01]  /*36b30*/  IMAD.MOV.U32 R127, RZ, RZ, R44 ;  /* 0x000000ffff7f7224 */ /* 0x000fe200078e002c */
[----:B------:R-:W-:-:S04]  /*36b40*/  LOP3.LUT R2, R2, 0x44, RZ, 0xfc, !PT ;  /* 0x0000004402027812 */ /* 0x000fc800078efcff */
[----:B------:R2:W-:Y:S01]  /*36b50*/  LDGSTS.E [R190+-0x7dff8], desc[UR20][R126.64], P4 ;  /* 0x820080007ebe7fae */ /* 0x0005e2000a1a1014 */
[----:B------:R-:W-:Y:S02]  /*36b60*/  ISETP.GE.AND P4, PT, R2, UR5, PT ;  /* 0x0000000502007c0c */ /* 0x000fe4000bf86270 */
[----:B------:R-:W-:Y:S02]  /*36b70*/  IADD3 R73, P6, PT, R73, UR10, RZ ;  /* 0x0000000a49497c10 */ /* 0x000fe4000ffde0ff */
[----:B--2---:R-:W-:Y:S02]  /*36b80*/  SEL R127, RZ, 0x4, P4 ;  /* 0x00000004ff7f7807 */ /* 0x004fe40002000000 */
[----:B------:R-:W-:Y:S02]  /*36b90*/  SEL R126, RZ, 0x4, P5 ;  /* 0x00000004ff7e7807 */ /* 0x000fe40002800000 */
[----:B------:R-:W-:Y:S02]  /*36ba0*/  SEL R127, R127, RZ, !P3 ;  /* 0x000000ff7f7f7207 */ /* 0x000fe40005800000 */
[----:B------:R-:W-:-:S02]  /*36bb0*/  SEL R126, R126, RZ, !P3 ;  /* 0x000000ff7e7e7207 */ /* 0x000fc40005800000 */
        /* <DEDUP_REMOVED lines=13> */
[----:B--2---:R-:W-:Y:S02]  /*36c90*/  IMAD.MOV.U32 R126, RZ, RZ, R75 ;  /* 0x000000ffff7e7224 */ /* 0x004fe400078e004b */
[----:B------:R-:W-:Y:S01]  /*36ca0*/  IMAD.MOV.U32 R127, RZ, RZ, R76 ;  /* 0x000000ffff7f7224 */ /* 0x000fe200078e004c */
[----:B------:R-:W-:-:S04]  /*36cb0*/  LOP3.LUT R2, R2, 0x66, RZ, 0xfc, !PT ;  /* 0x0000006602027812 */ /* 0x000fc800078efcff */
[----:B------:R2:W-:Y:S01]  /*36cc0*/  LDGSTS.E [R190+-0x7bff8], desc[UR20][R126.64], P4 ;  /* 0x840080007ebe7fae */ /* 0x0005e2000a1a1014 */
[----:B------:R-:W-:Y:S02]  /*36cd0*/  ISETP.GE.AND P4, PT, R3, UR5, PT ;  /* 0x0000000503007c0c */ /* 0x000fe4000bf86270 */
[----:B------:R-:W-:Y:S02]  /*36ce0*/  ISETP.GE.AND P5, PT, R2, UR5, PT ;  /* 0x0000000502007c0c */ /* 0x000fe4000bfa6270 */
[----:B------:R-:W-:Y:S02]  /*36cf0*/  IADD3 R105, P6, PT, R105, UR10, RZ ;  /* 0x0000000a69697c10 */ /* 0x000fe4000ffde0ff */
[----:B--2---:R-:W-:Y:S02]  /*36d00*/  SEL R127, RZ, 0x4, P4 ;  /* 0x00000004ff7f7807 */ /* 0x004fe40002000000 */
        /* <DEDUP_REMOVED lines=17> */
[----:B------:R-:W-:-:S05]  /*36e20*/  IMAD.MOV.U32 R127, RZ, RZ, R108 ;  /* 0x000000ffff7f7224 */ /* 0x000fca00078e006c */
[----:B------:R2:W-:Y:S01]  /*36e30*/  LDGSTS.E [R190+-0x79ff8], desc[UR20][R126.64], P4 ;  /* 0x860080007ebe7fae */ /* 0x0005e2000a1a1014 */
[----:B------:R-:W-:Y:S02]  /*36e40*/  ISETP.GE.AND P4, PT, R3, UR5, PT ;  /* 0x0000000503007c0c */ /* 0x000fe4000bf86270 */
[----:B------:R-:W-:-:S04]  /*36e50*/  LOP3.LUT R2, R2, 0xa, RZ, 0xfc, !PT ;  /* 0x0000000a02027812 */ /* 0x000fc800078efcff */
[----:B------:R-:W-:Y:S02]  /*36e60*/  ISETP.GE.AND P5, PT, R2, UR5, PT ;  /* 0x0000000502007c0c */ /* 0x000fe4000bfa6270 */
[----:B--2---:R-:W-:-:S04]  /*36e70*/  SEL R126, RZ, 0x4, P4 ;  /* 0x00000004ff7e7807 */ /* 0x004fc80002000000 */
        /* <DEDUP_REMOVED lines=17> */
[----:B---3--:R-:W-:Y:S02]  /*36f90*/  IADD3 R190, PT, PT, R0, 0x100000, R190 ;  /* 0x0010000000be7810 */ /* 0x008fe40007ffe0be */
        /* <DEDUP_REMOVED lines=321> */
[----:B------:R-:W-:Y:S01]  /*383b0*/  SHF.R.U32.HI R2, RZ, 0x6, R229 ;  /* 0x00000006ff027819 */ /* 0x000fe200000116e5 */
[----:B-1----:R-:W4:Y:S01]  /*383c0*/  LDL.LU R6, [R1+0x5e8] ;  /* 0x0005e80001067983 */ /* 0x002f220000300800 */
[----:B------:R-:W-:Y:S02]  /*383d0*/  IADD3.X R60, PT, PT, R60, UR11, RZ, P6, !PT ;  /* 0x0000000b3c3c7c10 */ /* 0x000fe4000b7fe4ff */
[----:B------:R-:W-:Y:S01]  /*383e0*/  SGXT.U32 R2, R2, 0x1 ;  /* 0x000000010202781a */ /* 0x000fe20000000000 */
[----:B--2---:R-:W-:Y:S01]  /*383f0*/  IMAD.MOV.U32 R126, RZ, RZ, R59 ;  /* 0x000000ffff7e7224 */ /* 0x004fe200078e003b */
[----:B------:R-:W-:Y:S01]  /*38400*/  SHF.R.U32.HI R3, RZ, 0x6, R229 ;  /* 0x00000006ff037819 */ /* 0x000fe200000116e5 */
[----:B------:R-:W-:Y:S01]  /*38410*/  IMAD.MOV.U32 R127, RZ, RZ, R60 ;  /* 0x000000ffff7f7224 */ /* 0x000fe200078e003c */
[----:B------:R-:W-:Y:S01]  /*38420*/  LOP3.LUT R2, R2, 0x54, RZ, 0xfc, !PT ;  /* 0x0000005402027812 */ /* 0x000fe200078efcff */
[----:B------:R-:W2:Y:S04]  /*38430*/  LDL.LU R5, [R1+0x5ec] ;  /* 0x0005ec0001057983 */ /* 0x000ea80000300800 */
[----:B------:R1:W-:Y:S01]  /*38440*/  LDGSTS.E [R190+-0x7dff8], desc[UR20][R126.64], P4 ;  /* 0x820080007ebe7fae */ /* 0x0003e2000a1a1014 */
[----:B------:R-:W-:-:S02]  /*38450*/  ISETP.GE.AND P4, PT, R2, UR5, PT ;  /* 0x0000000502007c0c */ /* 0x000fc4000bf86270 */
[----:B------:R-:W-:Y:S02]  /*38460*/  IADD3 R89, P6, PT, R89, UR10, RZ ;  /* 0x0000000a59597c10 */ /* 0x000fe4000ffde0ff */
[----:B-1----:R-:W-:Y:S02]  /*38470*/  SEL R127, RZ, 0x4, P4 ;  /* 0x00000004ff7f7807 */ /* 0x002fe40002000000 */
[----:B------:R-:W-:Y:S02]  /*38480*/  SEL R126, RZ, 0x4, P5 ;  /* 0x00000004ff7e7807 */ /* 0x000fe40002800000 */
[----:B------:R-:W-:Y:S02]  /*38490*/  SEL R127, R127, RZ, !P3 ;  /* 0x000000ff7f7f7207 */ /* 0x000fe40005800000 */
[----:B------:R-:W-:Y:S02]  /*384a0*/  SEL R126, R126, RZ, !P3 ;  /* 0x000000ff7e7e7207 */ /* 0x000fe40005800000 */
[----:B------:R-:W-:-:S02]  /*384b0*/  ISETP.NE.U32.AND P5, PT, R127, RZ, PT ;  /* 0x000000ff7f00720c */ /* 0x000fc40003fa5070 */
[----:B------:R-:W-:Y:S02]  /*384c0*/  IADD3.X R90, PT, PT, R90, UR11, RZ, P6, !PT ;  /* 0x0000000b5a5a7c10 */ /* 0x000fe4000b7fe4ff */
[----:B------:R-:W-:Y:S02]  /*384d0*/  IADD3 R91, P6, PT, R91, UR10, RZ ;  /* 0x0000000a5b5b7c10 */ /* 0x000fe4000ffde0ff */
[----:B------:R-:W-:Y:S01]  /*384e0*/  ISETP.NE.U32.AND P4, PT, R126, RZ, PT ;  /* 0x000000ff7e00720c */ /* 0x000fe20003f85070 */
[----:B------:R-:W-:Y:S01]  /*384f0*/  IMAD.MOV.U32 R126, RZ, RZ, R89 ;  /* 0x000000ffff7e7224 */ /* 0x000fe200078e0059 */
[----:B------:R-:W-:Y:S01]  /*38500*/  IADD3.X R92, PT, PT, R92, UR11, RZ, P6, !PT ;  /* 0x0000000b5c5c7c10 */ /* 0x000fe2000b7fe4ff */
[----:B------:R-:W-:Y:S01]  /*38510*/  IMAD.MOV.U32 R127, RZ, RZ, R90 ;  /* 0x000000ffff7f7224 */ /* 0x000fe200078e005a */
[----:B------:R-:W-:Y:S02]  /*38520*/  SGXT.U32 R3, R3, 0x1 ;  /* 0x000000010303781a */ /* 0x000fe40000000000 */
[----:B------:R-:W-:-:S02]  /*38530*/  SHF.R.U32.HI R2, RZ, 0x6, R229 ;  /* 0x00000006ff027819 */ /* 0x000fc400000116e5 */
[----:B------:R1:W-:Y:S01]  /*38540*/  LDGSTS.E [R190+-0x7c000], desc[UR20][R126.64], P5 ;  /* 0x840000007ebe7fae */ /* 0x0003e2000a9a1014 */
[----:B------:R-:W-:Y:S02]  /*38550*/  LOP3.LUT R3, R3, 0x74, RZ, 0xfc, !PT ;  /* 0x0000007403037812 */ /* 0x000fe400078efcff */
[----:B------:R-:W-:Y:S01]  /*38560*/  SGXT.U32 R2, R2, 0x1 ;  /* 0x000000010202781a */ /* 0x000fe20000000000 */
[----:B-1----:R-:W-:Y:S02]  /*38570*/  IMAD.MOV.U32 R126, RZ, RZ, R91 ;  /* 0x000000ffff7e7224 */ /* 0x002fe400078e005b */
[----:B------:R-:W-:Y:S01]  /*38580*/  IMAD.MOV.U32 R127, RZ, RZ, R92 ;  /* 0x000000ffff7f7224 */ /* 0x000fe200078e005c */
[----:B------:R-:W-:-:S04]  /*38590*/  LOP3.LUT R2, R2, 0x76, RZ, 0xfc, !PT ;  /* 0x0000007602027812 */ /* 0x000fc800078efcff */
[----:B------:R1:W-:Y:S01]  /*385a0*/  LDGSTS.E [R190+-0x7bff8], desc[UR20][R126.64], P4 ;  /* 0x840080007ebe7fae */ /* 0x0003e2000a1a1014 */
[----:B------:R-:W-:Y:S02]  /*385b0*/  ISETP.GE.AND P4, PT, R3, UR5, PT ;  /* 0x0000000503007c0c */ /* 0x000fe4000bf86270 */
[----:B------:R-:W-:Y:S02]  /*385c0*/  ISETP.GE.AND P5, PT, R2, UR5, PT ;  /* 0x0000000502007c0c */ /* 0x000fe4000bfa6270 */
[----:B------:R-:W-:Y:S02]  /*385d0*/  IADD3 R121, P6, PT, R121, UR10, RZ ;  /* 0x0000000a79797c10 */ /* 0x000fe4000ffde0ff */
[----:B-1----:R-:W-:Y:S02]  /*385e0*/  SEL R127, RZ, 0x4, P4 ;  /* 0x00000004ff7f7807 */ /* 0x002fe40002000000 */
        /* <DEDUP_REMOVED lines=16> */
[----:B-1----:R-:W-:Y:S02]  /*386f0*/  IMAD.MOV.U32 R126, RZ, RZ, R123 ;  /* 0x000000ffff7e7224 */ /* 0x002fe400078e007b */
[----:B------:R-:W-:-:S05]  /*38700*/  IMAD.MOV.U32 R127, RZ, RZ, R124 ;  /* 0x000000ffff7f7224 */ /* 0x000fca00078e007c */
[----:B------:R1:W-:Y:S01]  /*38710*/  LDGSTS.E [R190+-0x79ff8], desc[UR20][R126.64], P4 ;  /* 0x860080007ebe7fae */ /* 0x0003e2000a1a1014 */
[----:B------:R-:W-:Y:S02]  /*38720*/  ISETP.GE.AND P4, PT, R3, UR5, PT ;  /* 0x0000000503007c0c */ /* 0x000fe4000bf86270 */
[----:B------:R-:W-:Y:S01]  /*38730*/  LOP3.LUT R2, R2, 0x1a, RZ, 0xfc, !PT ;  /* 0x0000001a02027812 */ /* 0x000fe200078efcff */
[----:B------:R-:W2:Y:S03]  /*38740*/  LDL.LU R3, [R1+0x5f0] ;  /* 0x0005f00001037983 */ /* 0x000ea60000300800 */
[----:B------:R-:W-:Y:S02]  /*38750*/  ISETP.GE.AND P5, PT, R2, UR5, PT ;  /* 0x0000000502007c0c */ /* 0x000fe4000bfa6270 */
[----:B-1----:R-:W-:-:S04]  /*38760*/  SEL R126, RZ, 0x4, P4 ;  /* 0x00000004ff7e7807 */ /* 0x002fc80002000000 */
[----:B------:R-:W-:Y:S02]  /*38770*/  SEL R126, R126, RZ, !P3 ;  /* 0x000000ff7e7e7207 */ /* 0x000fe40005800000 */
[----:B------:R-:W-:Y:S02]  /*38780*/  IADD3 R29, P6, PT, R29, UR10, RZ ;  /* 0x0000000a1d1d7c10 */ /* 0x000fe4000ffde0ff */
[----:B------:R-:W-:Y:S02]  /*38790*/  ISETP.NE.U32.AND P4, PT, R126, RZ, PT ;  /* 0x000000ff7e00720c */ /* 0x000fe40003f85070 */
[----:B------:R-:W-:Y:S02]  /*387a0*/  SEL R126, RZ, 0x4, P5 ;  /* 0x00000004ff7e7807 */ /* 0x000fe40002800000 */
[----:B------:R-:W-:Y:S01]  /*387b0*/  SHF.R.U32.HI R2, RZ, 0x6, R229 ;  /* 0x00000006ff027819 */ /* 0x000fe200000116e5 */
[----:B------:R-:W-:Y:S01]  /*387c0*/  IMAD.U32 R190, RZ, RZ, UR15 ;  /* 0x0000000fffbe7e24 */ /* 0x000fe2000f8e00ff */
[----:B------:R-:W-:-:S02]  /*387d0*/  SEL R126, R126, RZ, !P3 ;  /* 0x000000ff7e7e7207 */ /* 0x000fc40005800000 */
[----:B------:R-:W-:Y:S02]  /*387e0*/  IADD3.X R30, PT, PT, R30, UR11, RZ, P6, !PT ;  /* 0x0000000b1e1e7c10 */ /* 0x000fe4000b7fe4ff */
[----:B------:R-:W-:Y:S02]  /*387f0*/  SGXT.U32 R2, R2, 0x1 ;  /* 0x000000010202781a */ /* 0x000fe40000000000 */
[----:B------:R-:W-:Y:S01]  /*38800*/  ISETP.NE.U32.AND P5, PT, R126, RZ, PT ;  /* 0x000000ff7e00720c */ /* 0x000fe20003fa5070 */
[----:B------:R-:W-:Y:S01]  /*38810*/  IMAD.MOV.U32 R126, RZ, RZ, R29 ;  /* 0x000000ffff7e7224 */ /* 0x000fe200078e001d */
[----:B------:R-:W-:Y:S01]  /*38820*/  LOP3.LUT R2, R2, 0x38, RZ, 0xfc, !PT ;  /* 0x0000003802027812 */ /* 0x000fe200078efcff */
[----:B------:R-:W-:Y:S01]  /*38830*/  IMAD.MOV.U32 R127, RZ, RZ, R30 ;  /* 0x000000ffff7f7224 */ /* 0x000fe200078e001e */
[----:B------:R-:W-:-:S04]  /*38840*/  IADD3 R31, P6, PT, R31, UR10, RZ ;  /* 0x0000000a1f1f7c10 */ /* 0x000fc8000ffde0ff */
[----:B------:R-:W-:Y:S02]  /*38850*/  IADD3.X R32, PT, PT, R32, UR11, RZ, P6, !PT ;  /* 0x0000000b20207c10 */ /* 0x000fe4000b7fe4ff */
[----:B------:R-:W-:-:S04]  /*38860*/  IADD3 R61, P6, PT, R61, UR10, RZ ;  /* 0x0000000a3d3d7c10 */ /* 0x000fc8000ffde0ff */
[----:B------:R-:W-:Y:S02]  /*38870*/  IADD3.X R62, PT, PT, R62, UR11, RZ, P6, !PT ;  /* 0x0000000b3e3e7c10 */ /* 0x000fe4000b7fe4ff */
[----:B---3--:R-:W-:-:S05]  /*38880*/  IADD3 R190, PT, PT, R0, 0x100000, R190 ;  /* 0x0010000000be7810 */ /* 0x008fca0007ffe0be */
[----:B------:R1:W-:Y:S01]  /*38890*/  LDGSTS.E [R190+-0x80000], desc[UR20][R126.64], P4 ;  /* 0x800000007ebe7fae */ /* 0x0003e2000a1a1014 */
[----:B------:R-:W-:-:S03]  /*388a0*/  ISETP.GE.AND P4, PT, R2, UR5, PT ;  /* 0x0000000502007c0c */ /* 0x000fc6000bf86270 */
[----:B------:R-:W3:Y:S01]  /*388b0*/  LDL.LU R2, [R1+0x5f4] ;  /* 0x0005f40001027983 */ /* 0x000ee20000300800 */
[----:B------:R-:W-:-:S04]  /*388c0*/  SHF.R.U32.HI R0, RZ, 0x6, R229 ;  /* 0x00000006ff007819 */ /* 0x000fc800000116e5 */
[----:B------:R-:W-:Y:S01]  /*388d0*/  SGXT.U32 R0, R0, 0x1 ;  /* 0x000000010000781a */ /* 0x000fe20000000000 */
[----:B-1----:R-:W-:Y:S02]  /*388e0*/  IMAD.MOV.U32 R126, RZ, RZ, R31 ;  /* 0x000000ffff7e7224 */ /* 0x002fe400078e001f */
[----:B------:R-:W-:Y:S01]  /*388f0*/  IMAD.MOV.U32 R127, RZ, RZ, R32 ;  /* 0x000000ffff7f7224 */ /* 0x000fe200078e0020 */
[----:B------:R-:W-:-:S04]  /*38900*/  LOP3.LUT R0, R0, 0x3a, RZ, 0xfc, !PT ;  /* 0x0000003a00007812 */ /* 0x000fc800078efcff */
[----:B------:R1:W-:Y:S01]  /*38910*/  LDGSTS.E [R190+-0x7fff8], desc[UR20][R126.64], P5 ;  /* 0x800080007ebe7fae */ /* 0x0003e2000a9a1014 */
[----:B------:R-:W-:Y:S02]  /*38920*/  ISETP.GE.AND P5, PT, R0, UR5, PT ;  /* 0x0000000500007c0c */ /* 0x000fe4000bfa6270 */
[----:B------:R-:W-:Y:S02]  /*38930*/  SHF.R.U32.HI R0, RZ, 0x6, R229 ;  /* 0x00000006ff007819 */ /* 0x000fe400000116e5 */
[----:B-1----:R-:W-:-:S04]  /*38940*/  SEL R127, RZ, 0x4, P4 ;  /* 0x00000004ff7f7807 */ /* 0x002fc80002000000 */
        /* <DEDUP_REMOVED lines=16> */
[----:B-1----:R-:W-:Y:S02]  /*38a50*/  IMAD.MOV.U32 R126, RZ, RZ, R63 ;  /* 0x000000ffff7e7224 */ /* 0x002fe400078e003f */
[----:B------:R-:W-:Y:S01]  /*38a60*/  IMAD.MOV.U32 R127, RZ, RZ, R64 ;  /* 0x000000ffff7f7224 */ /* 0x000fe200078e0040 */
[----:B------:R-:W-:-:S04]  /*38a70*/  LOP3.LUT R7, R7, 0x58, RZ, 0xfc, !PT ;  /* 0x0000005807077812 */ /* 0x000fc800078efcff */
[----:B------:R1:W-:Y:S01]  /*38a80*/  LDGSTS.E [R190+-0x7dff8], desc[UR20][R126.64], P4 ;  /* 0x820080007ebe7fae */ /* 0x0003e2000a1a1014 */
[----:B------:R-:W-:Y:S02]  /*38a90*/  ISETP.GE.AND P4, PT, R7, UR5, PT ;  /* 0x0000000507007c0c */ /* 0x000fe4000bf86270 */
[----:B------:R-:W-:Y:S02]  /*38aa0*/  IADD3 R93, P6, PT, R93, UR10, RZ ;  /* 0x0000000a5d5d7c10 */ /* 0x000fe4000ffde0ff */
[----:B-1----:R-:W-:Y:S02]  /*38ab0*/  SEL R127, RZ, 0x4, P4 ;  /* 0x00000004ff7f7807 */ /* 0x002fe40002000000 */
        /* <DEDUP_REMOVED lines=22> */
[----:B--2---:R-:W-:Y:S02]  /*38c20*/  IADD3 R5, P6, PT, R5, UR10, RZ ;  /* 0x0000000a05057c10 */ /* 0x004fe4000ffde0ff */
[----:B-1----:R-:W-:-:S04]  /*38c30*/  SEL R127, RZ, 0x4, P4 ;  /* 0x00000004ff7f7807 */ /* 0x002fc80002000000 */
[----:B------:R-:W-:Y:S02]  /*38c40*/  SEL R127, R127, RZ, !P3 ;  /* 0x000000ff7f7f7207 */ /* 0x000fe40005800000 */
[----:B------:R-:W-:Y:S02]  /*38c50*/  SEL R126, RZ, 0x4, P5 ;  /* 0x00000004ff7e7807 */ /* 0x000fe40002800000 */
[----:B------:R-:W-:Y:S02]  /*38c60*/  ISETP.NE.U32.AND P5, PT, R127, RZ, PT ;  /* 0x000000ff7f00720c */ /* 0x000fe40003fa5070 */
[----:B------:R-:W-:Y:S02]  /*38c70*/  SEL R126, R126, RZ, !P3 ;  /* 0x000000ff7e7e7207 */ /* 0x000fe40005800000 */
[----:B----4-:R-:W-:Y:S02]  /*38c80*/  IADD3.X R6, PT, PT, R6, UR11, RZ, P6, !PT ;  /* 0x0000000b06067c10 */ /* 0x010fe4000b7fe4ff */
[----:B------:R-:W-:Y:S01]  /*38c90*/  ISETP.NE.U32.AND P4, PT, R126, RZ, PT ;  /* 0x000000ff7e00720c */ /* 0x000fe20003f85070 */
[----:B------:R-:W-:-:S02]  /*38ca0*/  IMAD.MOV.U32 R126, RZ, RZ, R5 ;  /* 0x000000ffff7e7224 */ /* 0x000fc400078e0005 */
[----:B------:R-:W-:Y:S01]  /*38cb0*/  IMAD.MOV.U32 R127, RZ, RZ, R6 ;  /* 0x000000ffff7f7224 */ /* 0x000fe200078e0006 */
[----:B------:R-:W-:Y:S04]  /*38cc0*/  STL [R1+0x5ec], R5 ;  /* 0x0005ec0501007387 */ /* 0x000fe80000100800 */
[----:B------:R-:W-:Y:S04]  /*38cd0*/  STL [R1+0x5e8], R6 ;  /* 0x0005e80601007387 */ /* 0x000fe80000100800 */
[----:B------:R1:W-:Y:S01]  /*38ce0*/  LDGSTS.E [R190+-0x7a000], desc[UR20][R126.64], P5 ;  /* 0x860000007ebe7fae */ /* 0x0003e2000a9a1014 */
[----:B---3--:R-:W-:-:S04]  /*38cf0*/  IADD3 R2, P6, PT, R2, UR10, RZ ;  /* 0x0000000a02027c10 */ /* 0x008fc8000ffde0ff */
[----:B------:R-:W-:Y:S01]  /*38d00*/  IADD3.X R3, PT, PT, R3, UR11, RZ, P6, !PT ;  /* 0x0000000b03037c10 */ /* 0x000fe2000b7fe4ff */
[----:B------:R-:W-:Y:S04]  /*38d10*/  STL [R1+0x5f4], R2 ;  /* 0x0005f40201007387 */ /* 0x000fe80000100800 */
[----:B------:R2:W-:Y:S01]  /*38d20*/  STL [R1+0x5f0], R3 ;  /* 0x0005f00301007387 */ /* 0x0005e20000100800 */
[----:B-1----:R-:W-:Y:S02]  /*38d30*/  IMAD.MOV.U32 R127, RZ, RZ, R3 ;  /* 0x000000ffff7f7224 */ /* 0x002fe400078e0003 */
[----:B------:R-:W-:Y:S01]  /*38d40*/  IMAD.MOV.U32 R126, RZ, RZ, R2 ;  /* 0x000000ffff7e7224 */ /* 0x000fe200078e0002 */
[----:B------:R-:W-:Y:S01]  /*38d50*/  IADD3 R33, P6, PT, R33, UR10, RZ ;  /* 0x0000000a21217c10 */ /* 0x000fe2000ffde0ff */
[----:B------:R-:W3:Y:S01]  /*38d60*/  LDL.LU R7, [R1+0x5f8] ;  /* 0x0005f80001077983 */ /* 0x000ee20000300800 */
[----:B--2---:R-:W-:-:S03]  /*38d70*/  SHF.R.U32.HI R3, RZ, 0x6, R229 ;  /* 0x00000006ff037819 */ /* 0x004fc600000116e5 */
[----:B------:R1:W-:Y:S01]  /*38d80*/  LDGSTS.E [R190+-0x79ff8], desc[UR20][R126.64], P4 ;  /* 0x860080007ebe7fae */ /* 0x0003e2000a1a1014 */
[----:B------:R-:W-:Y:S02]  /*38d90*/  SGXT.U32 R3, R3, 0x1 ;  /* 0x000000010303781a */ /* 0x000fe40000000000 */
[----:B------:R-:W-:Y:S02]  /*38da0*/  SHF.R.U32.HI R2, RZ, 0x6, R229 ;  /* 0x00000006ff027819 */ /* 0x000fe400000116e5 */
[----:B------:R-:W-:Y:S02]  /*38db0*/  LOP3.LUT R3, R3, 0x1c, RZ, 0xfc, !PT ;  /* 0x0000001c03037812 */ /* 0x000fe400078efcff */
[----:B------:R-:W-:Y:S02]  /*38dc0*/  SGXT.U32 R2, R2, 0x1 ;  /* 0x000000010202781a */ /* 0x000fe40000000000 */
[----:B------:R-:W-:Y:S02]  /*38dd0*/  ISETP.GE.AND P4, PT, R3, UR5, PT ;  /* 0x0000000503007c0c */ /* 0x000fe4000bf86270 */
[----:B------:R-:W-:Y:S01]  /*38de0*/  LOP3.LUT R2, R2, 0x1e, RZ, 0xfc, !PT ;  /* 0x0000001e02027812 */ /* 0x000fe200078efcff */
[----:B-1----:R-:W-:Y:S01]  /*38df0*/  IMAD.U32 R190, RZ, RZ, UR15 ;  /* 0x0000000fffbe7e24 */ /* 0x002fe2000f8e00ff */
[----:B------:R-:W-:Y:S01]  /*38e00*/  SEL R126, RZ, 0x4, P4 ;  /* 0x00000004ff7e7807 */ /* 0x000fe20002000000 */
[----:B------:R-:W2:Y:S01]  /*38e10*/  LDL.LU R3, [R1+0x5fc] ;  /* 0x0005fc0001037983 */ /* 0x000ea20000300800 */
[----:B------:R-:W-:-:S02]  /*38e20*/  ISETP.GE.AND P5, PT, R2, UR5, PT ;  /* 0x0000000502007c0c */ /* 0x000fc4000bfa6270 */
[----:B------:R-:W-:Y:S01]  /*38e30*/  SEL R126, R126, RZ, !P3 ;  /* 0x000000ff7e7e7207 */ /* 0x000fe20005800000 */
[----:B------:R-:W4:Y:S03]  /*38e40*/  LDL.LU R6, [R1+0x600] ;  /* 0x0006000001067983 */ /* 0x000f260000300800 */
[----:B------:R-:W-:Y:S01]  /*38e50*/  ISETP.NE.U32.AND P4, PT, R126, RZ, PT ;  /* 0x000000ff7e00720c */ /* 0x000fe20003f85070 */
[----:B------:R-:W4:Y:S01]  /*38e60*/  LDL.LU R5, [R1+0x604] ;  /* 0x0006040001057983 */ /* 0x000f220000300800 */
[----:B------:R-:W-:Y:S02]  /*38e70*/  SEL R126, RZ, 0x4, P5 ;  /* 0x00000004ff7e7807 */ /* 0x000fe40002800000 */
[----:B------:R-:W-:Y:S02]  /*38e80*/  IADD3.X R34, PT, PT, R34, UR11, RZ, P6, !PT ;  /* 0x0000000b22227c10 */ /* 0x000fe4000b7fe4ff */
[----:B------:R-:W-:-:S02]  /*38e90*/  SEL R126, R126, RZ, !P3 ;  /* 0x000000ff7e7e7207 */ /* 0x000fc40005800000 */
[----:B------:R-:W-:Y:S02]  /*38ea0*/  SHF.R.U32.HI R2, RZ, 0x6, R229 ;  /* 0x00000006ff027819 */ /* 0x000fe400000116e5 */
[----:B------:R-:W-:Y:S02]  /*38eb0*/  IADD3 R35, P6, PT, R35, UR10, RZ ;  /* 0x0000000a23237c10 */ /* 0x000fe4000ffde0ff */
[----:B------:R-:W-:Y:S01]  /*38ec0*/  ISETP.NE.U32.AND P5, PT, R126, RZ, PT ;  /* 0x000000ff7e00720c */ /* 0x000fe20003fa5070 */
[----:B------:R-:W-:Y:S01]  /*38ed0*/  IMAD.MOV.U32 R126, RZ, RZ, R33 ;  /* 0x000000ffff7e7224 */ /* 0x000fe200078e0021 */
[----:B------:R-:W-:Y:S01]  /*38ee0*/  IADD3 R190, PT, PT, R0, 0x100000, R190 ;  /* 0x0010000000be7810 */ /* 0x000fe20007ffe0be */
[----:B------:R-:W-:Y:S01]  /*38ef0*/  IMAD.MOV.U32 R127, RZ, RZ, R34 ;  /* 0x000000ffff7f7224 */ /* 0x000fe200078e0022 */
[----:B------:R-:W-:Y:S02]  /*38f00*/  SGXT.U32 R2, R2, 0x1 ;  /* 0x000000010202781a */ /* 0x000fe40000000000 */
[----:B------:R-:W-:-:S02]  /*38f10*/  IADD3.X R36, PT, PT, R36, UR11, RZ, P6, !PT ;  /* 0x0000000b24247c10 */ /* 0x000fc4000b7fe4ff */
[----:B------:R-:W-:Y:S01]  /*38f20*/  SHF.R.U32.HI R0, RZ, 0x6, R229 ;  /* 0x00000006ff007819 */ /* 0x000fe200000116e5 */
[----:B------:R1:W-:Y:S01]  /*38f30*/  LDGSTS.E [R190+-0x80000], desc[UR20][R126.64], P4 ;  /* 0x800000007ebe7fae */ /* 0x0003e2000a1a1014 */
[----:B------:R-:W-:Y:S02]  /*38f40*/  LOP3.LUT R2, R2, 0x3c, RZ, 0xfc, !PT ;  /* 0x0000003c02027812 */ /* 0x000fe400078efcff */
[----:B------:R-:W-:Y:S02]  /*38f50*/  SGXT.U32 R0, R0, 0x1 ;  /* 0x000000010000781a */ /* 0x000fe40000000000 */
[----:B------:R-:W-:Y:S02]  /*38f60*/  ISETP.GE.AND P4, PT, R2, UR5, PT ;  /* 0x0000000502007c0c */ /* 0x000fe4000bf86270 */
[----:B------:R-:W-:Y:S01]  /*38f70*/  LOP3.LUT R0, R0, 0x3e, RZ, 0xfc, !PT ;  /* 0x0000003e00007812 */ /* 0x000fe200078efcff */
[----:B-1----:R-:W-:Y:S02]  /*38f80*/  IMAD.MOV.U32 R126, RZ, RZ, R35 ;  /* 0x000000ffff7e7224 */ /* 0x002fe400078e0023 */
[----:B------:R-:W-:-:S05]  /*38f90*/  IMAD.MOV.U32 R127, RZ, RZ, R36 ;  /* 0x000000ffff7f7224 */ /* 0x000fca00078e0024 */
        /* <DEDUP_REMOVED lines=12> */
[--C-:B------:R-:W-:Y:S01]  /*39060*/  SHF.R.U32.HI R2, RZ, 0x6, R229.reuse ;  /* 0x00000006ff027819 */ /* 0x100fe200000116e5 */
[----:B------:R-:W-:Y:S01]  /*39070*/  IMAD.MOV.U32 R127, RZ, RZ, R66 ;  /* 0x000000ffff7f7224 */ /* 0x000fe200078e0042 */
[----:B------:R-:W-:-:S02]  /*39080*/  SHF.R.U32.HI R0, RZ, 0x6, R229 ;  /* 0x00000006ff007819 */ /* 0x000fc400000116e5 */
[----:B------:R-:W-:Y:S02]  /*39090*/  IADD3.X R68, PT, PT, R68, UR11, RZ, P6, !PT ;  /* 0x0000000b44447c10 */ /* 0x000fe4000b7fe4ff */
[----:B------:R-:W-:Y:S01]  /*390a0*/  SGXT.U32 R2, R2, 0x1 ;  /* 0x000000010202781a */ /* 0x000fe20000000000 */
[----:B------:R1:W-:Y:S01]  /*390b0*/  LDGSTS.E [R190+-0x7e000], desc[UR20][R126.64], P5 ;  /* 0x820000007ebe7fae */ /* 0x0003e2000a9a1014 */
[----:B------:R-:W-:Y:S02]  /*390c0*/  SGXT.U32 R0, R0, 0x1 ;  /* 0x000000010000781a */ /* 0x000fe40000000000 */
[----:B------:R-:W-:Y:S02]  /*390d0*/  LOP3.LUT R2, R2, 0x5c, RZ, 0xfc, !PT ;  /* 0x0000005c02027812 */ /* 0x000fe400078efcff */
[----:B------:R-:W-:Y:S01]  /*390e0*/  LOP3.LUT R0, R0, 0x5e, RZ, 0xfc, !PT ;  /* 0x0000005e00007812 */ /* 0x000fe200078efcff */
[----:B-1----:R-:W-:Y:S02]  /*390f0*/  IMAD.MOV.U32 R126, RZ, RZ, R67 ;  /* 0x000000ffff7e7224 */ /* 0x002fe400078e0043 */
[----:B------:R-:W-:Y:S01]  /*39100*/  IMAD.MOV.U32 R127, RZ, RZ, R68 ;  /* 0x000000ffff7f7224 */ /* 0x000fe200078e0044 */
[----:B------:R-:W-:-:S04]  /*39110*/  ISETP.GE.AND P5, PT, R0, UR5, PT ;  /* 0x0000000500007c0c */ /* 0x000fc8000bfa6270 */
[----:B------:R1:W-:Y:S01]  /*39120*/  LDGSTS.E [R190+-0x7dff8], desc[UR20][R126.64], P4 ;  /* 0x820080007ebe7fae */ /* 0x0003e2000a1a1014 */
[----:B------:R-:W-:-:S03]  /*39130*/  ISETP.GE.AND P4, PT, R2, UR5, PT ;  /* 0x0000000502007c0c */ /* 0x000fc6000bf86270 */
[----:B------:R-:W4:Y:S04]  /*39140*/  LDL.LU R2, [R1+0x608] ;  /* 0x0006080001027983 */ /* 0x000f280000300800 */
[----:B------:R-:W4:Y:S01]  /*39150*/  LDL.LU R0, [R1+0x60c] ;  /* 0x00060c0001007983 */ /* 0x000f220000300800 */
[----:B-1----:R-:W-:Y:S02]  /*39160*/  SEL R127, RZ, 0x4, P4 ;  /* 0x00000004ff7f7807 */ /* 0x002fe40002000000 */
[----:B------:R-:W-:Y:S02]  /*39170*/  SEL R126, RZ, 0x4, P5 ;  /* 0x00000004ff7e7807 */ /* 0x000fe40002800000 */
[----:B------:R-:W-:Y:S02]  /*39180*/  SEL R127, R127, RZ, !P3 ;  /* 0x000000ff7f7f7207 */ /* 0x000fe40005800000 */
[----:B------:R-:W-:-:S02]  /*39190*/  IADD3 R97, P6, PT, R97, UR10, RZ ;  /* 0x0000000a61617c10 */ /* 0x000fc4000ffde0ff */
[----:B------:R-:W-:Y:S02]  /*391a0*/  ISETP.NE.U32.AND P5, PT, R127, RZ, PT ;  /* 0x000000ff7f00720c */ /* 0x000fe40003fa5070 */
[----:B------:R-:W-:Y:S02]  /*391b0*/  SEL R126, R126, RZ, !P3 ;  /* 0x000000ff7e7e7207 */ /* 0x000fe40005800000 */
        /* <DEDUP_REMOVED lines=18> */
[----:B-1----:R-:W-:Y:S02]  /*392e0*/  SEL R127, RZ, 0x4, P4 ;  /* 0x00000004ff7f7807 */ /* 0x002fe40002000000 */
[----:B------:R-:W-:Y:S02]  /*392f0*/  SEL R126, RZ, 0x4, P5 ;  /* 0x00000004ff7e7807 */ /* 0x000fe40002800000 */
[----:B------:R-:W-:Y:S02]  /*39300*/  SEL R127, R127, RZ, !P3 ;  /* 0x000000ff7f7f7207 */ /* 0x000fe40005800000 */
[----:B------:R-:W-:-:S02]  /*39310*/  SEL R126, R126, RZ, !P3 ;  /* 0x000000ff7e7e7207 */ /* 0x000fc40005800000 */
[----:B------:R-:W-:Y:S02]  /*39320*/  ISETP.NE.U32.AND P5, PT, R127, RZ, PT ;  /* 0x000000ff7f00720c */ /* 0x000fe40003fa5070 */
[----:B------:R-:W-:Y:S02]  /*39330*/  ISETP.NE.U32.AND P4, PT, R126, RZ, PT ;  /* 0x000000ff7e00720c */ /* 0x000fe40003f85070 */
[----:B--2---:R-:W-:-:S04]  /*39340*/  IADD3 R3, P6, PT, R3, UR10, RZ ;  /* 0x0000000a03037c10 */ /* 0x004fc8000ffde0ff */
[----:B---3--:R-:W-:Y:S01]  /*39350*/  IADD3.X R7, PT, PT, R7, UR11, RZ, P6, !PT ;  /* 0x0000000b07077c10 */ /* 0x008fe2000b7fe4ff */
[----:B------:R-:W-:Y:S01]  /*39360*/  IMAD.MOV.U32 R126, RZ, RZ, R3 ;  /* 0x000000ffff7e7224 */ /* 0x000fe200078e0003 */
[----:B----4-:R-:W-:-:S03]  /*39370*/  IADD3 R5, P6, PT, R5, UR10, RZ ;  /* 0x0000000a05057c10 */ /* 0x010fc6000ffde0ff */
[----:B------:R-:W-:Y:S01]  /*39380*/  IMAD.MOV.U32 R127, RZ, RZ, R7 ;  /* 0x000000ffff7f7224 */ /* 0x000fe200078e0007 */
[----:B------:R-:W-:-:S04]  /*39390*/  IADD3.X R6, PT, PT, R6, UR11, RZ, P6, !PT ;  /* 0x0000000b06067c10 */ /* 0x000fc8000b7fe4ff */
[----:B------:R1:W-:Y:S04]  /*393a0*/  LDGSTS.E [R190+-0x7a000], desc[UR20][R126.64], P5 ;  /* 0x860000007ebe7fae */ /* 0x0003e8000a9a1014 */
[----:B------:R2:W-:Y:S01]  /*393b0*/  STL [R1+0x5fc], R3 ;  /* 0x0005fc0301007387 */ /* 0x0005e20000100800 */
[----:B-1----:R-:W-:Y:S02]  /*393c0*/  IMAD.MOV.U32 R126, RZ, RZ, R5 ;  /* 0x000000ffff7e7224 */ /* 0x002fe400078e0005 */
[----:B------:R-:W-:Y:S01]  /*393d0*/  IMAD.MOV.U32 R127, RZ, RZ, R6 ;  /* 0x000000ffff7f7224 */ /* 0x000fe200078e0006 */
[----:B--2---:R-:W-:-:S04]  /*393e0*/  LOP3.LUT R3, R229, 0x7f, RZ, 0xc0, !PT ;  /* 0x0000007fe5037812 */ /* 0x004fc800078ec0ff */
[----:B------:R1:W-:Y:S01]  /*393f0*/  LDGSTS.E [R190+-0x79ff8], desc[UR20][R126.64], P4 ;  /* 0x860080007ebe7fae */ /* 0x0003e2000a1a1014 */
[----:B------:R-:W-:-:S03]  /*39400*/  ISETP.GE.AND P4, PT, R3, UR5, PT ;  /* 0x0000000503007c0c */ /* 0x000fc6000bf86270 */
[----:B------:R-:W-:Y:S01]  /*39410*/  STL [R1+0x5f8], R7 ;  /* 0x0005f80701007387 */ /* 0x000fe20000100800 */
[----:B------:R-:W-:-:S03]  /*39420*/  IADD3 R135, P5, PT, R135, UR12, RZ ;  /* 0x0000000c87877c10 */ /* 0x000fc6000ffbe0ff */
[----:B------:R-:W0:Y:S01]  /*39430*/  LDGDEPBAR ;  /* 0x00000000000079af */ /* 0x000e220000000000 */
[----:B-1----:R-:W-:-:S03]  /*39440*/  SEL R126, RZ, 0x4, P4 ;  /* 0x00000004ff7e7807 */ /* 0x002fc60002000000 */
[----:B------:R1:W-:Y:S04]  /*39450*/  STL [R1+0x604], R5 ;  /* 0x0006040501007387 */ /* 0x0003e80000100800 */
[----:B------:R-:W-:Y:S01]  /*39460*/  STL [R1+0x600], R6 ;  /* 0x0006000601007387 */ /* 0x000fe20000100800 */
[----:B------:R-:W-:-:S04]  /*39470*/  SEL R126, R126, RZ, !P3 ;  /* 0x000000ff7e7e7207 */ /* 0x000fc80005800000 */
[----:B------:R-:W-:Y:S02]  /*39480*/  ISETP.NE.U32.AND P3, PT, R126, RZ, PT ;  /* 0x000000ff7e00720c */ /* 0x000fe40003f65070 */
[----:B------:R-:W-:-:S04]  /*39490*/  IADD3 R0, P4, PT, R0, UR12, RZ ;  /* 0x0000000c00007c10 */ /* 0x000fc8000ff9e0ff */
[----:B------:R-:W-:Y:S01]  /*394a0*/  IADD3.X R2, PT, PT, R2, UR13, RZ, P4, !PT ;  /* 0x0000000d02027c10 */ /* 0x000fe2000a7fe4ff */
[----:B------:R2:W-:Y:S04]  /*394b0*/  STL [R1+0x60c], R0 ;  /* 0x00060c0001007387 */ /* 0x0005e80000100800 */
[----:B------:R3:W-:Y:S04]  /*394c0*/  STL [R1+0x608], R2 ;  /* 0x0006080201007387 */ /* 0x0007e80000100800 */
[----:B------:R-:W4:Y:S04]  /*394d0*/  LDL.LU R38, [R1+0x28] ;  /* 0x0000280001267983 */ /* 0x000f280000300800 */
[----:B------:R-:W4:Y:S01]  /*394e0*/  LDL.LU R8, [R1+0x2c] ;  /* 0x00002c0001087983 */ /* 0x000f220000300800 */
[----:B------:R-:W-:-:S03]  /*394f0*/  IMAD.MOV.U32 R126, RZ, RZ, R0 ;  /* 0x000000ffff7e7224 */ /* 0x000fc600078e0000 */
[----:B-1----:R-:W4:Y:S04]  /*39500*/  LDL.LU R5, [R1+0x68] ;  /* 0x0000680001057983 */ /* 0x002f280000300800 */
[----:B--2---:R-:W2:Y:S01]  /*39510*/  LDL.LU R0, [R1+0x6c] ;  /* 0x00006c0001007983 */ /* 0x004ea20000300800 */
[----:B------:R-:W-:-:S03]  /*39520*/  IMAD.MOV.U32 R127, RZ, RZ, R2 ;  /* 0x000000ffff7f7224 */ /* 0x000fc600078e0002 */
[----:B------:R-:W2:Y:S04]  /*39530*/  LDL.LU R7, [R1+0xa8] ;  /* 0x0000a80001077983 */ /* 0x000ea80000300800 */
[----:B---3--:R-:W3:Y:S01]  /*39540*/  LDL.LU R2, [R1+0xac] ;  /* 0x0000ac0001027983 */ /* 0x008ee20000300800 */
[----:B------:R-:W-:Y:S01]  /*39550*/  ULEA UR5, UR17, UR7, 0x11 ;  /* 0x0000000711057291 */ /* 0x000fe2000f8e88ff */
[----:B------:R-:W-:Y:S02]  /*39560*/  IADD3.X R134, PT, PT, R134, UR13, RZ, P5, !PT ;  /* 0x0000000d86867c10 */ /* 0x000fe4000affe4ff */
[----:B------:R-:W-:Y:S01]  /*39570*/  IADD3 R151, P4, PT, R151, UR12, RZ ;  /* 0x0000000c97977c10 */ /* 0x000fe2000ff9e0ff */
[----:B------:R-:W3:Y:S02]  /*39580*/  LDL.LU R3, [R1+0xec] ;  /* 0x0000ec0001037983 */ /* 0x000ee40000300800 */
[----:B------:R-:W-:Y:S01]  /*39590*/  VIADD R190, R4, UR5 ;  /* 0x0000000504be7c36 */ /* 0x000fe20008000000 */
[----:B------:R-:W-:Y:S01]  /*395a0*/  IADD3.X R150, PT, PT, R150, UR13, RZ, P4, !PT ;  /* 0x0000000d96967c10 */ /* 0x000fe2000a7fe4ff */
[----:B------:R-:W3:Y:S04]  /*395b0*/  LDL.LU R6, [R1+0x12c] ;  /* 0x00012c0001067983 */ /* 0x000ee80000300800 */
[----:B------:R1:W-:Y:S01]  /*395c0*/  LDGSTS.E [R190], desc[UR20][R126.64], P3 ;  /* 0x000000007ebe7fae */ /* 0x0003e200099a1014 */
[----:B------:R-:W-:-:S02]  /*395d0*/  IADD3 R167, P5, PT, R167, UR12, RZ ;  /* 0x0000000ca7a77c10 */ /* 0x000fc4000ffbe0ff */
[----:B------:R-:W-:Y:S02]  /*395e0*/  IADD3 R183, P4, PT, R183, UR12, RZ ;  /* 0x0000000cb7b77c10 */ /* 0x000fe4000ff9e0ff */
[----:B------:R-:W-:Y:S01]  /*395f0*/  IADD3.X R166, PT, PT, R166, UR13, RZ, P5, !PT ;  /* 0x0000000da6a67c10 */ /* 0x000fe2000affe4ff */
[----:B-1----:R-:W-:Y:S02]  /*39600*/  IMAD.MOV.U32 R126, RZ, RZ, R135 ;  /* 0x000000ffff7e7224 */ /* 0x002fe400078e0087 */
[----:B------:R-:W-:-:S05]  /*39610*/  IMAD.MOV.U32 R127, RZ, RZ, R134 ;  /* 0x000000ffff7f7224 */ /* 0x000fca00078e0086 */
[----:B------:R1:W-:Y:S01]  /*39620*/  LDGSTS.E [R190+0x400], desc[UR20][R126.64], P3 ;  /* 0x004000007ebe7fae */ /* 0x0003e200099a1014 */
[----:B------:R-:W-:Y:S02]  /*39630*/  IADD3.X R182, PT, PT, R182, UR13, RZ, P4, !PT ;  /* 0x0000000db6b67c10 */ /* 0x000fe4000a7fe4ff */
[----:B------:R-:W-:Y:S01]  /*39640*/  IADD3 R200, P5, PT, R200, UR12, RZ ;  /* 0x0000000cc8c87c10 */ /* 0x000fe2000ffbe0ff */
        /* <DEDUP_REMOVED lines=18> */
[----:B------:R-:W-:Y:S01]  /*39770*/  IADD3.X R247, PT, PT, R247, UR13, RZ, P4, !PT ;  /* 0x0000000df7f77c10 */ /* 0x000fe2000a7fe4ff */
[----:B-1----:R-:W-:Y:S02]  /*39780*/  IMAD.MOV.U32 R126, RZ, RZ, R216 ;  /* 0x000000ffff7e7224 */ /* 0x002fe400078e00d8 */
[----:B------:R-:W-:-:S05]  /*39790*/  IMAD.MOV.U32 R127, RZ, RZ, R215 ;  /* 0x000000ffff7f7224 */ /* 0x000fca00078e00d7 */
[----:B------:R1:W-:Y:S02]  /*397a0*/  LDGSTS.E [R190+0x1800], desc[UR20][R126.64], P3 ;  /* 0x018000007ebe7fae */ /* 0x0003e400099a1014 */
[----:B-1----:R-:W-:Y:S02]  /*397b0*/  IMAD.MOV.U32 R126, RZ, RZ, R232 ;  /* 0x000000ffff7e7224 */ /* 0x002fe400078e00e8 */
[----:B------:R-:W-:-:S05]  /*397c0*/  IMAD.MOV.U32 R127, RZ, RZ, R231 ;  /* 0x000000ffff7f7224 */ /* 0x000fca00078e00e7 */
[----:B------:R1:W-:Y:S02]  /*397d0*/  LDGSTS.E [R190+0x1c00], desc[UR20][R126.64], P3 ;  /* 0x01c000007ebe7fae */ /* 0x0003e400099a1014 */
[----:B-1----:R-:W-:Y:S02]  /*397e0*/  IMAD.MOV.U32 R126, RZ, RZ, R248 ;  /* 0x000000ffff7e7224 */ /* 0x002fe400078e00f8 */
[----:B------:R-:W-:-:S05]  /*397f0*/  IMAD.MOV.U32 R127, RZ, RZ, R247 ;  /* 0x000000ffff7f7224 */ /* 0x000fca00078e00f7 */
[----:B------:R1:W-:Y:S01]  /*39800*/  LDGSTS.E [R190+0x2000], desc[UR20][R126.64], P3 ;  /* 0x020000007ebe7fae */ /* 0x0003e200099a1014 */
[----:B----4-:R-:W-:-:S04]  /*39810*/  IADD3 R8, P5, PT, R8, UR12, RZ ;  /* 0x0000000c08087c10 */ /* 0x010fc8000ffbe0ff */
[----:B------:R-:W-:Y:S01]  /*39820*/  IADD3.X R38, PT, PT, R38, UR13, RZ, P5, !PT ;  /* 0x0000000d26267c10 */ /* 0x000fe2000affe4ff */
[----:B------:R4:W-:Y:S01]  /*39830*/  STL [R1+0x2c], R8 ;  /* 0x00002c0801007387 */ /* 0x0009e20000100800 */
[----:B--2---:R-:W-:-:S03]  /*39840*/  IADD3 R0, P4, PT, R0, UR12, RZ ;  /* 0x0000000c00007c10 */ /* 0x004fc6000ff9e0ff */
[----:B------:R2:W-:Y:S01]  /*39850*/  STL [R1+0x28], R38 ;  /* 0x0000282601007387 */ /* 0x0005e20000100800 */
[----:B-1----:R-:W-:Y:S02]  /*39860*/  IMAD.MOV.U32 R126, RZ, RZ, R8 ;  /* 0x000000ffff7e7224 */ /* 0x002fe400078e0008 */
[----:B------:R-:W-:Y:S01]  /*39870*/  IMAD.MOV.U32 R127, RZ, RZ, R38 ;  /* 0x000000ffff7f7224 */ /* 0x000fe200078e0026 */
[----:B------:R-:W-:Y:S01]  /*39880*/  IADD3.X R5, PT, PT, R5, UR13, RZ, P4, !PT ;  /* 0x0000000d05057c10 */ /* 0x000fe2000a7fe4ff */
[----:B----4-:R-:W4:Y:S01]  /*39890*/  LDL.LU R8, [R1+0xe8] ;  /* 0x0000e80001087983 */ /* 0x010f220000300800 */
[----:B---3--:R-:W-:-:S03]  /*398a0*/  IADD3 R2, P5, PT, R2, UR12, RZ ;  /* 0x0000000c02027c10 */ /* 0x008fc6000ffbe0ff */
[----:B--2---:R-:W2:Y:S01]  /*398b0*/  LDL.LU R38, [R1+0x128] ;  /* 0x0001280001267983 */ /* 0x004ea20000300800 */
[----:B------:R-:W-:-:S03]  /*398c0*/  IADD3.X R7, PT, PT, R7, UR13, RZ, P5, !PT ;  /* 0x0000000d07077c10 */ /* 0x000fc6000affe4ff */
[----:B------:R1:W-:Y:S04]  /*398d0*/  LDGSTS.E [R190+0x2400], desc[UR20][R126.64], P3 ;  /* 0x024000007ebe7fae */ /* 0x0003e800099a1014 */
[----:B------:R3:W-:Y:S04]  /*398e0*/  STL [R1+0x6c], R0 ;  /* 0x00006c0001007387 */ /* 0x0007e80000100800 */
[----:B------:R3:W-:Y:S01]  /*398f0*/  STL [R1+0x68], R5 ;  /* 0x0000680501007387 */ /* 0x0007e20000100800 */
[----:B-1----:R-:W-:Y:S02]  /*39900*/  IMAD.MOV.U32 R126, RZ, RZ, R0 ;  /* 0x000000ffff7e7224 */ /* 0x002fe400078e0000 */
[----:B------:R-:W-:Y:S01]  /*39910*/  IMAD.MOV.U32 R127, RZ, RZ, R5 ;  /* 0x000000ffff7f7224 */ /* 0x000fe200078e0005 */
[----:B------:R1:W-:Y:S04]  /*39920*/  STL [R1+0xac], R2 ;  /* 0x0000ac0201007387 */ /* 0x0003e80000100800 */
[----:B---3--:R-:W3:Y:S04]  /*39930*/  LDL.LU R0, [R1+0x16c] ;  /* 0x00016c0001007983 */ /* 0x008ee80000300800 */
[----:B------:R1:W-:Y:S04]  /*39940*/  STL [R1+0xa8], R7 ;  /* 0x0000a80701007387 */ /* 0x0003e80000100800 */
[----:B------:R1:W-:Y:S04]  /*39950*/  LDGSTS.E [R190+0x2800], desc[UR20][R126.64], P3 ;  /* 0x028000007ebe7fae */ /* 0x0003e800099a1014 */
[----:B------:R-:W3:Y:S01]  /*39960*/  LDL.LU R5, [R1+0x1ac] ;  /* 0x0001ac0001057983 */ /* 0x000ee20000300800 */
[----:B-1----:R-:W-:-:S03]  /*39970*/  IMAD.MOV.U32 R126, RZ, RZ, R2 ;  /* 0x000000ffff7e7224 */ /* 0x002fc600078e0002 */
[----:B------:R-:W3:Y:S01]  /*39980*/  LDL.LU R2, [R1+0x168] ;  /* 0x0001680001027983 */ /* 0x000ee20000300800 */
[----:B------:R-:W-:-:S03]  /*39990*/  IMAD.MOV.U32 R127, RZ, RZ, R7 ;  /* 0x000000ffff7f7224 */ /* 0x000fc600078e0007 */
[----:B------:R-:W3:Y:S01]  /*399a0*/  LDL.LU R7, [R1+0x1a8] ;  /* 0x0001a80001077983 */ /* 0x000ee20000300800 */
[----:B------:R-:W-:Y:S02]  /*399b0*/  IADD3 R3, P4, PT, R3, UR12, RZ ;  /* 0x0000000c03037c10 */ /* 0x000fe4000ff9e0ff */
[----:B------:R-:W-:Y:S01]  /*399c0*/  IADD3 R6, P5, PT, R6, UR12, RZ ;  /* 0x0000000c06067c10 */ /* 0x000fe2000ffbe0ff */
[----:B------:R1:W-:Y:S04]  /*399d0*/  LDGSTS.E [R190+0x2c00], desc[UR20][R126.64], P3 ;  /* 0x02c000007ebe7fae */ /* 0x0003e800099a1014 */
[----:B------:R2:W-:Y:S01]  /*399e0*/  STL [R1+0xec], R3 ;  /* 0x0000ec0301007387 */ /* 0x0005e20000100800 */
[----:B-1----:R-:W-:Y:S01]  /*399f0*/  IMAD.MOV.U32 R126, RZ, RZ, R3 ;  /* 0x000000ffff7e7224 */ /* 0x002fe200078e0003 */
[----:B----4-:R-:W-:-:S02]  /*39a00*/  IADD3.X R8, PT, PT, R8, UR13, RZ, P4, !PT ;  /* 0x0000000d08087c10 */ /* 0x010fc4000a7fe4ff */
[----:B--2---:R-:W-:-:S03]  /*39a10*/  IADD3.X R38, PT, PT, R38, UR13, RZ, P5, !PT ;  /* 0x0000000d26267c10 */ /* 0x004fc6000affe4ff */
[----:B------:R-:W-:Y:S01]  /*39a20*/  IMAD.MOV.U32 R127, RZ, RZ, R8 ;  /* 0x000000ffff7f7224 */ /* 0x000fe200078e0008 */
[----:B------:R1:W-:Y:S04]  /*39a30*/  STL [R1+0xe8], R8 ;  /* 0x0000e80801007387 */ /* 0x0003e80000100800 */
[----:B------:R2:W-:Y:S04]  /*39a40*/  STL [R1+0x12c], R6 ;  /* 0x00012c0601007387 */ /* 0x0005e80000100800 */
[----:B------:R-:W4:Y:S04]  /*39a50*/  LDL.LU R3, [R1+0x1ec] ;  /* 0x0001ec0001037983 */ /* 0x000f280000300800 */
[----:B------:R2:W-:Y:S04]  /*39a60*/  STL [R1+0x128], R38 ;  /* 0x0001282601007387 */ /* 0x0005e80000100800 */
[----:B------:R2:W-:Y:S04]  /*39a70*/  LDGSTS.E [R190+0x3000], desc[UR20][R126.64], P3 ;  /* 0x030000007ebe7fae */ /* 0x0005e800099a1014 */
[----:B-1----:R-:W4:Y:S01]  /*39a80*/  LDL.LU R8, [R1+0x22c] ;  /* 0x00022c0001087983 */ /* 0x002f220000300800 */
[----:B---3--:R-:W-:Y:S01]  /*39a90*/  IADD3 R0, P4, PT, R0, UR12, RZ ;  /* 0x0000000c00007c10 */ /* 0x008fe2000ff9e0ff */
[----:B--2---:R-:W-:-:S02]  /*39aa0*/  IMAD.MOV.U32 R126, RZ, RZ, R6 ;  /* 0x000000ffff7e7224 */ /* 0x004fc400078e0006 */
[----:B------:R-:W-:Y:S01]  /*39ab0*/  IMAD.MOV.U32 R127, RZ, RZ, R38 ;  /* 0x000000ffff7f7224 */ /* 0x000fe200078e0026 */
[----:B------:R-:W2:Y:S01]  /*39ac0*/  LDL.LU R6, [R1+0x1e8] ;  /* 0x0001e80001067983 */ /* 0x000ea20000300800 */
[----:B------:R-:W-:-:S03]  /*39ad0*/  IADD3 R5, P5, PT, R5, UR12, RZ ;  /* 0x0000000c05057c10 */ /* 0x000fc6000ffbe0ff */
[----:B------:R-:W3:Y:S04]  /*39ae0*/  LDL.LU R38, [R1+0x228] ;  /* 0x0002280001267983 */ /* 0x000ee80000300800 */
[----:B------:R1:W-:Y:S01]  /*39af0*/  LDGSTS.E [R190+0x3400], desc[UR20][R126.64], P3 ;  /* 0x034000007ebe7fae */ /* 0x0003e200099a1014 */
[----:B------:R-:W-:-:S03]  /*39b00*/  IADD3.X R2, PT, PT, R2, UR13, RZ, P4, !PT ;  /* 0x0000000d02027c10 */ /* 0x000fc6000a7fe4ff */
[----:B------:R1:W-:Y:S01]  /*39b10*/  STL [R1+0x16c], R0 ;  /* 0x00016c0001007387 */ /* 0x0003e20000100800 */
[----:B------:R-:W-:-:S03]  /*39b20*/  IADD3.X R7, PT, PT, R7, UR13, RZ, P5, !PT ;  /* 0x0000000d07077c10 */ /* 0x000fc6000affe4ff */
[----:B------:R1:W-:Y:S02]  /*39b30*/  STL [R1+0x168], R2 ;  /* 0x0001680201007387 */ /* 0x0003e40000100800 */
[----:B-1----:R-:W-:Y:S02]  /*39b40*/  IMAD.MOV.U32 R126, RZ, RZ, R0 ;  /* 0x000000ffff7e7224 */ /* 0x002fe400078e0000 */
[----:B------:R-:W-:Y:S01]  /*39b50*/  IMAD.MOV.U32 R127, RZ, RZ, R2 ;  /* 0x000000ffff7f7224 */ /* 0x000fe200078e0002 */
[----:B------:R1:W-:Y:S04]  /*39b60*/  STL [R1+0x1ac], R5 ;  /* 0x0001ac0501007387 */ /* 0x0003e80000100800 */
[----:B------:R-:W3:Y:S04]  /*39b70*/  LDL.LU R0, [R1+0x26c] ;  /* 0x00026c0001007983 */ /* 0x000ee80000300800 */
[----:B------:R1:W-:Y:S04]  /*39b80*/  STL [R1+0x1a8], R7 ;  /* 0x0001a80701007387 */ /* 0x0003e80000100800 */
[----:B------:R1:W-:Y:S04]  /*39b90*/  LDGSTS.E [R190+0x3800], desc[UR20][R126.64], P3 ;  /* 0x038000007ebe7fae */ /* 0x0003e800099a1014 */
[----:B------:R-:W3:Y:S01]  /*39ba0*/  LDL.LU R2, [R1+0x2ac] ;  /* 0x0002ac0001027983 */ /* 0x000ee20000300800 */
[----:B-1----:R-:W-:-:S03]  /*39bb0*/  IMAD.MOV.U32 R126, RZ, RZ, R5 ;  /* 0x000000ffff7e7224 */ /* 0x002fc600078e0005 */
[----:B------:R-:W3:Y:S01]  /*39bc0*/  LDL.LU R5, [R1+0x268] ;  /* 0x0002680001057983 */ /* 0x000ee20000300800 */
[----:B------:R-:W-:-:S03]  /*39bd0*/  IMAD.MOV.U32 R127, RZ, RZ, R7 ;  /* 0x000000ffff7f7224 */ /* 0x000fc600078e0007 */
[----:B------:R-:W3:Y:S04]  /*39be0*/  LDL.LU R7, [R1+0x2a8] ;  /* 0x0002a80001077983 */ /* 0x000ee80000300800 */
[----:B------:R1:W-:Y:S01]  /*39bf0*/  LDGSTS.E [R190+0x3c00], desc[UR20][R126.64], P3 ;  /* 0x03c000007ebe7fae */ /* 0x0003e200099a1014 */
[----:B----4-:R-:W-:-:S05]  /*39c00*/  IADD3 R3, P4, PT, R3, UR12, RZ ;  /* 0x0000000c03037c10 */ /* 0x010fca000ff9e0ff */
[----:B------:R4:W-:Y:S01]  /*39c10*/  STL [R1+0x1ec], R3 ;  /* 0x0001ec0301007387 */ /* 0x0009e20000100800 */
[----:B-1----:R-:W-:Y:S01]  /*39c20*/  IMAD.MOV.U32 R126, RZ, RZ, R3 ;  /* 0x000000ffff7e7224 */ /* 0x002fe200078e0003 */
[----:B------:R-:W-:Y:S02]  /*39c30*/  IADD3 R8, P5, PT, R8, UR12, RZ ;  /* 0x0000000c08087c10 */ /* 0x000fe4000ffbe0ff */
[----:B--2---:R-:W-:Y:S02]  /*39c40*/  IADD3.X R6, PT, PT, R6, UR13, RZ, P4, !PT ;  /* 0x0000000d06067c10 */ /* 0x004fe4000a7fe4ff */
[----:B---3--:R-:W-:-:S03]  /*39c50*/  IADD3.X R38, PT, PT, R38, UR13, RZ, P5, !PT ;  /* 0x0000000d26267c10 */ /* 0x008fc6000affe4ff */
[----:B------:R-:W-:Y:S01]  /*39c60*/  IMAD.MOV.U32 R127, RZ, RZ, R6 ;  /* 0x000000ffff7f7224 */ /* 0x000fe200078e0006 */
[----:B------:R1:W-:Y:S04]  /*39c70*/  STL [R1+0x1e8], R6 ;  /* 0x0001e80601007387 */ /* 0x0003e80000100800 */
[----:B------:R2:W-:Y:S04]  /*39c80*/  STL [R1+0x22c], R8 ;  /* 0x00022c0801007387 */ /* 0x0005e80000100800 */
[----:B----4-:R-:W3:Y:S04]  /*39c90*/  LDL.LU R3, [R1+0x2ec] ;  /* 0x0002ec0001037983 */ /* 0x010ee80000300800 */
[----:B------:R4:W-:Y:S04]  /*39ca0*/  STL [R1+0x228], R38 ;  /* 0x0002282601007387 */ /* 0x0009e80000100800 */
[----:B------:R2:W-:Y:S04]  /*39cb0*/  LDGSTS.E [R190+0x4000], desc[UR20][R126.64], P3 ;  /* 0x040000007ebe7fae */ /* 0x0005e800099a1014 */
[----:B-1----:R-:W3:Y:S01]  /*39cc0*/  LDL.LU R6, [R1+0x32c] ;  /* 0x00032c0001067983 */ /* 0x002ee20000300800 */
[----:B------:R-:W-:Y:S01]  /*39cd0*/  IADD3 R0, P4, PT, R0, UR12, RZ ;  /* 0x0000000c00007c10 */ /* 0x000fe2000ff9e0ff */
[----:B--2---:R-:W-:-:S02]  /*39ce0*/  IMAD.MOV.U32 R126, RZ, RZ, R8 ;  /* 0x000000ffff7e7224 */ /* 0x004fc400078e0008 */
[----:B------:R-:W-:Y:S01]  /*39cf0*/  IMAD.MOV.U32 R127, RZ, RZ, R38 ;  /* 0x000000ffff7f7224 */ /* 0x000fe200078e0026 */
[----:B------:R-:W2:Y:S01]  /*39d00*/  LDL.LU R8, [R1+0x2e8] ;  /* 0x0002e80001087983 */ /* 0x000ea20000300800 */
[----:B------:R-:W-:-:S03]  /*39d10*/  IADD3 R2, P5, PT, R2, UR12, RZ ;  /* 0x0000000c02027c10 */ /* 0x000fc6000ffbe0ff */
[----:B----4-:R-:W4:Y:S04]  /*39d20*/  LDL.LU R38, [R1+0x328] ;  /* 0x0003280001267983 */ /* 0x010f280000300800 */
[----:B------:R1:W-:Y:S01]  /*39d30*/  LDGSTS.E [R190+0x4400], desc[UR20][R126.64], P3 ;  /* 0x044000007ebe7fae */ /* 0x0003e200099a1014 */
[----:B------:R-:W-:-:S03]  /*39d40*/  IADD3.X R5, PT, PT, R5, UR13, RZ, P4, !PT ;  /* 0x0000000d05057c10 */ /* 0x000fc6000a7fe4ff */
[----:B------:R-:W-:Y:S01]  /*39d50*/  STL [R1+0x26c], R0 ;  /* 0x00026c0001007387 */ /* 0x000fe20000100800 */
[----:B------:R-:W-:-:S03]  /*39d60*/  IADD3.X R7, PT, PT, R7, UR13, RZ, P5, !PT ;  /* 0x0000000d07077c10 */ /* 0x000fc6000affe4ff */
[----:B------:R1:W-:Y:S02]  /*39d70*/  STL [R1+0x268], R5 ;  /* 0x0002680501007387 */ /* 0x0003e40000100800 */
[----:B-1----:R-:W-:Y:S02]  /*39d80*/  IMAD.MOV.U32 R126, RZ, RZ, R0 ;  /* 0x000000ffff7e7224 */ /* 0x002fe400078e0000 */
[----:B------:R-:W-:Y:S01]  /*39d90*/  IMAD.MOV.U32 R127, RZ, RZ, R5 ;  /* 0x000000ffff7f7224 */ /* 0x000fe200078e0005 */
[----:B------:R-:W-:Y:S04]  /*39da0*/  STL [R1+0x2ac], R2 ;  /* 0x0002ac0201007387 */ /* 0x000fe80000100800 */
[----:B------:R-:W4:Y:S04]  /*39db0*/  LDL.LU R5, [R1+0x36c] ;  /* 0x00036c0001057983 */ /* 0x000f280000300800 */
[----:B------:R1:W-:Y:S04]  /*39dc0*/  STL [R1+0x2a8], R7 ;  /* 0x0002a80701007387 */ /* 0x0003e80000100800 */
[----:B------:R-:W4:Y:S04]  /*39dd0*/  LDL.LU R0, [R1+0x3ac] ;  /* 0x0003ac0001007983 */ /* 0x000f280000300800 */
[----:B------:R1:W-:Y:S02]  /*39de0*/  LDGSTS.E [R190+0x4800], desc[UR20][R126.64], P3 ;  /* 0x048000007ebe7fae */ /* 0x0003e400099a1014 */
[----:B-1----:R-:W-:-:S02]  /*39df0*/  IMAD.MOV.U32 R127, RZ, RZ, R7 ;  /* 0x000000ffff7f7224 */ /* 0x002fc400078e0007 */
[----:B------:R-:W4:Y:S01]  /*39e00*/  LDL.LU R7, [R1+0x368] ;  /* 0x0003680001077983 */ /* 0x000f220000300800 */
[----:B------:R-:W-:-:S03]  /*39e10*/  IMAD.MOV.U32 R126, RZ, RZ, R2 ;  /* 0x000000ffff7e7224 */ /* 0x000fc600078e0002 */
[----:B------:R-:W4:Y:S04]  /*39e20*/  LDL.LU R2, [R1+0x3a8] ;  /* 0x0003a80001027983 */ /* 0x000f280000300800 */
[----:B------:R1:W-:Y:S01]  /*39e30*/  LDGSTS.E [R190+0x4c00], desc[UR20][R126.64], P3 ;  /* 0x04c000007ebe7fae */ /* 0x0003e200099a1014 */
[----:B---3--:R-:W-:-:S05]  /*39e40*/  IADD3 R3, P4, PT, R3, UR12, RZ ;  /* 0x0000000c03037c10 */ /* 0x008fca000ff9e0ff */
[----:B------:R-:W-:Y:S01]  /*39e50*/  STL [R1+0x2ec], R3 ;  /* 0x0002ec0301007387 */ /* 0x000fe20000100800 */
[----:B-1----:R-:W-:Y:S01]  /*39e60*/  IMAD.MOV.U32 R126, RZ, RZ, R3 ;  /* 0x000000ffff7e7224 */ /* 0x002fe200078e0003 */
[----:B------:R-:W-:Y:S02]  /*39e70*/  IADD3 R6, P5, PT, R6, UR12, RZ ;  /* 0x0000000c06067c10 */ /* 0x000fe4000ffbe0ff */
[----:B--2---:R-:W-:Y:S02]  /*39e80*/  IADD3.X R8, PT, PT, R8, UR13, RZ, P4, !PT ;  /* 0x0000000d08087c10 */ /* 0x004fe4000a7fe4ff */
[----:B----4-:R-:W-:-:S03]  /*39e90*/  IADD3.X R38, PT, PT, R38, UR13, RZ, P5, !PT ;  /* 0x0000000d26267c10 */ /* 0x010fc6000affe4ff */
[----:B------:R-:W-:Y:S01]  /*39ea0*/  IMAD.MOV.U32 R127, RZ, RZ, R8 ;  /* 0x000000ffff7f7224 */ /* 0x000fe200078e0008 */
[----:B------:R1:W-:Y:S04]  /*39eb0*/  STL [R1+0x2e8], R8 ;  /* 0x0002e80801007387 */ /* 0x0003e80000100800 */
[----:B------:R-:W-:Y:S04]  /*39ec0*/  STL [R1+0x32c], R6 ;  /* 0x00032c0601007387 */ /* 0x000fe80000100800 */
[----:B------:R2:W-:Y:S04]  /*39ed0*/  LDGSTS.E [R190+0x5000], desc[UR20][R126.64], P3 ;  /* 0x050000007ebe7fae */ /* 0x0005e800099a1014 */
[----:B-1----:R-:W3:Y:S04]  /*39ee0*/  LDL.LU R8, [R1+0x3ec] ;  /* 0x0003ec0001087983 */ /* 0x002ee80000300800 */
[----:B------:R1:W-:Y:S04]  /*39ef0*/  STL [R1+0x328], R38 ;  /* 0x0003282601007387 */ /* 0x0003e80000100800 */
[----:B------:R-:W4:Y:S01]  /*39f00*/  LDL.LU R3, [R1+0x42c] ;  /* 0x00042c0001037983 */ /* 0x000f220000300800 */
[----:B------:R-:W-:Y:S01]  /*39f10*/  IADD3 R5, P4, PT, R5, UR12, RZ ;  /* 0x0000000c05057c10 */ /* 0x000fe2000ff9e0ff */
[----:B--2---:R-:W-:-:S02]  /*39f20*/  IMAD.MOV.U32 R127, RZ, RZ, R38 ;  /* 0x000000ffff7f7224 */ /* 0x004fc400078e0026 */
[----:B------:R-:W-:Y:S01]  /*39f30*/  IMAD.MOV.U32 R126, RZ, RZ, R6 ;  /* 0x000000ffff7e7224 */ /* 0x000fe200078e0006 */
[----:B-1----:R-:W2:Y:S01]  /*39f40*/  LDL.LU R38, [R1+0x3e8] ;  /* 0x0003e80001267983 */ /* 0x002ea20000300800 */
[----:B------:R-:W-:-:S03]  /*39f50*/  IADD3 R0, P5, PT, R0, UR12, RZ ;  /* 0x0000000c00007c10 */ /* 0x000fc6000ffbe0ff */
[----:B------:R-:W2:Y:S04]  /*39f60*/  LDL.LU R6, [R1+0x428] ;  /* 0x0004280001067983 */ /* 0x000ea80000300800 */
[----:B------:R-:W-:Y:S04]  /*39f70*/  STL [R1+0x36c], R5 ;  /* 0x00036c0501007387 */ /* 0x000fe80000100800 */
[----:B------:R1:W-:Y:S01]  /*39f80*/  LDGSTS.E [R190+0x5400], desc[UR20][R126.64], P3 ;  /* 0x054000007ebe7fae */ /* 0x0003e200099a1014 */
[----:B------:R-:W-:Y:S02]  /*39f90*/  IADD3.X R7, PT, PT, R7, UR13, RZ, P4, !PT ;  /* 0x0000000d07077c10 */ /* 0x000fe4000a7fe4ff */
[----:B------:R-:W-:-:S03]  /*39fa0*/  IADD3.X R2, PT, PT, R2, UR13, RZ, P5, !PT ;  /* 0x0000000d02027c10 */ /* 0x000fc6000affe4ff */
[----:B------:R1:W-:Y:S02]  /*39fb0*/  STL [R1+0x368], R7 ;  /* 0x0003680701007387 */ /* 0x0003e40000100800 */
[----:B-1----:R-:W-:Y:S02]  /*39fc0*/  IMAD.MOV.U32 R126, RZ, RZ, R5 ;  /* 0x000000ffff7e7224 */ /* 0x002fe400078e0005 */
[----:B------:R-:W-:Y:S01]  /*39fd0*/  IMAD.MOV.U32 R127, RZ, RZ, R7 ;  /* 0x000000ffff7f7224 */ /* 0x000fe200078e0007 */
[----:B------:R-:W-:Y:S04]  /*39fe0*/  STL [R1+0x3ac], R0 ;  /* 0x0003ac0001007387 */ /* 0x000fe80000100800 */
[----:B------:R1:W-:Y:S04]  /*39ff0*/  STL [R1+0x3a8], R2 ;  /* 0x0003a80201007387 */ /* 0x0003e80000100800 */
[----:B------:R-:W2:Y:S04]  /*3a000*/  LDL.LU R7, [R1+0x468] ;  /* 0x0004680001077983 */ /* 0x000ea80000300800 */
[----:B------:R-:W2:Y:S04]  /*3a010*/  LDL.LU R5, [R1+0x46c] ;  /* 0x00046c0001057983 */ /* 0x000ea80000300800 */
[----:B------:R1:W-:Y:S02]  /*3a020*/  LDGSTS.E [R190+0x5800], desc[UR20][R126.64], P3 ;  /* 0x058000007ebe7fae */ /* 0x0003e400099a1014 */
[----:B-1----:R-:W-:-:S02]  /*3a030*/  IMAD.MOV.U32 R127, RZ, RZ, R2 ;  /* 0x000000ffff7f7224 */ /* 0x002fc400078e0002 */
[----:B------:R-:W-:Y:S01]  /*3a040*/  IMAD.MOV.U32 R126, RZ, RZ, R0 ;  /* 0x000000ffff7e7224 */ /* 0x000fe200078e0000 */
[----:B------:R-:W2:Y:S04]  /*3a050*/  LDL.LU R2, [R1+0x4a8] ;  /* 0x0004a80001027983 */ /* 0x000ea80000300800 */
[----:B------:R-:W2:Y:S04]  /*3a060*/  LDL.LU R0, [R1+0x4ac] ;  /* 0x0004ac0001007983 */ /* 0x000ea80000300800 */
[----:B------:R1:W-:Y:S01]  /*3a070*/  LDGSTS.E [R190+0x5c00], desc[UR20][R126.64], P3 ;  /* 0x05c000007ebe7fae */ /* 0x0003e200099a1014 */
[----:B---3--:R-:W-:-:S02]  /*3a080*/  IADD3 R8, P4, PT, R8, UR12, RZ ;  /* 0x0000000c08087c10 */ /* 0x008fc4000ff9e0ff */
[----:B----4-:R-:W-:-:S03]  /*3a090*/  IADD3 R3, P5, PT, R3, UR12, RZ ;  /* 0x0000000c03037c10 */ /* 0x010fc6000ffbe0ff */
[----:B------:R-:W-:Y:S01]  /*3a0a0*/  STL [R1+0x3ec], R8 ;  /* 0x0003ec0801007387 */ /* 0x000fe20000100800 */
[----:B--2---:R-:W-:Y:S02]  /*3a0b0*/  IADD3.X R38, PT, PT, R38, UR13, RZ, P4, !PT ;  /* 0x0000000d26267c10 */ /* 0x004fe4000a7fe4ff */
[----:B------:R-:W-:-:S03]  /*3a0c0*/  IADD3.X R6, PT, PT, R6, UR13, RZ, P5, !PT ;  /* 0x0000000d06067c10 */ /* 0x000fc6000affe4ff */
[----:B------:R2:W-:Y:S01]  /*3a0d0*/  STL [R1+0x3e8], R38 ;  /* 0x0003e82601007387 */ /* 0x0005e20000100800 */
[----:B-1----:R-:W-:Y:S02]  /*3a0e0*/  IMAD.MOV.U32 R126, RZ, RZ, R8 ;  /* 0x000000ffff7e7224 */ /* 0x002fe400078e0008 */
[----:B------:R-:W-:Y:S01]  /*3a0f0*/  IMAD.MOV.U32 R127, RZ, RZ, R38 ;  /* 0x000000ffff7f7224 */ /* 0x000fe200078e0026 */
[----:B------:R-:W-:Y:S04]  /*3a100*/  STL [R1+0x42c], R3 ;  /* 0x00042c0301007387 */ /* 0x000fe80000100800 */
[----:B------:R1:W-:Y:S04]  /*3a110*/  STL [R1+0x428], R6 ;  /* 0x0004280601007387 */ /* 0x0003e80000100800 */
[----:B------:R-:W3:Y:S04]  /*3a120*/  LDL.LU R245, [R1+0x4e8] ;  /* 0x0004e80001f57983 */ /* 0x000ee80000300800 */
[----:B------:R-:W4:Y:S04]  /*3a130*/  LDL.LU R229, [R1+0x4ec] ;  /* 0x0004ec0001e57983 */ /* 0x000f280000300800 */
[----:B------:R1:W-:Y:S04]  /*3a140*/  LDGSTS.E [R190+0x6000], desc[UR20][R126.64], P3 ;  /* 0x060000007ebe7fae */ /* 0x0003e800099a1014 */
[----:B--2---:R-:W2:Y:S04]  /*3a150*/  LDL.LU R38, [R1+0x528] ;  /* 0x0005280001267983 */ /* 0x004ea80000300800 */
[----:B------:R-:W2:Y:S01]  /*3a160*/  LDL.LU R8, [R1+0x52c] ;  /* 0x00052c0001087983 */ /* 0x000ea20000300800 */
[----:B-1----:R-:W-:-:S02]  /*3a170*/  IMAD.MOV.U32 R126, RZ, RZ, R3 ;  /* 0x000000ffff7e7224 */ /* 0x002fc400078e0003 */
[----:B------:R-:W-:Y:S02]  /*3a180*/  IMAD.MOV.U32 R127, RZ, RZ, R6 ;  /* 0x000000ffff7f7224 */ /* 0x000fe400078e0006 */
[----:B------:R-:W2:Y:S01]  /*3a190*/  LDL.LU R6, [R1+0x56c] ;  /* 0x00056c0001067983 */ /* 0x000ea20000300800 */
[----:B------:R-:W-:-:S03]  /*3a1a0*/  IADD3 R5, P4, PT, R5, UR12, RZ ;  /* 0x0000000c05057c10 */ /* 0x000fc6000ff9e0ff */
[----:B------:R1:W-:Y:S01]  /*3a1b0*/  LDGSTS.E [R190+0x6400], desc[UR20][R126.64], P3 ;  /* 0x064000007ebe7fae */ /* 0x0003e200099a1014 */
[----:B------:R-:W-:-:S03]  /*3a1c0*/  IADD3.X R7, PT, PT, R7, UR13, RZ, P4, !PT ;  /* 0x0000000d07077c10 */ /* 0x000fc6000a7fe4ff */
[----:B------:R-:W2:Y:S04]  /*3a1d0*/  LDL.LU R3, [R1+0x5ac] ;  /* 0x0005ac0001037983 */ /* 0x000ea80000300800 */
[----:B------:R-:W-:Y:S01]  /*3a1e0*/  STL [R1+0x46c], R5 ;  /* 0x00046c0501007387 */ /* 0x000fe20000100800 */
[----:B-1----:R-:W-:Y:S02]  /*3a1f0*/  IMAD.MOV.U32 R126, RZ, RZ, R5 ;  /* 0x000000ffff7e7224 */ /* 0x002fe400078e0005 */
[----:B------:R-:W-:Y:S01]  /*3a200*/  IMAD.MOV.U32 R127, RZ, RZ, R7 ;  /* 0x000000ffff7f7224 */ /* 0x000fe200078e0007 */
[----:B------:R-:W-:Y:S01]  /*3a210*/  IADD3 R0, P5, PT, R0, UR12, RZ ;  /* 0x0000000c00007c10 */ /* 0x000fe2000ffbe0ff */
[----:B------:R1:W-:Y:S03]  /*3a220*/  STL [R1+0x468], R7 ;  /* 0x0004680701007387 */ /* 0x0003e60000100800 */
[----:B------:R-:W-:Y:S01]  /*3a230*/  IADD3.X R2, PT, PT, R2, UR13, RZ, P5, !PT ;  /* 0x0000000d02027c10 */ /* 0x000fe2000affe4ff */
[----:B------:R-:W-:Y:S04]  /*3a240*/  STL [R1+0x4ac], R0 ;  /* 0x0004ac0001007387 */ /* 0x000fe80000100800 */
[----:B------:R1:W-:Y:S04]  /*3a250*/  LDGSTS.E [R190+0x6800], desc[UR20][R126.64], P3 ;  /* 0x068000007ebe7fae */ /* 0x0003e800099a1014 */
[----:B-1----:R-:W2:Y:S04]  /*3a260*/  LDL.LU R7, [R1+0x568] ;  /* 0x0005680001077983 */ /* 0x002ea80000300800 */
[----:B------:R1:W-:Y:S04]  /*3a270*/  STL [R1+0x4a8], R2 ;  /* 0x0004a80201007387 */ /* 0x0003e80000100800 */
[----:B------:R-:W2:Y:S01]  /*3a280*/  LDL.LU R5, [R1+0x5a8] ;  /* 0x0005a80001057983 */ /* 0x000ea20000300800 */
[----:B------:R-:W-:-:S02]  /*3a290*/  IMAD.MOV.U32 R127, RZ, RZ, R2 ;  /* 0x000000ffff7f7224 */ /* 0x000fc400078e0002 */
[----:B------:R-:W-:Y:S01]  /*3a2a0*/  IMAD.MOV.U32 R126, RZ, RZ, R0 ;  /* 0x000000ffff7e7224 */ /* 0x000fe200078e0000 */
[----:B-1----:R-:W2:Y:S04]  /*3a2b0*/  LDL.LU R2, [R1+0x610] ;  /* 0x0006100001027983 */ /* 0x002ea80000300800 */
[----:B------:R-:W2:Y:S04]  /*3a2c0*/  LDL.LU R0, [R1+0x614] ;  /* 0x0006140001007983 */ /* 0x000ea80000300800 */
[----:B------:R1:W-:Y:S01]  /*3a2d0*/  LDGSTS.E [R190+0x6c00], desc[UR20][R126.64], P3 ;  /* 0x06c000007ebe7fae */ /* 0x0003e200099a1014 */
[----:B----4-:R-:W-:-:S04]  /*3a2e0*/  IADD3 R229, P4, PT, R229, UR12, RZ ;  /* 0x0000000ce5e57c10 */ /* 0x010fc8000ff9e0ff */
[----:B---3--:R-:W-:Y:S01]  /*3a2f0*/  IADD3.X R245, PT, PT, R245, UR13, RZ, P4, !PT ;  /* 0x0000000df5f57c10 */ /* 0x008fe2000a7fe4ff */
[----:B-1----:R-:W-:-:S04]  /*3a300*/  IMAD.MOV.U32 R126, RZ, RZ, R229 ;  /* 0x000000ffff7e7224 */ /* 0x002fc800078e00e5 */
[----:B------:R-:W-:Y:S01]  /*3a310*/  IMAD.MOV.U32 R127, RZ, RZ, R245 ;  /* 0x000000ffff7f7224 */ /* 0x000fe200078e00f5 */
[----:B--2---:R-:W-:-:S04]  /*3a320*/  IADD3 R8, P5, PT, R8, UR12, RZ ;  /* 0x0000000c08087c10 */ /* 0x004fc8000ffbe0ff */
[----:B------:R1:W-:Y:S01]  /*3a330*/  LDGSTS.E [R190+0x7000], desc[UR20][R126.64], P3 ;  /* 0x070000007ebe7fae */ /* 0x0003e200099a1014 */
[----:B------:R-:W-:Y:S02]  /*3a340*/  IADD3.X R38, PT, PT, R38, UR13, RZ, P5, !PT ;  /* 0x0000000d26267c10 */ /* 0x000fe4000affe4ff */
[----:B------:R-:W-:Y:S01]  /*3a350*/  IADD3 R6, P4, PT, R6, UR12, RZ ;  /* 0x0000000c06067c10 */ /* 0x000fe2000ff9e0ff */
[----:B------:R-:W-:Y:S01]  /*3a360*/  STL [R1+0x4ec], R229 ;  /* 0x0004ece501007387 */ /* 0x000fe20000100800 */
[----:B-1----:R-:W-:Y:S02]  /*3a370*/  IMAD.MOV.U32 R126, RZ, RZ, R8 ;  /* 0x000000ffff7e7224 */ /* 0x002fe400078e0008 */
[----:B------:R-:W-:Y:S01]  /*3a380*/  IMAD.MOV.U32 R127, RZ, RZ, R38 ;  /* 0x000000ffff7f7224 */ /* 0x000fe200078e0026 */
[----:B------:R-:W-:Y:S01]  /*3a390*/  IADD3 R3, P5, PT, R3, UR12, RZ ;  /* 0x0000000c03037c10 */ /* 0x000fe2000ffbe0ff */
[----:B------:R-:W-:Y:S04]  /*3a3a0*/  STL [R1+0x4e8], R245 ;  /* 0x0004e8f501007387 */ /* 0x000fe80000100800 */
[----:B------:R-:W-:Y:S04]  /*3a3b0*/  STL [R1+0x52c], R8 ;  /* 0x00052c0801007387 */ /* 0x000fe80000100800 */
[----:B------:R1:W-:Y:S04]  /*3a3c0*/  STL [R1+0x528], R38 ;  /* 0x0005282601007387 */ /* 0x0003e80000100800 */
[----:B------:R2:W-:Y:S04]  /*3a3d0*/  LDGSTS.E [R190+0x7400], desc[UR20][R126.64], P3 ;  /* 0x074000007ebe7fae */ /* 0x0005e800099a1014 */
[----:B------:R-:W-:Y:S01]  /*3a3e0*/  STL [R1+0x56c], R6 ;  /* 0x00056c0601007387 */ /* 0x000fe20000100800 */
[----:B------:R-:W-:Y:S01]  /*3a3f0*/  IADD3.X R7, PT, PT, R7, UR13, RZ, P4, !PT ;  /* 0x0000000d07077c10 */ /* 0x000fe2000a7fe4ff */
[----:B--2---:R-:W-:-:S04]  /*3a400*/  IMAD.MOV.U32 R126, RZ, RZ, R6 ;  /* 0x000000ffff7e7224 */ /* 0x004fc800078e0006 */
[----:B------:R-:W-:Y:S01]  /*3a410*/  IMAD.MOV.U32 R127, RZ, RZ, R7 ;  /* 0x000000ffff7f7224 */ /* 0x000fe200078e0007 */
[----:B------:R-:W-:Y:S01]  /*3a420*/  IADD3.X R5, PT, PT, R5, UR13, RZ, P5, !PT ;  /* 0x0000000d05057c10 */ /* 0x000fe2000affe4ff */
[----:B------:R-:W-:Y:S01]  /*3a430*/  STL [R1+0x568], R7 ;  /* 0x0005680701007387 */ /* 0x000fe20000100800 */
[----:B------:R-:W-:-:S03]  /*3a440*/  IADD3 R0, P4, PT, R0, UR12, RZ ;  /* 0x0000000c00007c10 */ /* 0x000fc6000ff9e0ff */
[----:B------:R-:W-:Y:S01]  /*3a450*/  STL [R1+0x5ac], R3 ;  /* 0x0005ac0301007387 */ /* 0x000fe20000100800 */
[----:B------:R-:W-:-:S03]  /*3a460*/  IADD3.X R2, PT, PT, R2, UR13, RZ, P4, !PT ;  /* 0x0000000d02027c10 */ /* 0x000fc6000a7fe4ff */
[----:B------:R2:W-:Y:S04]  /*3a470*/  STL [R1+0x5a8], R5 ;  /* 0x0005a80501007387 */ /* 0x0005e80000100800 */
[----:B------:R3:W-:Y:S04]  /*3a480*/  STL [R1+0x614], R0 ;  /* 0x0006140001007387 */ /* 0x0007e80000100800 */
[----:B------:R4:W-:Y:S04]  /*3a490*/  LDGSTS.E [R190+0x7800], desc[UR20][R126.64], P3 ;  /* 0x078000007ebe7fae */ /* 0x0009e800099a1014 */
[----:B------:R2:W-:Y:S04]  /*3a4a0*/  STL [R1+0x610], R2 ;  /* 0x0006100201007387 */ /* 0x0005e80000100800 */
[----:B-1----:R-:W3:Y:S01]  /*3a4b0*/  LDL.LU R38, [R1+0x30] ;  /* 0x0000300001267983 */ /* 0x002ee20000300800 */
[----:B----4-:R-:W-:-:S03]  /*3a4c0*/  IMAD.MOV.U32 R126, RZ, RZ, R3 ;  /* 0x000000ffff7e7224 */ /* 0x010fc600078e0003 */
[----:B------:R-:W4:Y:S01]  /*3a4d0*/  LDL.LU R8, [R1+0x34] ;  /* 0x0000340001087983 */ /* 0x000f220000300800 */
[----:B------:R-:W-:-:S03]  /*3a4e0*/  IMAD.MOV.U32 R127, RZ, RZ, R5 ;  /* 0x000000ffff7f7224 */ /* 0x000fc600078e0005 */
[----:B--2---:R-:W2:Y:S04]  /*3a4f0*/  LDL.LU R5, [R1+0x70] ;  /* 0x0000700001057983 */ /* 0x004ea80000300800 */
[----:B------:R1:W-:Y:S02]  /*3a500*/  LDGSTS.E [R190+0x7c00], desc[UR20][R126.64], P3 ;  /* 0x07c000007ebe7fae */ /* 0x0003e400099a1014 */
[----:B-1----:R-:W-:Y:S02]  /*3a510*/  IMAD.MOV.U32 R126, RZ, RZ, R0 ;  /* 0x000000ffff7e7224 */ /* 0x002fe400078e0000 */
[----:B---3--:R-:W3:Y:S01]  /*3a520*/  LDL.LU R0, [R1+0x74] ;  /* 0x0000740001007983 */ /* 0x008ee20000300800 */
[----:B------:R-:W-:-:S03]  /*3a530*/  IMAD.MOV.U32 R127, RZ, RZ, R2 ;  /* 0x000000ffff7f7224 */ /* 0x000fc600078e0002 */
[----:B------:R-:W2:Y:S04]  /*3a540*/  LDL.LU R7, [R1+0xb0] ;  /* 0x0000b00001077983 */ /* 0x000ea80000300800 */
[----:B------:R-:W2:Y:S01]  /*3a550*/  LDL.LU R2, [R1+0xb4] ;  /* 0x0000b40001027983 */ /* 0x000ea20000300800 */
[----:B------:R-:W-:Y:S02]  /*3a560*/  LOP3.LUT R3, R4, 0x10, RZ, 0x3c, !PT ;  /* 0x0000001004037812 */ /* 0x000fe400078e3cff */
[----:B------:R-:W-:-:S03]  /*3a570*/  IADD3 R137, P5, PT, R137, UR12, RZ ;  /* 0x0000000c89897c10 */ /* 0x000fc6000ffbe0ff */
[----:B------:R-:W-:Y:S01]  /*3a580*/  VIADD R190, R3, UR5 ;  /* 0x0000000503be7c36 */ /* 0x000fe20008000000 */
[----:B------:R-:W-:Y:S01]  /*3a590*/  IADD3.X R136, PT, PT, R136, UR13, RZ, P5, !PT ;  /* 0x0000000d88887c10 */ /* 0x000fe2000affe4ff */
[----:B------:R-:W2:Y:S01]  /*3a5a0*/  LDL.LU R3, [R1+0xf4] ;  /* 0x0000f40001037983 */ /* 0x000ea20000300800 */
[----:B------:R-:W-:-:S03]  /*3a5b0*/  IADD3 R153, P4, PT, R153, UR12, RZ ;  /* 0x0000000c99997c10 */ /* 0x000fc6000ff9e0ff */
[----:B------:R1:W-:Y:S01]  /*3a5c0*/  LDGSTS.E [R190+0x80], desc[UR20][R126.64], P3 ;  /* 0x000800007ebe7fae */ /* 0x0003e200099a1014 */
[----:B------:R-:W-:Y:S02]  /*3a5d0*/  IADD3.X R152, PT, PT, R152, UR13, RZ, P4, !PT ;  /* 0x0000000d98987c10 */ /* 0x000fe4000a7fe4ff */
[----:B------:R-:W-:Y:S01]  /*3a5e0*/  IADD3 R169, P5, PT, R169, UR12, RZ ;  /* 0x0000000ca9a97c10 */ /* 0x000fe2000ffbe0ff */
[----:B------:R-:W2:Y:S01]  /*3a5f0*/  LDL.LU R6, [R1+0x134] ;  /* 0x0001340001067983 */ /* 0x000ea20000300800 */
[----:B-1----:R-:W-:Y:S02]  /*3a600*/  IMAD.MOV.U32 R126, RZ, RZ, R137 ;  /* 0x000000ffff7e7224 */ /* 0x002fe400078e0089 */
[----:B------:R-:W-:Y:S01]  /*3a610*/  IMAD.MOV.U32 R127, RZ, RZ, R136 ;  /* 0x000000ffff7f7224 */ /* 0x000fe200078e0088 */
[----:B------:R-:W-:-:S04]  /*3a620*/  IADD3.X R168, PT, PT, R168, UR13, RZ, P5, !PT ;  /* 0x0000000da8a87c10 */ /* 0x000fc8000affe4ff */
[----:B------:R1:W-:Y:S01]  /*3a630*/  LDGSTS.E [R190+0x480], desc[UR20][R126.64], P3 ;  /* 0x004800007ebe7fae */ /* 0x0003e200099a1014 */
[----:B------:R-:W-:Y:S02]  /*3a640*/  IADD3 R185, P4, PT, R185, UR12, RZ ;  /* 0x0000000cb9b97c10 */ /* 0x000fe4000ff9e0ff */
        /* <DEDUP_REMOVED lines=33> */
[----:B-1----:R-:W-:-:S03]  /*3a860*/  IMAD.MOV.U32 R126, RZ, RZ, R8 ;  /* 0x000000ffff7e7224 */ /* 0x002fc600078e0008 */
[----:B------:R1:W-:Y:S01]  /*3a870*/  STL [R1+0x30], R38 ;  /* 0x0000302601007387 */ /* 0x0003e20000100800 */
[----:B------:R-:W-:-:S03]  /*3a880*/  IMAD.MOV.U32 R127, RZ, RZ, R38 ;  /* 0x000000ffff7f7224 */ /* 0x000fc600078e0026 */
[----:B----4-:R-:W4:Y:S04]  /*3a890*/  LDL.LU R8, [R1+0xf0] ;  /* 0x0000f00001087983 */ /* 0x010f280000300800 */
[----:B-1----:R-:W4:Y:S01]  /*3a8a0*/  LDL.LU R38, [R1+0x130] ;  /* 0x0001300001267983 */ /* 0x002f220000300800 */
[----:B---3--:R-:W-:-:S03]  /*3a8b0*/  IADD3 R0, P4, PT, R0, UR12, RZ ;  /* 0x0000000c00007c10 */ /* 0x008fc6000ff9e0ff */
[----:B------:R1:W-:Y:S01]  /*3a8c0*/  LDGSTS.E [R190+0x2480], desc[UR20][R126.64], P3 ;  /* 0x024800007ebe7fae */ /* 0x0003e200099a1014 */
[----:B--2---:R-:W-:Y:S02]  /*3a8d0*/  IADD3.X R5, PT, PT, R5, UR13, RZ, P4, !PT ;  /* 0x0000000d05057c10 */ /* 0x004fe4000a7fe4ff */
[----:B------:R-:W-:Y:S01]  /*3a8e0*/  IADD3 R2, P5, PT, R2, UR12, RZ ;  /* 0x0000000c02027c10 */ /* 0x000fe2000ffbe0ff */
[----:B------:R2:W-:Y:S03]  /*3a8f0*/  STL [R1+0x74], R0 ;  /* 0x0000740001007387 */ /* 0x0005e60000100800 */
[----:B------:R-:W-:Y:S01]  /*3a900*/  IADD3.X R7, PT, PT, R7, UR13, RZ, P5, !PT ;  /* 0x0000000d07077c10 */ /* 0x000fe2000affe4ff */
[----:B-1----:R-:W-:Y:S01]  /*3a910*/  IMAD.MOV.U32 R126, RZ, RZ, R0 ;  /* 0x000000ffff7e7224 */ /* 0x002fe200078e0000 */
[----:B------:R1:W-:Y:S01]  /*3a920*/  STL [R1+0x70], R5 ;  /* 0x0000700501007387 */ /* 0x0003e20000100800 */
[----:B------:R-:W-:-:S03]  /*3a930*/  IMAD.MOV.U32 R127, RZ, RZ, R5 ;  /* 0x000000ffff7f7224 */ /* 0x000fc600078e0005 */
[----:B------:R3:W-:Y:S04]  /*3a940*/  STL [R1+0xb4], R2 ;  /* 0x0000b40201007387 */ /* 0x0007e80000100800 */
[----:B--2---:R-:W2:Y:S04]  /*3a950*/  LDL.LU R0, [R1+0x174] ;  /* 0x0001740001007983 */ /* 0x004ea80000300800 */
[----:B------:R3:W-:Y:S04]  /*3a960*/  STL [R1+0xb0], R7 ;  /* 0x0000b00701007387 */ /* 0x0007e80000100800 */
[----:B------:R3:W-:Y:S04]  /*3a970*/  LDGSTS.E [R190+0x2880], desc[UR20][R126.64], P3 ;  /* 0x028800007ebe7fae */ /* 0x0007e800099a1014 */
[----:B-1----:R-:W2:Y:S01]  /*3a980*/  LDL.LU R5, [R1+0x1b4] ;  /* 0x0001b40001057983 */ /* 0x002ea20000300800 */
[----:B---3--:R-:W-:-:S03]  /*3a990*/  IMAD.MOV.U32 R126, RZ, RZ, R2 ;  /* 0x000000ffff7e7224 */ /* 0x008fc600078e0002 */
        /* <DEDUP_REMOVED lines=9> */
[----:B------:R-:W-:-:S03]  /*3aa30*/  IADD3.X R38, PT, PT, R38, UR13, RZ, P5, !PT ;  /* 0x0000000d26267c10 */ /* 0x000fc6000affe4ff */
[----:B------:R-:W-:Y:S01]  /*3aa40*/  IMAD.MOV.U32 R127, RZ, RZ, R8 ;  /* 0x000000ffff7f7224 */ /* 0x000fe200078e0008 */
[----:B------:R1:W-:Y:S04]  /*3aa50*/  STL [R1+0xf0], R8 ;  /* 0x0000f00801007387 */ /* 0x0003e80000100800 */
[----:B------:R4:W-:Y:S04]  /*3aa60*/  STL [R1+0x134], R6 ;  /* 0x0001340601007387 */ /* 0x0009e80000100800 */
[----:B------:R-:W3:Y:S04]  /*3aa70*/  LDL.LU R3, [R1+0x1f4] ;  /* 0x0001f40001037983 */ /* 0x000ee80000300800 */
[----:B------:R2:W-:Y:S04]  /*3aa80*/  STL [R1+0x130], R38 ;  /* 0x0001302601007387 */ /* 0x0005e80000100800 */
[----:B------:R2:W-:Y:S04]  /*3aa90*/  LDGSTS.E [R190+0x3080], desc[UR20][R126.64], P3 ;  /* 0x030800007ebe7fae */ /* 0x0005e800099a1014 */
[----:B-1----:R-:W3:Y:S01]  /*3aaa0*/  LDL.LU R8, [R1+0x234] ;  /* 0x0002340001087983 */ /* 0x002ee20000300800 */
[----:B--2---:R-:W-:Y:S01]  /*3aab0*/  IADD3 R0, P4, PT, R0, UR12, RZ ;  /* 0x0000000c00007c10 */ /* 0x004fe2000ff9e0ff */
[----:B------:R-:W-:-:S02]  /*3aac0*/  IMAD.MOV.U32 R126, RZ, RZ, R6 ;  /* 0x000000ffff7e7224 */ /* 0x000fc400078e0006 */
[----:B------:R-:W-:Y:S01]  /*3aad0*/  IMAD.MOV.U32 R127, RZ, RZ, R38 ;  /* 0x000000ffff7f7224 */ /* 0x000fe200078e0026 */
[----:B----4-:R-:W2:Y:S01]  /*3aae0*/  LDL.LU R6, [R1+0x1f0] ;  /* 0x0001f00001067983 */ /* 0x010ea20000300800 */
[----:B------:R-:W-:-:S03]  /*3aaf0*/  IADD3 R5, P5, PT, R5, UR12, RZ ;  /* 0x0000000c05057c10 */ /* 0x000fc6000ffbe0ff */
[----:B------:R-:W4:Y:S04]  /*3ab00*/  LDL.LU R38, [R1+0x230] ;  /* 0x0002300001267983 */ /* 0x000f280000300800 */
[----:B------:R1:W-:Y:S01]  /*3ab10*/  LDGSTS.E [R190+0x3480], desc[UR20][R126.64], P3 ;  /* 0x034800007ebe7fae */ /* 0x0003e200099a1014 */
[----:B---3--:R-:W-:-:S03]  /*3ab20*/  IADD3.X R2, PT, PT, R2, UR13, RZ, P4, !PT ;  /* 0x0000000d02027c10 */ /* 0x008fc6000a7fe4ff */
[----:B------:R3:W-:Y:S01]  /*3ab30*/  STL [R1+0x174], R0 ;  /* 0x0001740001007387 */ /* 0x0007e20000100800 */
[----:B------:R-:W-:-:S03]  /*3ab40*/  IADD3.X R7, PT, PT, R7, UR13, RZ, P5, !PT ;  /* 0x0000000d07077c10 */ /* 0x000fc6000affe4ff */
        /* <DEDUP_REMOVED lines=13> */
[----:B------:R-:W-:-:S05]  /*3ac20*/  IADD3 R3, P4, PT, R3, UR12, RZ ;  /* 0x0000000c03037c10 */ /* 0x000fca000ff9e0ff */
[----:B-1----:R-:W-:Y:S01]  /*3ac30*/  IMAD.MOV.U32 R126, RZ, RZ, R3 ;  /* 0x000000ffff7e7224 */ /* 0x002fe200078e0003 */
[----:B------:R1:W-:Y:S01]  /*3ac40*/  STL [R1+0x1f4], R3 ;  /* 0x0001f40301007387 */ /* 0x0003e20000100800 */
[----:B------:R-:W-:Y:S02]  /*3ac50*/  IADD3 R8, P5, PT, R8, UR12, RZ ;  /* 0x0000000c08087c10 */ /* 0x000fe4000ffbe0ff */
[----:B--2---:R-:W-:-:S05]  /*3ac60*/  IADD3.X R6, PT, PT, R6, UR13, RZ, P4, !PT ;  /* 0x0000000d06067c10 */ /* 0x004fca000a7fe4ff */
[----:B------:R-:W-:Y:S01]  /*3ac70*/  IMAD.MOV.U32 R127, RZ, RZ, R6 ;  /* 0x000000ffff7f7224 */ /* 0x000fe200078e0006 */
[----:B----4-:R-:W-:Y:S01]  /*3ac80*/  IADD3.X R38, PT, PT, R38, UR13, RZ, P5, !PT ;  /* 0x0000000d26267c10 */ /* 0x010fe2000affe4ff */
[----:B------:R2:W-:Y:S04]  /*3ac90*/  STL [R1+0x1f0], R6 ;  /* 0x0001f00601007387 */ /* 0x0005e80000100800 */
[----:B------:R4:W-:Y:S04]  /*3aca0*/  STL [R1+0x234], R8 ;  /* 0x0002340801007387 */ /* 0x0009e80000100800 */
[----:B-1----:R-:W3:Y:S04]  /*3acb0*/  LDL.LU R3, [R1+0x2f4] ;  /* 0x0002f40001037983 */ /* 0x002ee80000300800 */
[----:B------:R1:W-:Y:S04]  /*3acc0*/  LDGSTS.E [R190+0x4080], desc[UR20][R126.64], P3 ;  /* 0x040800007ebe7fae */ /* 0x0003e800099a1014 */
[----:B------:R3:W-:Y:S04]  /*3acd0*/  STL [R1+0x230], R38 ;  /* 0x0002302601007387 */ /* 0x0007e80000100800 */
[----:B--2---:R-:W2:Y:S01]  /*3ace0*/  LDL.LU R6, [R1+0x334] ;  /* 0x0003340001067983 */ /* 0x004ea20000300800 */
[----:B---3--:R-:W-:Y:S01]  /*3acf0*/  IADD3 R0, P4, PT, R0, UR12, RZ ;  /* 0x0000000c00007c10 */ /* 0x008fe2000ff9e0ff */
[----:B-1----:R-:W-:-:S02]  /*3ad00*/  IMAD.MOV.U32 R126, RZ, RZ, R8 ;  /* 0x000000ffff7e7224 */ /* 0x002fc400078e0008 */
[----:B------:R-:W-:Y:S01]  /*3ad10*/  IMAD.MOV.U32 R127, RZ, RZ, R38 ;  /* 0x000000ffff7f7224 */ /* 0x000fe200078e0026 */
[----:B----4-:R-:W3:Y:S04]  /*3ad20*/  LDL.LU R8, [R1+0x2f0] ;  /* 0x0002f00001087983 */ /* 0x010ee80000300800 */
[----:B------:R-:W4:Y:S01]  /*3ad30*/  LDL.LU R38, [R1+0x330] ;  /* 0x0003300001267983 */ /* 0x000f220000300800 */
[----:B------:R-:W-:-:S03]  /*3ad40*/  IADD3 R2, P5, PT, R2, UR12, RZ ;  /* 0x0000000c02027c10 */ /* 0x000fc6000ffbe0ff */
[----:B------:R1:W-:Y:S01]  /*3ad50*/  LDGSTS.E [R190+0x4480], desc[UR20][R126.64], P3 ;  /* 0x044800007ebe7fae */ /* 0x0003e200099a1014 */
[----:B------:R-:W-:-:S03]  /*3ad60*/  IADD3.X R5, PT, PT, R5, UR13, RZ, P4, !PT ;  /* 0x0000000d05057c10 */ /* 0x000fc6000a7fe4ff */
[----:B------:R-:W-:Y:S01]  /*3ad70*/  STL [R1+0x274], R0 ;  /* 0x0002740001007387 */ /* 0x000fe20000100800 */
[----:B------:R-:W-:Y:S01]  /*3ad80*/  IADD3.X R7, PT, PT, R7, UR13, RZ, P5, !PT ;  /* 0x0000000d07077c10 */ /* 0x000fe2000affe4ff */
[----:B-1----:R-:W-:Y:S02]  /*3ad90*/  IMAD.MOV.U32 R126, RZ, RZ, R0 ;  /* 0x000000ffff7e7224 */ /* 0x002fe400078e0000 */
[----:B------:R1:W-:Y:S01]  /*3ada0*/  STL [R1+0x270], R5 ;  /* 0x0002700501007387 */ /* 0x0003e20000100800 */
[----:B------:R-:W-:-:S03]  /*3adb0*/  IMAD.MOV.U32 R127, RZ, RZ, R5 ;  /* 0x000000ffff7f7224 */ /* 0x000fc600078e0005 */
[----:B------:R-:W-:Y:S04]  /*3adc0*/  STL [R1+0x2b4], R2 ;  /* 0x0002b40201007387 */ /* 0x000fe80000100800 */
[----:B------:R1:W-:Y:S04]  /*3add0*/  LDGSTS.E [R190+0x4880], desc[UR20][R126.64], P3 ;  /* 0x048800007ebe7fae */ /* 0x0003e800099a1014 */
[----:B-1----:R-:W4:Y:S04]  /*3ade0*/  LDL.LU R5, [R1+0x374] ;  /* 0x0003740001057983 */ /* 0x002f280000300800 */
[----:B------:R1:W-:Y:S04]  /*3adf0*/  STL [R1+0x2b0], R7 ;  /* 0x0002b00701007387 */ /* 0x0003e80000100800 */
[----:B------:R-:W4:Y:S01]  /*3ae00*/  LDL.LU R0, [R1+0x3b4] ;  /* 0x0003b40001007983 */ /* 0x000f220000300800 */
[----:B------:R-:W-:-:S02]  /*3ae10*/  IMAD.MOV.U32 R127, RZ, RZ, R7 ;  /* 0x000000ffff7f7224 */ /* 0x000fc400078e0007 */
[----:B------:R-:W-:Y:S01]  /*3ae20*/  IMAD.MOV.U32 R126, RZ, RZ, R2 ;  /* 0x000000ffff7e7224 */ /* 0x000fe200078e0002 */
[----:B-1----:R-:W4:Y:S04]  /*3ae30*/  LDL.LU R7, [R1+0x370] ;  /* 0x0003700001077983 */ /* 0x002f280000300800 */
[----:B------:R-:W4:Y:S04]  /*3ae40*/  LDL.LU R2, [R1+0x3b0] ;  /* 0x0003b00001027983 */ /* 0x000f280000300800 */
[----:B------:R1:W-:Y:S01]  /*3ae50*/  LDGSTS.E [R190+0x4c80], desc[UR20][R126.64], P3 ;  /* 0x04c800007ebe7fae */ /* 0x0003e200099a1014 */
[----:B------:R-:W-:-:S05]  /*3ae60*/  IADD3 R3, P4, PT, R3, UR12, RZ ;  /* 0x0000000c03037c10 */ /* 0x000fca000ff9e0ff */
[----:B------:R-:W-:Y:S01]  /*3ae70*/  STL [R1+0x2f4], R3 ;  /* 0x0002f40301007387 */ /* 0x000fe20000100800 */
[----:B-1----:R-:W-:Y:S01]  /*3ae80*/  IMAD.MOV.U32 R126, RZ, RZ, R3 ;  /* 0x000000ffff7e7224 */ /* 0x002fe200078e0003 */
[----:B--2---:R-:W-:Y:S02]  /*3ae90*/  IADD3 R6, P5, PT, R6, UR12, RZ ;  /* 0x0000000c06067c10 */ /* 0x004fe4000ffbe0ff */
[----:B---3--:R-:W-:Y:S02]  /*3aea0*/  IADD3.X R8, PT, PT, R8, UR13, RZ, P4, !PT ;  /* 0x0000000d08087c10 */ /* 0x008fe4000a7fe4ff */
        /* <DEDUP_REMOVED lines=8> */
[----:B--2---:R-:W-:-:S02]  /*3af30*/  IMAD.MOV.U32 R126, RZ, RZ, R6 ;  /* 0x000000ffff7e7224 */ /* 0x004fc400078e0006 */
[----:B------:R-:W-:Y:S02]  /*3af40*/  IMAD.MOV.U32 R127, RZ, RZ, R38 ;  /* 0x000000ffff7f7224 */ /* 0x000fe400078e0026 */
[----:B-1----:R-:W2:Y:S01]  /*3af50*/  LDL.LU R38, [R1+0x3f0] ;  /* 0x0003f00001267983 */ /* 0x002ea20000300800 */
[----:B------:R-:W-:-:S03]  /*3af60*/  IADD3 R5, P4, PT, R5, UR12, RZ ;  /* 0x0000000c05057c10 */ /* 0x000fc6000ff9e0ff */
[----:B------:R-:W2:Y:S01]  /*3af70*/  LDL.LU R6, [R1+0x430] ;  /* 0x0004300001067983 */ /* 0x000ea20000300800 */
[----:B------:R-:W-:-:S03]  /*3af80*/  IADD3 R0, P5, PT, R0, UR12, RZ ;  /* 0x0000000c00007c10 */ /* 0x000fc6000ffbe0ff */
[----:B------:R-:W-:Y:S04]  /*3af90*/  STL [R1+0x374], R5 ;  /* 0x0003740501007387 */ /* 0x000fe80000100800 */
[----:B------:R1:W-:Y:S01]  /*3afa0*/  LDGSTS.E [R190+0x5480], desc[UR20][R126.64], P3 ;  /* 0x054800007ebe7fae */ /* 0x0003e200099a1014 */
[----:B------:R-:W-:Y:S02]  /*3afb0*/  IADD3.X R7, PT, PT, R7, UR13, RZ, P4, !PT ;  /* 0x0000000d07077c10 */ /* 0x000fe4000a7fe4ff */
[----:B------:R-:W-:-:S03]  /*3afc0*/  IADD3.X R2, PT, PT, R2, UR13, RZ, P5, !PT ;  /* 0x0000000d02027c10 */ /* 0x000fc6000affe4ff */
[----:B------:R1:W-:Y:S04]  /*3afd0*/  STL [R1+0x370], R7 ;  /* 0x0003700701007387 */ /* 0x0003e80000100800 */
[----:B------:R-:W-:Y:S01]  /*3afe0*/  STL [R1+0x3b4], R0 ;  /* 0x0003b40001007387 */ /* 0x000fe20000100800 */
[----:B-1----:R-:W-:Y:S02]  /*3aff0*/  IMAD.MOV.U32 R126, RZ, RZ, R5 ;  /* 0x000000ffff7e7224 */ /* 0x002fe400078e0005 */
[----:B------:R-:W-:Y:S01]  /*3b000*/  IMAD.MOV.U32 R127, RZ, RZ, R7 ;  /* 0x000000ffff7f7224 */ /* 0x000fe200078e0007 */
        /* <DEDUP_REMOVED lines=9> */
[----:B---3--:R-:W-:-:S05]  /*3b0a0*/  IADD3 R8, P4, PT, R8, UR12, RZ ;  /* 0x0000000c08087c10 */ /* 0x008fca000ff9e0ff */
[----:B-1----:R-:W-:Y:S01]  /*3b0b0*/  IMAD.MOV.U32 R126, RZ, RZ, R8 ;  /* 0x000000ffff7e7224 */ /* 0x002fe200078e0008 */
[----:B----4-:R-:W-:Y:S02]  /*3b0c0*/  IADD3 R3, P5, PT, R3, UR12, RZ ;  /* 0x0000000c03037c10 */ /* 0x010fe4000ffbe0ff */
[----:B--2---:R-:W-:Y:S01]  /*3b0d0*/  IADD3.X R38, PT, PT, R38, UR13, RZ, P4, !PT ;  /* 0x0000000d26267c10 */ /* 0x004fe2000a7fe4ff */
[----:B------:R-:W-:Y:S01]  /*3b0e0*/  STL [R1+0x3f4], R8 ;  /* 0x0003f40801007387 */ /* 0x000fe20000100800 */
[----:B------:R-:W-:-:S03]  /*3b0f0*/  IADD3.X R6, PT, PT, R6, UR13, RZ, P5, !PT ;  /* 0x0000000d06067c10 */ /* 0x000fc6000affe4ff */
[----:B------:R-:W-:Y:S01]  /*3b100*/  IMAD.MOV.U32 R127, RZ, RZ, R38 ;  /* 0x000000ffff7f7224 */ /* 0x000fe200078e0026 */
[----:B------:R1:W-:Y:S04]  /*3b110*/  STL [R1+0x3f0], R38 ;  /* 0x0003f02601007387 */ /* 0x0003e80000100800 */
[----:B------:R-:W-:Y:S04]  /*3b120*/  STL [R1+0x434], R3 ;  /* 0x0004340301007387 */ /* 0x000fe80000100800 */
[----:B------:R2:W-:Y:S04]  /*3b130*/  LDGSTS.E [R190+0x6080], desc[UR20][R126.64], P3 ;  /* 0x060800007ebe7fae */ /* 0x0005e800099a1014 */
[----:B------:R3:W-:Y:S04]  /*3b140*/  STL [R1+0x430], R6 ;  /* 0x0004300601007387 */ /* 0x0007e80000100800 */
[----:B------:R-:W4:Y:S01]  /*3b150*/  LDL.LU R245, [R1+0x4f0] ;  /* 0x0004f00001f57983 */ /* 0x000f220000300800 */
[----:B--2---:R-:W-:-:S03]  /*3b160*/  IMAD.MOV.U32 R126, RZ, RZ, R3 ;  /* 0x000000ffff7e7224 */ /* 0x004fc600078e0003 */
[----:B------:R-:W2:Y:S01]  /*3b170*/  LDL.LU R229, [R1+0x4f4] ;  /* 0x0004f40001e57983 */ /* 0x000ea20000300800 */
[----:B------:R-:W-:-:S03]  /*3b180*/  IMAD.MOV.U32 R127, RZ, RZ, R6 ;  /* 0x000000ffff7f7224 */ /* 0x000fc600078e0006 */
[----:B-1----:R-:W4:Y:S04]  /*3b190*/  LDL.LU R38, [R1+0x530] ;  /* 0x0005300001267983 */ /* 0x002f280000300800 */
[----:B------:R-:W4:Y:S01]  /*3b1a0*/  LDL.LU R8, [R1+0x534] ;  /* 0x0005340001087983 */ /* 0x000f220000300800 */
[----:B------:R-:W-:-:S03]  /*3b1b0*/  IADD3 R5, P4, PT, R5, UR12, RZ ;  /* 0x0000000c05057c10 */ /* 0x000fc6000ff9e0ff */
[----:B---3--:R-:W3:Y:S01]  /*3b1c0*/  LDL.LU R6, [R1+0x574] ;  /* 0x0005740001067983 */ /* 0x008ee20000300800 */
[----:B------:R-:W-:-:S03]  /*3b1d0*/  IADD3.X R7, PT, PT, R7, UR13, RZ, P4, !PT ;  /* 0x0000000d07077c10 */ /* 0x000fc6000a7fe4ff */
[----:B------:R1:W-:Y:S04]  /*3b1e0*/  LDGSTS.E [R190+0x6480], desc[UR20][R126.64], P3 ;  /* 0x064800007ebe7fae */ /* 0x0003e800099a1014 */
[----:B------:R-:W3:Y:S04]  /*3b1f0*/  LDL.LU R3, [R1+0x5b4] ;  /* 0x0005b40001037983 */ /* 0x000ee80000300800 */
        /* <DEDUP_REMOVED lines=8> */
[----:B-1----:R-:W3:Y:S04]  /*3b280*/  LDL.LU R7, [R1+0x570] ;  /* 0x0005700001077983 */ /* 0x002ee80000300800 */
[----:B------:R1:W-:Y:S04]  /*3b290*/  STL [R1+0x4b0], R2 ;  /* 0x0004b00201007387 */ /* 0x0003e80000100800 */
[----:B------:R-:W3:Y:S01]  /*3b2a0*/  LDL.LU R5, [R1+0x5b0] ;  /* 0x0005b00001057983 */ /* 0x000ee20000300800 */
[----:B------:R-:W-:-:S02]  /*3b2b0*/  IMAD.MOV.U32 R127, RZ, RZ, R2 ;  /* 0x000000ffff7f7224 */ /* 0x000fc400078e0002 */
[----:B------:R-:W-:Y:S01]  /*3b2c0*/  IMAD.MOV.U32 R126, RZ, RZ, R0 ;  /* 0x000000ffff7e7224 */ /* 0x000fe200078e0000 */
[----:B-1----:R-:W3:Y:S04]  /*3b2d0*/  LDL.LU R2, [R1+0x618] ;  /* 0x0006180001027983 */ /* 0x002ee80000300800 */
[----:B------:R-:W3:Y:S04]  /*3b2e0*/  LDL.LU R0, [R1+0x61c] ;  /* 0x00061c0001007983 */ /* 0x000ee80000300800 */
[----:B------:R1:W-:Y:S01]  /*3b2f0*/  LDGSTS.E [R190+0x6c80], desc[UR20][R126.64], P3 ;  /* 0x06c800007ebe7fae */ /* 0x0003e200099a1014 */
[----:B--2---:R-:W-:-:S04]  /*3b300*/  IADD3 R229, P4, PT, R229, UR12, RZ ;  /* 0x0000000ce5e57c10 */ /* 0x004fc8000ff9e0ff */
[----:B----4-:R-:W-:Y:S02]  /*3b310*/  IADD3.X R245, PT, PT, R245, UR13, RZ, P4, !PT ;  /* 0x0000000df5f57c10 */ /* 0x010fe4000a7fe4ff */
[----:B------:R-:W-:Y:S01]  /*3b320*/  IADD3 R8, P5, PT, R8, UR12, RZ ;  /* 0x0000000c08087c10 */ /* 0x000fe2000ffbe0ff */
[----:B-1----:R-:W-:Y:S01]  /*3b330*/  IMAD.MOV.U32 R126, RZ, RZ, R229 ;  /* 0x000000ffff7e7224 */ /* 0x002fe200078e00e5 */
[----:B---3--:R-:W-:Y:S01]  /*3b340*/  IADD3 R6, P4, PT, R6, UR12, RZ ;  /* 0x0000000c06067c10 */ /* 0x008fe2000ff9e0ff */
[----:B------:R-:W-:Y:S01]  /*3b350*/  IMAD.MOV.U32 R127, RZ, RZ, R245 ;  /* 0x000000ffff7f7224 */ /* 0x000fe200078e00f5 */
[----:B------:R-:W-:Y:S01]  /*3b360*/  IADD3.X R38, PT, PT, R38, UR13, RZ, P5, !PT ;  /* 0x0000000d26267c10 */ /* 0x000fe2000affe4ff */
[----:B------:R-:W-:Y:S04]  /*3b370*/  STL [R1+0x4f4], R229 ;  /* 0x0004f4e501007387 */ /* 0x000fe80000100800 */
[----:B------:R1:W-:Y:S01]  /*3b380*/  LDGSTS.E [R190+0x7080], desc[UR20][R126.64], P3 ;  /* 0x070800007ebe7fae */ /* 0x0003e200099a1014 */
[----:B------:R-:W-:-:S03]  /*3b390*/  IADD3 R3, P5, PT, R3, UR12, RZ ;  /* 0x0000000c03037c10 */ /* 0x000fc6000ffbe0ff */
[----:B------:R-:W-:Y:S04]  /*3b3a0*/  STL [R1+0x4f0], R245 ;  /* 0x0004f0f501007387 */ /* 0x000fe80000100800 */
[----:B------:R-:W-:Y:S04]  /*3b3b0*/  STL [R1+0x534], R8 ;  /* 0x0005340801007387 */ /* 0x000fe80000100800 */
[----:B------:R2:W-:Y:S01]  /*3b3c0*/  STL [R1+0x530], R38 ;  /* 0x0005302601007387 */ /* 0x0005e20000100800 */
[----:B-1----:R-:W-:Y:S02]  /*3b3d0*/  IMAD.MOV.U32 R126, RZ, RZ, R8 ;  /* 0x000000ffff7e7224 */ /* 0x002fe400078e0008 */
[----:B------:R-:W-:Y:S01]  /*3b3e0*/  IMAD.MOV.U32 R127, RZ, RZ, R38 ;  /* 0x000000ffff7f7224 */ /* 0x000fe200078e0026 */
[----:B------:R-:W-:Y:S04]  /*3b3f0*/  STL [R1+0x574], R6 ;  /* 0x0005740601007387 */ /* 0x000fe80000100800 */
[----:B------:R1:W-:Y:S01]  /*3b400*/  LDGSTS.E [R190+0x7480], desc[UR20][R126.64], P3 ;  /* 0x074800007ebe7fae */ /* 0x0003e200099a1014 */
[----:B------:R-:W-:-:S05]  /*3b410*/  IADD3.X R7, PT, PT, R7, UR13, RZ, P4, !PT ;  /* 0x0000000d07077c10 */ /* 0x000fca000a7fe4ff */
[----:B------:R-:W-:Y:S01]  /*3b420*/  STL [R1+0x570], R7 ;  /* 0x0005700701007387 */ /* 0x000fe20000100800 */
[----:B------:R-:W-:-:S03]  /*3b430*/  IADD3.X R5, PT, PT, R5, UR13, RZ, P5, !PT ;  /* 0x0000000d05057c10 */ /* 0x000fc6000affe4ff */
[----:B------:R-:W-:Y:S01]  /*3b440*/  STL [R1+0x5b4], R3 ;  /* 0x0005b40301007387 */ /* 0x000fe20000100800 */
[----:B------:R-:W-:-:S03]  /*3b450*/  IADD3 R0, P4, PT, R0, UR12, RZ ;  /* 0x0000000c00007c10 */ /* 0x000fc6000ff9e0ff */
[----:B------:R3:W-:Y:S01]  /*3b460*/  STL [R1+0x5b0], R5 ;  /* 0x0005b00501007387 */ /* 0x0007e20000100800 */
[----:B------:R-:W-:-:S03]  /*3b470*/  IADD3.X R2, PT, PT, R2, UR13, RZ, P4, !PT ;  /* 0x0000000d02027c10 */ /* 0x000fc6000a7fe4ff */
[----:B------:R4:W-:Y:S01]  /*3b480*/  STL [R1+0x61c], R0 ;  /* 0x00061c0001007387 */ /* 0x0009e20000100800 */
[----:B-1----:R-:W-:Y:S02]  /*3b490*/  IMAD.MOV.U32 R126, RZ, RZ, R6 ;  /* 0x000000ffff7e7224 */ /* 0x002fe400078e0006 */
[----:B------:R-:W-:Y:S01]  /*3b4a0*/  IMAD.MOV.U32 R127, RZ, RZ, R7 ;  /* 0x000000ffff7f7224 */ /* 0x000fe200078e0007 */
[----:B------:R1:W-:Y:S04]  /*3b4b0*/  STL [R1+0x618], R2 ;  /* 0x0006180201007387 */ /* 0x0003e80000100800 */
[----:B--2---:R-:W2:Y:S04]  /*3b4c0*/  LDL.LU R38, [R1+0x38] ;  /* 0x0000380001267983 */ /* 0x004ea80000300800 */
[----:B------:R-:W2:Y:S04]  /*3b4d0*/  LDL.LU R8, [R1+0x3c] ;  /* 0x00003c0001087983 */ /* 0x000ea80000300800 */
[----:B------:R1:W-:Y:S02]  /*3b4e0*/  LDGSTS.E [R190+0x7880], desc[UR20][R126.64], P3 ;  /* 0x078800007ebe7fae */ /* 0x0003e400099a1014 */
[----:B-1----:R-:W-:-:S02]  /*3b4f0*/  IMAD.MOV.U32 R126, RZ, RZ, R3 ;  /* 0x000000ffff7e7224 */ /* 0x002fc400078e0003 */
[----:B------:R-:W-:Y:S02]  /*3b500*/  IMAD.MOV.U32 R127, RZ, RZ, R5 ;  /* 0x000000ffff7f7224 */ /* 0x000fe400078e0005 */
[----:B---3--:R-:W3:Y:S04]  /*3b510*/  LDL.LU R5, [R1+0x78] ;  /* 0x0000780001057983 */ /* 0x008ee80000300800 */
[----:B------:R1:W-:Y:S02]  /*3b520*/  LDGSTS.E [R190+0x7c80], desc[UR20][R126.64], P3 ;  /* 0x07c800007ebe7fae */ /* 0x0003e400099a1014 */
[----:B-1----:R-:W-:Y:S02]  /*3b530*/  IMAD.MOV.U32 R126, RZ, RZ, R0 ;  /* 0x000000ffff7e7224 */ /* 0x002fe400078e0000 */
[----:B----4-:R-:W4:Y:S01]  /*3b540*/  LDL.LU R0, [R1+0x7c] ;  /* 0x00007c0001007983 */ /* 0x010f220000300800 */
[----:B------:R-:W-:-:S03]  /*3b550*/  IMAD.MOV.U32 R127, RZ, RZ, R2 ;  /* 0x000000ffff7f7224 */ /* 0x000fc600078e0002 */
[----:B------:R-:W3:Y:S04]  /*3b560*/  LDL.LU R7, [R1+0xb8] ;  /* 0x0000b80001077983 */ /* 0x000ee80000300800 */
[----:B------:R-:W3:Y:S01]  /*3b570*/  LDL.LU R2, [R1+0xbc] ;  /* 0x0000bc0001027983 */ /* 0x000ee20000300800 */
[----:B------:R-:W-:Y:S02]  /*3b580*/  LOP3.LUT R3, R4, 0x20, RZ, 0x3c, !PT ;  /* 0x0000002004037812 */ /* 0x000fe400078e3cff */
[----:B------:R-:W-:-:S03]  /*3b590*/  IADD3 R139, P5, PT, R139, UR12, RZ ;  /* 0x0000000c8b8b7c10 */ /* 0x000fc6000ffbe0ff */
[----:B------:R-:W-:Y:S01]  /*3b5a0*/  VIADD R190, R3, UR5 ;  /* 0x0000000503be7c36 */ /* 0x000fe20008000000 */
[----:B------:R-:W-:Y:S01]  /*3b5b0*/  IADD3.X R138, PT, PT, R138, UR13, RZ, P5, !PT ;  /* 0x0000000d8a8a7c10 */ /* 0x000fe2000affe4ff */
[----:B------:R-:W3:Y:S01]  /*3b5c0*/  LDL.LU R3, [R1+0xfc] ;  /* 0x0000fc0001037983 */ /* 0x000ee20000300800 */
[----:B------:R-:W-:-:S03]  /*3b5d0*/  IADD3 R155, P4, PT, R155, UR12, RZ ;  /* 0x0000000c9b9b7c10 */ /* 0x000fc6000ff9e0ff */
[----:B------:R1:W-:Y:S01]  /*3b5e0*/  LDGSTS.E [R190+0x100], desc[UR20][R126.64], P3 ;  /* 0x001000007ebe7fae */ /* 0x0003e200099a1014 */
[----:B------:R-:W-:Y:S02]  /*3b5f0*/  IADD3.X R154, PT, PT, R154, UR13, RZ, P4, !PT ;  /* 0x0000000d9a9a7c10 */ /* 0x000fe4000a7fe4ff */
[----:B------:R-:W-:Y:S01]  /*3b600*/  IADD3 R171, P5, PT, R171, UR12, RZ ;  /* 0x0000000cabab7c10 */ /* 0x000fe2000ffbe0ff */
[----:B------:R-:W3:Y:S01]  /*3b610*/  LDL.LU R6, [R1+0x13c] ;  /* 0x00013c0001067983 */ /* 0x000ee20000300800 */
        /* <DEDUP_REMOVED lines=35> */
[----:B--2---:R-:W-:-:S04]  /*3b850*/  IADD3 R8, P5, PT, R8, UR12, RZ ;  /* 0x0000000c08087c10 */ /* 0x004fc8000ffbe0ff */
[----:B------:R-:W-:Y:S01]  /*3b860*/  IADD3.X R38, PT, PT, R38, UR13, RZ, P5, !PT ;  /* 0x0000000d26267c10 */ /* 0x000fe2000affe4ff */
[----:B------:R2:W-:Y:S01]  /*3b870*/  STL [R1+0x3c], R8 ;  /* 0x00003c0801007387 */ /* 0x0005e20000100800 */
[----:B-1----:R-:W-:-:S03]  /*3b880*/  IMAD.MOV.U32 R126, RZ, RZ, R8 ;  /* 0x000000ffff7e7224 */ /* 0x002fc600078e0008 */
[----:B------:R1:W-:Y:S01]  /*3b890*/  STL [R1+0x38], R38 ;  /* 0x0000382601007387 */ /* 0x0003e20000100800 */
[----:B------:R-:W-:-:S03]  /*3b8a0*/  IMAD.MOV.U32 R127, RZ, RZ, R38 ;  /* 0x000000ffff7f7224 */ /* 0x000fc600078e0026 */
[----:B--2---:R-:W2:Y:S04]  /*3b8b0*/  LDL.LU R8, [R1+0xf8] ;  /* 0x0000f80001087983 */ /* 0x004ea80000300800 */
[----:B-1----:R-:W2:Y:S04]  /*3b8c0*/  LDL.LU R38, [R1+0x138] ;  /* 0x0001380001267983 */ /* 0x002ea80000300800 */
[----:B------:R1:W-:Y:S01]  /*3b8d0*/  LDGSTS.E [R190+0x2500], desc[UR20][R126.64], P3 ;  /* 0x025000007ebe7fae */ /* 0x0003e200099a1014 */
[----:B----4-:R-:W-:-:S04]  /*3b8e0*/  IADD3 R0, P4, PT, R0, UR12, RZ ;  /* 0x0000000c00007c10 */ /* 0x010fc8000ff9e0ff */
[----:B---3--:R-:W-:Y:S02]  /*3b8f0*/  IADD3.X R5, PT, PT, R5, UR13, RZ, P4, !PT ;  /* 0x0000000d05057c10 */ /* 0x008fe4000a7fe4ff */
[----:B------:R-:W-:Y:S01]  /*3b900*/  IADD3 R2, P5, PT, R2, UR12, RZ ;  /* 0x0000000c02027c10 */ /* 0x000fe2000ffbe0ff */
[----:B------:R3:W-:Y:S01]  /*3b910*/  STL [R1+0x7c], R0 ;  /* 0x00007c0001007387 */ /* 0x0007e20000100800 */
[----:B-1----:R-:W-:Y:S02]  /*3b920*/  IMAD.MOV.U32 R126, RZ, RZ, R0 ;  /* 0x000000ffff7e7224 */ /* 0x002fe400078e0000 */
[----:B------:R-:W-:Y:S01]  /*3b930*/  IADD3.X R7, PT, PT, R7, UR13, RZ, P5, !PT ;  /* 0x0000000d07077c10 */ /* 0x000fe2000affe4ff */
[----:B------:R-:W-:Y:S01]  /*3b940*/  IMAD.MOV.U32 R127, RZ, RZ, R5 ;  /* 0x000000ffff7f7224 */ /* 0x000fe200078e0005 */
[----:B------:R1:W-:Y:S04]  /*3b950*/  STL [R1+0x78], R5 ;  /* 0x0000780501007387 */ /* 0x0003e80000100800 */
[----:B------:R4:W-:Y:S04]  /*3b960*/  STL [R1+0xbc], R2 ;  /* 0x0000bc0201007387 */ /* 0x0009e80000100800 */
[----:B---3--:R-:W3:Y:S04]  /*3b970*/  LDL.LU R0, [R1+0x17c] ;  /* 0x00017c0001007983 */ /* 0x008ee80000300800 */
[----:B------:R4:W-:Y:S04]  /*3b980*/  STL [R1+0xb8], R7 ;  /* 0x0000b80701007387 */ /* 0x0009e80000100800 */
[----:B------:R4:W-:Y:S04]  /*3b990*/  LDGSTS.E [R190+0x2900], desc[UR20][R126.64], P3 ;  /* 0x029000007ebe7fae */ /* 0x0009e800099a1014 */
[----:B-1----:R-:W3:Y:S01]  /*3b9a0*/  LDL.LU R5, [R1+0x1bc] ;  /* 0x0001bc0001057983 */ /* 0x002ee20000300800 */
[----:B----4-:R-:W-:-:S03]  /*3b9b0*/  IMAD.MOV.U32 R126, RZ, RZ, R2 ;  /* 0x000000ffff7e7224 */ /* 0x010fc600078e0002 */
[----:B------:R-:W4:Y:S01]  /*3b9c0*/  LDL.LU R2, [R1+0x178] ;  /* 0x0001780001027983 */ /* 0x000f220000300800 */
[----:B------:R-:W-:-:S03]  /*3b9d0*/  IMAD.MOV.U32 R127, RZ, RZ, R7 ;  /* 0x000000ffff7f7224 */ /* 0x000fc600078e0007 */
[----:B------:R-:W4:Y:S01]  /*3b9e0*/  LDL.LU R7, [R1+0x1b8] ;  /* 0x0001b80001077983 */ /* 0x000f220000300800 */
[----:B------:R-:W-:Y:S02]  /*3b9f0*/  IADD3 R3, P4, PT, R3, UR12, RZ ;  /* 0x0000000c03037c10 */ /* 0x000fe4000ff9e0ff */
[----:B------:R-:W-:Y:S01]  /*3ba00*/  IADD3 R6, P5, PT, R6, UR12, RZ ;  /* 0x0000000c06067c10 */ /* 0x000fe2000ffbe0ff */
[----:B------:R1:W-:Y:S04]  /*3ba10*/  LDGSTS.E [R190+0x2d00], desc[UR20][R126.64], P3 ;  /* 0x02d000007ebe7fae */ /* 0x0003e800099a1014 */
[----:B------:R2:W-:Y:S01]  /*3ba20*/  STL [R1+0xfc], R3 ;  /* 0x0000fc0301007387 */ /* 0x0005e20000100800 */
[----:B-1----:R-:W-:Y:S01]  /*3ba30*/  IMAD.MOV.U32 R126, RZ, RZ, R3 ;  /* 0x000000ffff7e7224 */ /* 0x002fe200078e0003 */
[----:B--2---:R-:W-:-:S02]  /*3ba40*/  IADD3.X R8, PT, PT, R8, UR13, RZ, P4, !PT ;  /* 0x0000000d08087c10 */ /* 0x004fc4000a7fe4ff */
[----:B------:R-:W-:-:S03]  /*3ba50*/  IADD3.X R38, PT, PT, R38, UR13, RZ, P5, !PT ;  /* 0x0000000d26267c10 */ /* 0x000fc6000affe4ff */
[----:B------:R-:W-:Y:S01]  /*3ba60*/  IMAD.MOV.U32 R127, RZ, RZ, R8 ;  /* 0x000000ffff7f7224 */ /* 0x000fe200078e0008 */
[----:B------:R1:W-:Y:S04]  /*3ba70*/  STL [R1+0xf8], R8 ;  /* 0x0000f80801007387 */ /* 0x0003e80000100800 */
[----:B------:R2:W-:Y:S04]  /*3ba80*/  STL [R1+0x13c], R6 ;  /* 0x00013c0601007387 */ /* 0x0005e80000100800 */
[----:B------:R-:W4:Y:S04]  /*3ba90*/  LDL.LU R3, [R1+0x1fc] ;  /* 0x0001fc0001037983 */ /* 0x000f280000300800 */
[----:B------:R2:W-:Y:S04]  /*3baa0*/  STL [R1+0x138], R38 ;  /* 0x0001382601007387 */ /* 0x0005e80000100800 */
[----:B------:R2:W-:Y:S04]  /*3bab0*/  LDGSTS.E [R190+0x3100], desc[UR20][R126.64], P3 ;  /* 0x031000007ebe7fae */ /* 0x0005e800099a1014 */
[----:B-1----:R-:W4:Y:S01]  /*3bac0*/  LDL.LU R8, [R1+0x23c] ;  /* 0x00023c0001087983 */ /* 0x002f220000300800 */
[----:B--2---:R-:W-:-:S03]  /*3bad0*/  IMAD.MOV.U32 R126, RZ, RZ, R6 ;  /* 0x000000ffff7e7224 */ /* 0x004fc600078e0006 */
[----:B------:R-:W2:Y:S01]  /*3bae0*/  LDL.LU R6, [R1+0x1f8] ;  /* 0x0001f80001067983 */ /* 0x000ea20000300800 */
[----:B------:R-:W-:-:S03]  /*3baf0*/  IMAD.MOV.U32 R127, RZ, RZ, R38 ;  /* 0x000000ffff7f7224 */ /* 0x000fc600078e0026 */
[----:B------:R-:W2:Y:S04]  /*3bb00*/  LDL.LU R38, [R1+0x238] ;  /* 0x0002380001267983 */ /* 0x000ea80000300800 */
[----:B------:R1:W-:Y:S01]  /*3bb10*/  LDGSTS.E [R190+0x3500], desc[UR20][R126.64], P3 ;  /* 0x035000007ebe7fae */ /* 0x0003e200099a1014 */
[----:B---3--:R-:W-:-:S05]  /*3bb20*/  IADD3 R0, P4, PT, R0, UR12, RZ ;  /* 0x0000000c00007c10 */ /* 0x008fca000ff9e0ff */
[----:B------:R3:W-:Y:S01]  /*3bb30*/  STL [R1+0x17c], R0 ;  /* 0x00017c0001007387 */ /* 0x0007e20000100800 */
[----:B------:R-:W-:Y:S01]  /*3bb40*/  IADD3 R5, P5, PT, R5, UR12, RZ ;  /* 0x0000000c05057c10 */ /* 0x000fe2000ffbe0ff */
[----:B-1----:R-:W-:Y:S01]  /*3bb50*/  IMAD.MOV.U32 R126, RZ, RZ, R0 ;  /* 0x000000ffff7e7224 */ /* 0x002fe200078e0000 */
[----:B----4-:R-:W-:Y:S02]  /*3bb60*/  IADD3.X R2, PT, PT, R2, UR13, RZ, P4, !PT ;  /* 0x0000000d02027c10 */ /* 0x010fe4000a7fe4ff */
[----:B------:R-:W-:-:S03]  /*3bb70*/  IADD3.X R7, PT, PT, R7, UR13, RZ, P5, !PT ;  /* 0x0000000d07077c10 */ /* 0x000fc6000affe4ff */
        /* <DEDUP_REMOVED lines=10> */
[----:B------:R-:W4:Y:S04]  /*3bc20*/  LDL.LU R7, [R1+0x2b8] ;  /* 0x0002b80001077983 */ /* 0x000f280000300800 */
[----:B------:R1:W-:Y:S01]  /*3bc30*/  LDGSTS.E [R190+0x3d00], desc[UR20][R126.64], P3 ;  /* 0x03d000007ebe7fae */ /* 0x0003e200099a1014 */
[----:B------:R-:W-:-:S05]  /*3bc40*/  IADD3 R3, P4, PT, R3, UR12, RZ ;  /* 0x0000000c03037c10 */ /* 0x000fca000ff9e0ff */
[----:B------:R2:W-:Y:S01]  /*3bc50*/  STL [R1+0x1fc], R3 ;  /* 0x0001fc0301007387 */ /* 0x0005e20000100800 */
[----:B-1----:R-:W-:Y:S01]  /*3bc60*/  IMAD.MOV.U32 R126, RZ, RZ, R3 ;  /* 0x000000ffff7e7224 */ /* 0x002fe200078e0003 */
[----:B------:R-:W-:Y:S02]  /*3bc70*/  IADD3 R8, P5, PT, R8, UR12, RZ ;  /* 0x0000000c08087c10 */ /* 0x000fe4000ffbe0ff */
[----:B--2---:R-:W-:Y:S02]  /*3bc80*/  IADD3.X R6, PT, PT, R6, UR13, RZ, P4, !PT ;  /* 0x0000000d06067c10 */ /* 0x004fe4000a7fe4ff */
        /* <DEDUP_REMOVED lines=14> */
[----:B------:R-:W-:Y:S01]  /*3bd70*/  STL [R1+0x27c], R0 ;  /* 0x00027c0001007387 */ /* 0x000fe20000100800 */
[----:B------:R-:W-:Y:S01]  /*3bd80*/  IADD3 R2, P5, PT, R2, UR12, RZ ;  /* 0x0000000c02027c10 */ /* 0x000fe2000ffbe0ff */
[----:B-1----:R-:W-:Y:S01]  /*3bd90*/  IMAD.MOV.U32 R126, RZ, RZ, R0 ;  /* 0x000000ffff7e7224 */ /* 0x002fe200078e0000 */
[----:B----4-:R-:W-:Y:S02]  /*3bda0*/  IADD3.X R5, PT, PT, R5, UR13, RZ, P4, !PT ;  /* 0x0000000d05057c10 */ /* 0x010fe4000a7fe4ff */
[----:B------:R-:W-:-:S03]  /*3bdb0*/  IADD3.X R7, PT, PT, R7, UR13, RZ, P5, !PT ;  /* 0x0000000d07077c10 */ /* 0x000fc6000affe4ff */
[----:B------:R-:W-:Y:S01]  /*3bdc0*/  IMAD.MOV.U32 R127, RZ, RZ, R5 ;  /* 0x000000ffff7f7224 */ /* 0x000fe200078e0005 */
[----:B------:R1:W-:Y:S04]  /*3bdd0*/  STL [R1+0x278], R5 ;  /* 0x0002780501007387 */ /* 0x0003e80000100800 */
[----:B------:R-:W-:Y:S04]  /*3bde0*/  STL [R1+0x2bc], R2 ;  /* 0x0002bc0201007387 */ /* 0x000fe80000100800 */
[----:B------:R3:W-:Y:S04]  /*3bdf0*/  LDGSTS.E [R190+0x4900], desc[UR20][R126.64], P3 ;  /* 0x049000007ebe7fae */ /* 0x0007e800099a1014 */
[----:B-1----:R-:W4:Y:S04]  /*3be00*/  LDL.LU R5, [R1+0x37c] ;  /* 0x00037c0001057983 */ /* 0x002f280000300800 */
[----:B------:R1:W-:Y:S04]  /*3be10*/  STL [R1+0x2b8], R7 ;  /* 0x0002b80701007387 */ /* 0x0003e80000100800 */
[----:B------:R-:W4:Y:S01]  /*3be20*/  LDL.LU R0, [R1+0x3bc] ;  /* 0x0003bc0001007983 */ /* 0x000f220000300800 */
[----:B---3--:R-:W-:-:S02]  /*3be30*/  IMAD.MOV.U32 R127, RZ, RZ, R7 ;  /* 0x000000ffff7f7224 */ /* 0x008fc400078e0007 */
[----:B------:R-:W-:Y:S01]  /*3be40*/  IMAD.MOV.U32 R126, RZ, RZ, R2 ;  /* 0x000000ffff7e7224 */ /* 0x000fe200078e0002 */
[----:B-1----:R-:W3:Y:S04]  /*3be50*/  LDL.LU R7, [R1+0x378] ;  /* 0x0003780001077983 */ /* 0x002ee80000300800 */
[----:B------:R-:W3:Y:S04]  /*3be60*/  LDL.LU R2, [R1+0x3b8] ;  /* 0x0003b80001027983 */ /* 0x000ee80000300800 */
[----:B------:R1:W-:Y:S01]  /*3be70*/  LDGSTS.E [R190+0x4d00], desc[UR20][R126.64], P3 ;  /* 0x04d000007ebe7fae */ /* 0x0003e200099a1014 */
[----:B------:R-:W-:-:S05]  /*3be80*/  IADD3 R3, P4, PT, R3, UR12, RZ ;  /* 0x0000000c03037c10 */ /* 0x000fca000ff9e0ff */
[----:B------:R-:W-:Y:S01]  /*3be90*/  STL [R1+0x2fc], R3 ;  /* 0x0002fc0301007387 */ /* 0x000fe20000100800 */
[----:B-1----:R-:W-:Y:S01]  /*3bea0*/  IMAD.MOV.U32 R126, RZ, RZ, R3 ;  /* 0x000000ffff7e7224 */ /* 0x002fe200078e0003 */
[----:B------:R-:W-:Y:S02]  /*3beb0*/  IADD3 R6, P5, PT, R6, UR12, RZ ;  /* 0x0000000c06067c10 */ /* 0x000fe4000ffbe0ff */
[----:B--2---:R-:W-:Y:S02]  /*3bec0*/  IADD3.X R8, PT, PT, R8, UR13, RZ, P4, !PT ;  /* 0x0000000d08087c10 */ /* 0x004fe4000a7fe4ff */
[----:B------:R-:W-:-:S03]  /*3bed0*/  IADD3.X R38, PT, PT, R38, UR13, RZ, P5, !PT ;  /* 0x0000000d26267c10 */ /* 0x000fc6000affe4ff */
[----:B------:R-:W-:Y:S01]  /*3bee0*/  IMAD.MOV.U32 R127, RZ, RZ, R8 ;  /* 0x000000ffff7f7224 */ /* 0x000fe200078e0008 */
[----:B------:R1:W-:Y:S04]  /*3bef0*/  STL [R1+0x2f8], R8 ;  /* 0x0002f80801007387 */ /* 0x0003e80000100800 */
[----:B------:R-:W-:Y:S04]  /*3bf00*/  STL [R1+0x33c], R6 ;  /* 0x00033c0601007387 */ /* 0x000fe80000100800 */
[----:B------:R2:W-:Y:S04]  /*3bf10*/  LDGSTS.E [R190+0x5100], desc[UR20][R126.64], P3 ;  /* 0x051000007ebe7fae */ /* 0x0005e800099a1014 */
[----:B-1----:R-:W3:Y:S04]  /*3bf20*/  LDL.LU R8, [R1+0x3fc] ;  /* 0x0003fc0001087983 */ /* 0x002ee80000300800 */
[----:B------:R1:W-:Y:S04]  /*3bf30*/  STL [R1+0x338], R38 ;  /* 0x0003382601007387 */ /* 0x0003e80000100800 */
[----:B------:R-:W3:Y:S01]  /*3bf40*/  LDL.LU R3, [R1+0x43c] ;  /* 0x00043c0001037983 */ /* 0x000ee20000300800 */
[----:B--2---:R-:W-:-:S02]  /*3bf50*/  IMAD.MOV.U32 R127, RZ, RZ, R38 ;  /* 0x000000ffff7f7224 */ /* 0x004fc400078e0026 */
[----:B------:R-:W-:Y:S01]  /*3bf60*/  IMAD.MOV.U32 R126, RZ, RZ, R6 ;  /* 0x000000ffff7e7224 */ /* 0x000fe200078e0006 */
[----:B-1----:R-:W2:Y:S04]  /*3bf70*/  LDL.LU R38, [R1+0x3f8] ;  /* 0x0003f80001267983 */ /* 0x002ea80000300800 */
[----:B------:R-:W2:Y:S04]  /*3bf80*/  LDL.LU R6, [R1+0x438] ;  /* 0x0004380001067983 */ /* 0x000ea80000300800 */
[----:B------:R1:W-:Y:S01]  /*3bf90*/  LDGSTS.E [R190+0x5500], desc[UR20][R126.64], P3 ;  /* 0x055000007ebe7fae */ /* 0x0003e200099a1014 */
[----:B----4-:R-:W-:-:S02]  /*3bfa0*/  IADD3 R5, P4, PT, R5, UR12, RZ ;  /* 0x0000000c05057c10 */ /* 0x010fc4000ff9e0ff */
[----:B------:R-:W-:-:S03]  /*3bfb0*/  IADD3 R0, P5, PT, R0, UR12, RZ ;  /* 0x0000000c00007c10 */ /* 0x000fc6000ffbe0ff */
[----:B------:R-:W-:Y:S01]  /*3bfc0*/  STL [R1+0x37c], R5 ;  /* 0x00037c0501007387 */ /* 0x000fe20000100800 */
[----:B---3--:R-:W-:Y:S02]  /*3bfd0*/  IADD3.X R7, PT, PT, R7, UR13, RZ, P4, !PT ;  /* 0x0000000d07077c10 */ /* 0x008fe4000a7fe4ff */
[----:B------:R-:W-:-:S03]  /*3bfe0*/  IADD3.X R2, PT, PT, R2, UR13, RZ, P5, !PT ;  /* 0x0000000d02027c10 */ /* 0x000fc6000affe4ff */
[----:B------:R3:W-:Y:S01]  /*3bff0*/  STL [R1+0x378], R7 ;  /* 0x0003780701007387 */ /* 0x0007e20000100800 */
[----:B-1----:R-:W-:Y:S02]  /*3c000*/  IMAD.MOV.U32 R126, RZ, RZ, R5 ;  /* 0x000000ffff7e7224 */ /* 0x002fe400078e0005 */
[----:B------:R-:W-:Y:S01]  /*3c010*/  IMAD.MOV.U32 R127, RZ, RZ, R7 ;  /* 0x000000ffff7f7224 */ /* 0x000fe200078e0007 */
[----:B------:R-:W-:Y:S04]  /*3c020*/  STL [R1+0x3bc], R0 ;  /* 0x0003bc0001007387 */ /* 0x000fe80000100800 */
[----:B------:R1:W-:Y:S04]  /*3c030*/  STL [R1+0x3b8], R2 ;  /* 0x0003b80201007387 */ /* 0x0003e80000100800 */
[----:B---3--:R-:W3:Y:S04]  /*3c040*/  LDL.LU R7, [R1+0x478] ;  /* 0x0004780001077983 */ /* 0x008ee80000300800 */
[----:B------:R-:W4:Y:S04]  /*3c050*/  LDL.LU R5, [R1+0x47c] ;  /* 0x00047c0001057983 */ /* 0x000f280000300800 */
[----:B------:R1:W-:Y:S02]  /*3c060*/  LDGSTS.E [R190+0x5900], desc[UR20][R126.64], P3 ;  /* 0x059000007ebe7fae */ /* 0x0003e400099a1014 */
[----:B-1----:R-:W-:-:S02]  /*3c070*/  IMAD.MOV.U32 R127, RZ, RZ, R2 ;  /* 0x000000ffff7f7224 */ /* 0x002fc400078e0002 */
[----:B------:R-:W-:Y:S01]  /*3c080*/  IMAD.MOV.U32 R126, RZ, RZ, R0 ;  /* 0x000000ffff7e7224 */ /* 0x000fe200078e0000 */
[----:B------:R-:W3:Y:S04]  /*3c090*/  LDL.LU R2, [R1+0x4b8] ;  /* 0x0004b80001027983 */ /* 0x000ee80000300800 */
[----:B------:R-:W3:Y:S04]  /*3c0a0*/  LDL.LU R0, [R1+0x4bc] ;  /* 0x0004bc0001007983 */ /* 0x000ee80000300800 */
[----:B------:R1:W-:Y:S01]  /*3c0b0*/  LDGSTS.E [R190+0x5d00], desc[UR20][R126.64], P3 ;  /* 0x05d000007ebe7fae */ /* 0x0003e200099a1014 */
[----:B------:R-:W-:-:S02]  /*3c0c0*/  IADD3 R8, P4, PT, R8, UR12, RZ ;  /* 0x0000000c08087c10 */ /* 0x000fc4000ff9e0ff */
[----:B------:R-:W-:-:S03]  /*3c0d0*/  IADD3 R3, P5, PT, R3, UR12, RZ ;  /* 0x0000000c03037c10 */ /* 0x000fc6000ffbe0ff */
[----:B------:R-:W-:Y:S01]  /*3c0e0*/  STL [R1+0x3fc], R8 ;  /* 0x0003fc0801007387 */ /* 0x000fe20000100800 */
[----:B--2---:R-:W-:Y:S02]  /*3c0f0*/  IADD3.X R38, PT, PT, R38, UR13, RZ, P4, !PT ;  /* 0x0000000d26267c10 */ /* 0x004fe4000a7fe4ff */
[----:B------:R-:W-:-:S03]  /*3c100*/  IADD3.X R6, PT, PT, R6, UR13, RZ, P5, !PT ;  /* 0x0000000d06067c10 */ /* 0x000fc6000affe4ff */
[----:B------:R2:W-:Y:S04]  /*3c110*/  STL [R1+0x3f8], R38 ;  /* 0x0003f82601007387 */ /* 0x0005e80000100800 */
[----:B------:R-:W-:Y:S04]  /*3c120*/  STL [R1+0x43c], R3 ;  /* 0x00043c0301007387 */ /* 0x000fe80000100800 */
[----:B------:R2:W-:Y:S04]  /*3c130*/  STL [R1+0x438], R6 ;  /* 0x0004380601007387 */ /* 0x0005e80000100800 */
[----:B------:R-:W3:Y:S01]  /*3c140*/  LDL.LU R245, [R1+0x4f8] ;  /* 0x0004f80001f57983 */ /* 0x000ee20000300800 */
[----:B-1----:R-:W-:-:S03]  /*3c150*/  IMAD.MOV.U32 R126, RZ, RZ, R8 ;  /* 0x000000ffff7e7224 */ /* 0x002fc600078e0008 */
[----:B------:R-:W3:Y:S01]  /*3c160*/  LDL.LU R229, [R1+0x4fc] ;  /* 0x0004fc0001e57983 */ /* 0x000ee20000300800 */
[----:B------:R-:W-:-:S03]  /*3c170*/  IMAD.MOV.U32 R127, RZ, RZ, R38 ;  /* 0x000000ffff7f7224 */ /* 0x000fc600078e0026 */
[----:B--2---:R-:W2:Y:S04]  /*3c180*/  LDL.LU R38, [R1+0x538] ;  /* 0x0005380001267983 */ /* 0x004ea80000300800 */
[----:B------:R-:W2:Y:S04]  /*3c190*/  LDL.LU R8, [R1+0x53c] ;  /* 0x00053c0001087983 */ /* 0x000ea80000300800 */
[----:B------:R1:W-:Y:S02]  /*3c1a0*/  LDGSTS.E [R190+0x6100], desc[UR20][R126.64], P3 ;  /* 0x061000007ebe7fae */ /* 0x0003e400099a1014 */
[----:B-1----:R-:W-:-:S02]  /*3c1b0*/  IMAD.MOV.U32 R126, RZ, RZ, R3 ;  /* 0x000000ffff7e7224 */ /* 0x002fc400078e0003 */
[----:B------:R-:W-:Y:S02]  /*3c1c0*/  IMAD.MOV.U32 R127, RZ, RZ, R6 ;  /* 0x000000ffff7f7224 */ /* 0x000fe400078e0006 */
[----:B------:R-:W2:Y:S01]  /*3c1d0*/  LDL.LU R6, [R1+0x57c] ;  /* 0x00057c0001067983 */ /* 0x000ea20000300800 */
[----:B----4-:R-:W-:-:S03]  /*3c1e0*/  IADD3 R5, P4, PT, R5, UR12, RZ ;  /* 0x0000000c05057c10 */ /* 0x010fc6000ff9e0ff */
[----:B------:R-:W4:Y:S01]  /*3c1f0*/  LDL.LU R3, [R1+0x5bc] ;  /* 0x0005bc0001037983 */ /* 0x000f220000300800 */
[----:B---3--:R-:W-:-:S03]  /*3c200*/  IADD3.X R7, PT, PT, R7, UR13, RZ, P4, !PT ;  /* 0x0000000d07077c10 */ /* 0x008fc6000a7fe4ff */
[----:B------:R-:W-:Y:S04]  /*3c210*/  STL [R1+0x47c], R5 ;  /* 0x00047c0501007387 */ /* 0x000fe80000100800 */
[----:B------:R1:W-:Y:S04]  /*3c220*/  LDGSTS.E [R190+0x6500], desc[UR20][R126.64], P3 ;  /* 0x065000007ebe7fae */ /* 0x0003e800099a1014 */
[----:B------:R3:W-:Y:S01]  /*3c230*/  STL [R1+0x478], R7 ;  /* 0x0004780701007387 */ /* 0x0007e20000100800 */
[----:B------:R-:W-:Y:S01]  /*3c240*/  IADD3 R0, P5, PT, R0, UR12, RZ ;  /* 0x0000000c00007c10 */ /* 0x000fe2000ffbe0ff */
[----:B-1----:R-:W-:-:S02]  /*3c250*/  IMAD.MOV.U32 R126, RZ, RZ, R5 ;  /* 0x000000ffff7e7224 */ /* 0x002fc400078e0005 */
[----:B------:R-:W-:Y:S01]  /*3c260*/  IMAD.MOV.U32 R127, RZ, RZ, R7 ;  /* 0x000000ffff7f7224 */ /* 0x000fe200078e0007 */
[----:B------:R-:W-:Y:S01]  /*3c270*/  IADD3.X R2, PT, PT, R2, UR13, RZ, P5, !PT ;  /* 0x0000000d02027c10 */ /* 0x000fe2000affe4ff */
[----:B------:R-:W-:Y:S04]  /*3c280*/  STL [R1+0x4bc], R0 ;  /* 0x0004bc0001007387 */ /* 0x000fe80000100800 */
[----:B---3--:R-:W3:Y:S04]  /*3c290*/  LDL.LU R7, [R1+0x578] ;  /* 0x0005780001077983 */ /* 0x008ee80000300800 */
[----:B------:R1:W-:Y:S04]  /*3c2a0*/  STL [R1+0x4b8], R2 ;  /* 0x0004b80201007387 */ /* 0x0003e80000100800 */
[----:B------:R1:W-:Y:S04]  /*3c2b0*/  LDGSTS.E [R190+0x6900], desc[UR20][R126.64], P3 ;  /* 0x069000007ebe7fae */ /* 0x0003e800099a1014 */
[----:B------:R-:W3:Y:S01]  /*3c2c0*/  LDL.LU R5, [R1+0x5b8] ;  /* 0x0005b80001057983 */ /* 0x000ee20000300800 */
[----:B-1----:R-:W-:-:S02]  /*3c2d0*/  IMAD.MOV.U32 R127, RZ, RZ, R2 ;  /* 0x000000ffff7f7224 */ /* 0x002fc400078e0002 */
[----:B------:R-:W-:Y:S01]  /*3c2e0*/  IMAD.MOV.U32 R126, RZ, RZ, R0 ;  /* 0x000000ffff7e7224 */ /* 0x000fe200078e0000 */
[----:B------:R-:W3:Y:S04]  /*3c2f0*/  LDL.LU R2, [R1+0x620] ;  /* 0x0006200001027983 */ /* 0x000ee80000300800 */
[----:B------:R-:W3:Y:S04]  /*3c300*/  LDL.LU R0, [R1+0x624] ;  /* 0x0006240001007983 */ /* 0x000ee80000300800 */
[----:B------:R1:W-:Y:S01]  /*3c310*/  LDGSTS.E [R190+0x6d00], desc[UR20][R126.64], P3 ;  /* 0x06d000007ebe7fae */ /* 0x0003e200099a1014 */
[----:B------:R-:W-:-:S04]  /*3c320*/  IADD3 R229, P4, PT, R229, UR12, RZ ;  /* 0x0000000ce5e57c10 */ /* 0x000fc8000ff9e0ff */
[----:B------:R-:W-:Y:S01]  /*3c330*/  IADD3.X R245, PT, PT, R245, UR13, RZ, P4, !PT ;  /* 0x0000000df5f57c10 */ /* 0x000fe2000a7fe4ff */
[----:B-1----:R-:W-:Y:S01]  /*3c340*/  IMAD.MOV.U32 R126, RZ, RZ, R229 ;  /* 0x000000ffff7e7224 */ /* 0x002fe200078e00e5 */
[----:B--2---:R-:W-:-:S03]  /*3c350*/  IADD3 R8, P5, PT, R8, UR12, RZ ;  /* 0x0000000c08087c10 */ /* 0x004fc6000ffbe0ff */
[----:B------:R-:W-:Y:S01]  /*3c360*/  IMAD.MOV.U32 R127, RZ, RZ, R245 ;  /* 0x000000ffff7f7224 */ /* 0x000fe200078e00f5 */
[----:B------:R-:W-:-:S04]  /*3c370*/  IADD3.X R38, PT, PT, R38, UR13, RZ, P5, !PT ;  /* 0x0000000d26267c10 */ /* 0x000fc8000affe4ff */
[----:B------:R1:W-:Y:S01]  /*3c380*/  LDGSTS.E [R190+0x7100], desc[UR20][R126.64], P3 ;  /* 0x071000007ebe7fae */ /* 0x0003e200099a1014 */
[----:B------:R-:W-:Y:S01]  /*3c390*/  IADD3 R6, P4, PT, R6, UR12, RZ ;  /* 0x0000000c06067c10 */ /* 0x000fe2000ff9e0ff */
[----:B-1----:R-:W-:Y:S02]  /*3c3a0*/  IMAD.MOV.U32 R126, RZ, RZ, R8 ;  /* 0x000000ffff7e7224 */ /* 0x002fe400078e0008 */
[----:B------:R-:W-:Y:S01]  /*3c3b0*/  IMAD.MOV.U32 R127, RZ, RZ, R38 ;  /* 0x000000ffff7f7224 */ /* 0x000fe200078e0026 */
[----:B----4-:R-:W-:Y:S01]  /*3c3c0*/  IADD3 R3, P5, PT, R3, UR12, RZ ;  /* 0x0000000c03037c10 */ /* 0x010fe2000ffbe0ff */
[----:B------:R-:W-:Y:S04]  /*3c3d0*/  STL [R1+0x4fc], R229 ;  /* 0x0004fce501007387 */ /* 0x000fe80000100800 */
[----:B------:R1:W-:Y:S04]  /*3c3e0*/  LDGSTS.E [R190+0x7500], desc[UR20][R126.64], P3 ;  /* 0x075000007ebe7fae */ /* 0x0003e800099a1014 */
[----:B------:R-:W-:Y:S04]  /*3c3f0*/  STL [R1+0x4f8], R245 ;  /* 0x0004f8f501007387 */ /* 0x000fe80000100800 */
[----:B------:R-:W-:Y:S01]  /*3c400*/  STL [R1+0x53c], R8 ;  /* 0x00053c0801007387 */ /* 0x000fe20000100800 */
[----:B-1----:R-:W-:-:S03]  /*3c410*/  IMAD.MOV.U32 R126, RZ, RZ, R6 ;  /* 0x000000ffff7e7224 */ /* 0x002fc600078e0006 */
[----:B------:R-:W-:Y:S01]  /*3c420*/  STL [R1+0x538], R38 ;  /* 0x0005382601007387 */ /* 0x000fe20000100800 */
[----:B---3--:R-:W-:-:S05]  /*3c430*/  IADD3.X R7, PT, PT, R7, UR13, RZ, P4, !PT ;  /* 0x0000000d07077c10 */ /* 0x008fca000a7fe4ff */
[----:B------:R-:W-:Y:S01]  /*3c440*/  IMAD.MOV.U32 R127, RZ, RZ, R7 ;  /* 0x000000ffff7f7224 */ /* 0x000fe200078e0007 */
[----:B------:R-:W-:Y:S04]  /*3c450*/  STL [R1+0x57c], R6 ;  /* 0x00057c0601007387 */ /* 0x000fe80000100800 */
[----:B------:R1:W-:Y:S01]  /*3c460*/  LDGSTS.E [R190+0x7900], desc[UR20][R126.64], P3 ;  /* 0x079000007ebe7fae */ /* 0x0003e200099a1014 */
[----:B------:R-:W-:-:S03]  /*3c470*/  IADD3.X R5, PT, PT, R5, UR13, RZ, P5, !PT ;  /* 0x0000000d05057c10 */ /* 0x000fc6000affe4ff */
[----:B------:R-:W-:Y:S04]  /*3c480*/  STL [R1+0x578], R7 ;  /* 0x0005780701007387 */ /* 0x000fe80000100800 */
[----:B------:R-:W-:Y:S01]  /*3c490*/  STL [R1+0x5bc], R3 ;  /* 0x0005bc0301007387 */ /* 0x000fe20000100800 */
[----:B-1----:R-:W-:Y:S01]  /*3c4a0*/  IMAD.MOV.U32 R126, RZ, RZ, R3 ;  /* 0x000000ffff7e7224 */ /* 0x002fe200078e0003 */
[----:B------:R-:W-:Y:S01]  /*3c4b0*/  IADD3 R0, P4, PT, R0, UR12, RZ ;  /* 0x0000000c00007c10 */ /* 0x000fe2000ff9e0ff */
[----:B------:R-:W-:-:S03]  /*3c4c0*/  IMAD.MOV.U32 R127, RZ, RZ, R5 ;  /* 0x000000ffff7f7224 */ /* 0x000fc600078e0005 */
[----:B------:R-:W-:Y:S01]  /*3c4d0*/  IADD3.X R2, PT, PT, R2, UR13, RZ, P4, !PT ;  /* 0x0000000d02027c10 */ /* 0x000fe2000a7fe4ff */
[----:B------:R1:W-:Y:S04]  /*3c4e0*/  STL [R1+0x5b8], R5 ;  /* 0x0005b80501007387 */ /* 0x0003e80000100800 */
[----:B------:R-:W-:Y:S04]  /*3c4f0*/  STL [R1+0x624], R0 ;  /* 0x0006240001007387 */ /* 0x000fe80000100800 */
[----:B------:R2:W-:Y:S04]  /*3c500*/  LDGSTS.E [R190+0x7d00], desc[UR20][R126.64], P3 ;  /* 0x07d000007ebe7fae */ /* 0x0005e800099a1014 */
[----:B------:R3:W-:Y:S04]  /*3c510*/  STL [R1+0x620], R2 ;  /* 0x0006200201007387 */ /* 0x0007e80000100800 */
[----:B-1----:R-:W4:Y:S01]  /*3c520*/  LDL.LU R5, [R1] ;  /* 0x0000000001057983 */ /* 0x002f220000300800 */
[----:B--2---:R-:W-:-:S03]  /*3c530*/  IMAD.MOV.U32 R127, RZ, RZ, R2 ;  /* 0x000000ffff7f7224 */ /* 0x004fc600078e0002 */
[----:B---3--:R-:W2:Y:S04]  /*3c540*/  LDL.LU R2, [R1+0x4] ;  /* 0x0000040001027983 */ /* 0x008ea80000300800 */
[----:B------:R-:W3:Y:S04]  /*3c550*/  LDL.LU R8, [R1+0x40] ;  /* 0x0000400001087983 */ /* 0x000ee80000300800 */
[----:B------:R-:W3:Y:S01]  /*3c560*/  LDL.LU R7, [R1+0x44] ;  /* 0x0000440001077983 */ /* 0x000ee20000300800 */
[----:B------:R-:W-:Y:S01]  /*3c570*/  LOP3.LUT R3, R4, 0x30, RZ, 0x3c, !PT ;  /* 0x0000003004037812 */ /* 0x000fe200078e3cff */
[----:B------:R-:W-:-:S02]  /*3c580*/  IMAD.MOV.U32 R126, RZ, RZ, R0 ;  /* 0x000000ffff7e7224 */ /* 0x000fc400078e0000 */
[----:B------:R-:W3:Y:S04]  /*3c590*/  LDL.LU R6, [R1+0x80] ;  /* 0x0000800001067983 */ /* 0x000ee80000300800 */
[----:B------:R-:W3:Y:S01]  /*3c5a0*/  LDL.LU R0, [R1+0x84] ;  /* 0x0000840001007983 */ /* 0x000ee20000300800 */
[----:B------:R-:W-:-:S03]  /*3c5b0*/  VIADD R190, R3, UR5 ;  /* 0x0000000503be7c36 */ /* 0x000fc60008000000 */
[----:B------:R-:W3:Y:S04]  /*3c5c0*/  LDL.LU R38, [R1+0xc0] ;  /* 0x0000c00001267983 */ /* 0x000ee80000300800 */
[----:B------:R-:W3:Y:S01]  /*3c5d0*/  LDL.LU R3, [R1+0xc4] ;  /* 0x0000c40001037983 */ /* 0x000ee20000300800 */
[----:B------:R-:W-:Y:S02]  /*3c5e0*/  IADD3 R141, P5, PT, R141, UR12, RZ ;  /* 0x0000000c8d8d7c10 */ /* 0x000fe4000ffbe0ff */
[----:B------:R-:W-:Y:S01]  /*3c5f0*/  IADD3 R157, P4, PT, R157, UR12, RZ ;  /* 0x0000000c9d9d7c10 */ /* 0x000fe2000ff9e0ff */
[----:B------:R1:W-:Y:S01]  /*3c600*/  LDGSTS.E [R190+0x180], desc[UR20][R126.64], P3 ;  /* 0x001800007ebe7fae */ /* 0x0003e200099a1014 */
[----:B------:R-:W-:Y:S02]  /*3c610*/  IADD3.X R140, PT, PT, R140, UR13, RZ, P5, !PT ;  /* 0x0000000d8c8c7c10 */ /* 0x000fe4000affe4ff */
[----:B------:R-:W-:-:S02]  /*3c620*/  IADD3.X R156, PT, PT, R156, UR13, RZ, P4, !PT ;  /* 0x0000000d9c9c7c10 */ /* 0x000fc4000a7fe4ff */
[----:B------:R-:W-:Y:S01]  /*3c630*/  IADD3 R173, P5, PT, R173, UR12, RZ ;  /* 0x0000000cadad7c10 */ /* 0x000fe2000ffbe0ff */
        /* <DEDUP_REMOVED lines=31> */
[----:B----4-:R-:W-:Y:S02]  /*3c830*/  IADD3.X R5, PT, PT, R5, UR13, RZ, P4, !PT ;  /* 0x0000000d05057c10 */ /* 0x010fe4000a7fe4ff */
[----:B---3--:R-:W-:Y:S01]  /*3c840*/  IADD3 R7, P5, PT, R7, UR12, RZ ;  /* 0x0000000c07077c10 */ /* 0x008fe2000ffbe0ff */
[----:B------:R2:W-:Y:S01]  /*3c850*/  STL [R1+0x4], R2 ;  /* 0x0000040201007387 */ /* 0x0005e20000100800 */
[----:B-1----:R-:W-:Y:S02]  /*3c860*/  IMAD.MOV.U32 R126, RZ, RZ, R2 ;  /* 0x000000ffff7e7224 */ /* 0x002fe400078e0002 */
[----:B------:R-:W-:Y:S01]  /*3c870*/  IADD3.X R8, PT, PT, R8, UR13, RZ, P5, !PT ;  /* 0x0000000d08087c10 */ /* 0x000fe2000affe4ff */
[----:B------:R-:W-:Y:S01]  /*3c880*/  IMAD.MOV.U32 R127, RZ, RZ, R5 ;  /* 0x000000ffff7f7224 */ /* 0x000fe200078e0005 */
[----:B------:R1:W-:Y:S04]  /*3c890*/  STL [R1], R5 ;  /* 0x0000000501007387 */ /* 0x0003e80000100800 */
[----:B------:R3:W-:Y:S01]  /*3c8a0*/  STL [R1+0x44], R7 ;  /* 0x0000440701007387 */ /* 0x0007e20000100800 */
[----:B------:R-:W-:-:S03]  /*3c8b0*/  IADD3 R0, P4, PT, R0, UR12, RZ ;  /* 0x0000000c00007c10 */ /* 0x000fc6000ff9e0ff */
[----:B--2---:R-:W2:Y:S04]  /*3c8c0*/  LDL.LU R2, [R1+0x104] ;  /* 0x0001040001027983 */ /* 0x004ea80000300800 */
[----:B------:R4:W-:Y:S04]  /*3c8d0*/  STL [R1+0x40], R8 ;  /* 0x0000400801007387 */ /* 0x0009e80000100800 */
[----:B------:R3:W-:Y:S01]  /*3c8e0*/  LDGSTS.E [R190+0x2180], desc[UR20][R126.64], P3 ;  /* 0x021800007ebe7fae */ /* 0x0007e200099a1014 */
[----:B------:R-:W-:-:S03]  /*3c8f0*/  IADD3.X R6, PT, PT, R6, UR13, RZ, P4, !PT ;  /* 0x0000000d06067c10 */ /* 0x000fc6000a7fe4ff */
[----:B-1----:R-:W2:Y:S01]  /*3c900*/  LDL.LU R5, [R1+0x144] ;  /* 0x0001440001057983 */ /* 0x002ea20000300800 */
[----:B------:R-:W-:Y:S01]  /*3c910*/  IADD3 R3, P5, PT, R3, UR12, RZ ;  /* 0x0000000c03037c10 */ /* 0x000fe2000ffbe0ff */
[----:B---3--:R-:W-:Y:S02]  /*3c920*/  IMAD.MOV.U32 R126, RZ, RZ, R7 ;  /* 0x000000ffff7e7224 */ /* 0x008fe400078e0007 */
[----:B------:R-:W3:Y:S01]  /*3c930*/  LDL.LU R7, [R1+0x100] ;  /* 0x0001000001077983 */ /* 0x000ee20000300800 */
[----:B------:R-:W-:Y:S01]  /*3c940*/  IMAD.MOV.U32 R127, RZ, RZ, R8 ;  /* 0x000000ffff7f7224 */ /* 0x000fe200078e0008 */
[----:B------:R-:W-:Y:S02]  /*3c950*/  IADD3.X R38, PT, PT, R38, UR13, RZ, P5, !PT ;  /* 0x0000000d26267c10 */ /* 0x000fe4000affe4ff */
[----:B----4-:R-:W4:Y:S04]  /*3c960*/  LDL.LU R8, [R1+0x140] ;  /* 0x0001400001087983 */ /* 0x010f280000300800 */
[----:B------:R1:W-:Y:S04]  /*3c970*/  LDGSTS.E [R190+0x2580], desc[UR20][R126.64], P3 ;  /* 0x025800007ebe7fae */ /* 0x0003e800099a1014 */
[----:B------:R1:W-:Y:S04]  /*3c980*/  STL [R1+0x84], R0 ;  /* 0x0000840001007387 */ /* 0x0003e80000100800 */
[----:B------:R1:W-:Y:S02]  /*3c990*/  STL [R1+0x80], R6 ;  /* 0x0000800601007387 */ /* 0x0003e40000100800 */
[----:B-1----:R-:W-:-:S02]  /*3c9a0*/  IMAD.MOV.U32 R126, RZ, RZ, R0 ;  /* 0x000000ffff7e7224 */ /* 0x002fc400078e0000 */
[----:B------:R-:W-:Y:S01]  /*3c9b0*/  IMAD.MOV.U32 R127, RZ, RZ, R6 ;  /* 0x000000ffff7f7224 */ /* 0x000fe200078e0006 */
[----:B------:R1:W-:Y:S04]  /*3c9c0*/  STL [R1+0xc4], R3 ;  /* 0x0000c40301007387 */ /* 0x0003e80000100800 */
[----:B------:R-:W4:Y:S04]  /*3c9d0*/  LDL.LU R0, [R1+0x184] ;  /* 0x0001840001007983 */ /* 0x000f280000300800 */
[----:B------:R1:W-:Y:S04]  /*3c9e0*/  STL [R1+0xc0], R38 ;  /* 0x0000c02601007387 */ /* 0x0003e80000100800 */
[----:B------:R1:W-:Y:S04]  /*3c9f0*/  LDGSTS.E [R190+0x2980], desc[UR20][R126.64], P3 ;  /* 0x029800007ebe7fae */ /* 0x0003e800099a1014 */
[----:B------:R-:W4:Y:S01]  /*3ca00*/  LDL.LU R6, [R1+0x1c4] ;  /* 0x0001c40001067983 */ /* 0x000f220000300800 */
[----:B-1----:R-:W-:-:S03]  /*3ca10*/  IMAD.MOV.U32 R126, RZ, RZ, R3 ;  /* 0x000000ffff7e7224 */ /* 0x002fc600078e0003 */
[----:B------:R-:W4:Y:S01]  /*3ca20*/  LDL.LU R3, [R1+0x180] ;  /* 0x0001800001037983 */ /* 0x000f220000300800 */
[----:B------:R-:W-:-:S03]  /*3ca30*/  IMAD.MOV.U32 R127, RZ, RZ, R38 ;  /* 0x000000ffff7f7224 */ /* 0x000fc600078e0026 */
[----:B------:R-:W4:Y:S04]  /*3ca40*/  LDL.LU R38, [R1+0x1c0] ;  /* 0x0001c00001267983 */ /* 0x000f280000300800 */
[----:B------:R1:W-:Y:S01]  /*3ca50*/  LDGSTS.E [R190+0x2d80], desc[UR20][R126.64], P3 ;  /* 0x02d800007ebe7fae */ /* 0x0003e200099a1014 */
[----:B--2---:R-:W-:-:S05]  /*3ca60*/  IADD3 R2, P4, PT, R2, UR12, RZ ;  /* 0x0000000c02027c10 */ /* 0x004fca000ff9e0ff */
[----:B------:R2:W-:Y:S01]  /*3ca70*/  STL [R1+0x104], R2 ;  /* 0x0001040201007387 */ /* 0x0005e20000100800 */
[----:B-1----:R-:W-:Y:S01]  /*3ca80*/  IMAD.MOV.U32 R126, RZ, RZ, R2 ;  /* 0x000000ffff7e7224 */ /* 0x002fe200078e0002 */
[----:B------:R-:W-:Y:S02]  /*3ca90*/  IADD3 R5, P5, PT, R5, UR12, RZ ;  /* 0x0000000c05057c10 */ /* 0x000fe4000ffbe0ff */
[----:B---3--:R-:W-:Y:S02]  /*3caa0*/  IADD3.X R7, PT, PT, R7, UR13, RZ, P4, !PT ;  /* 0x0000000d07077c10 */ /* 0x008fe4000a7fe4ff */
[----:B----4-:R-:W-:-:S03]  /*3cab0*/  IADD3.X R8, PT, PT, R8, UR13, RZ, P5, !PT ;  /* 0x0000000d08087c10 */ /* 0x010fc6000affe4ff */
[----:B------:R-:W-:Y:S01]  /*3cac0*/  IMAD.MOV.U32 R127, RZ, RZ, R7 ;  /* 0x000000ffff7f7224 */ /* 0x000fe200078e0007 */
[----:B------:R1:W-:Y:S04]  /*3cad0*/  STL [R1+0x100], R7 ;  /* 0x0001000701007387 */ /* 0x0003e80000100800 */
[----:B------:R3:W-:Y:S04]  /*3cae0*/  STL [R1+0x144], R5 ;  /* 0x0001440501007387 */ /* 0x0007e80000100800 */
[----:B--2---:R-:W2:Y:S04]  /*3caf0*/  LDL.LU R2, [R1+0x204] ;  /* 0x0002040001027983 */ /* 0x004ea80000300800 */
[----:B------:R4:W-:Y:S04]  /*3cb00*/  STL [R1+0x140], R8 ;  /* 0x0001400801007387 */ /* 0x0009e80000100800 */
[----:B------:R3:W-:Y:S04]  /*3cb10*/  LDGSTS.E [R190+0x3180], desc[UR20][R126.64], P3 ;  /* 0x031800007ebe7fae */ /* 0x0007e800099a1014 */
[----:B-1----:R-:W2:Y:S01]  /*3cb20*/  LDL.LU R7, [R1+0x244] ;  /* 0x0002440001077983 */ /* 0x002ea20000300800 */
[----:B------:R-:W-:Y:S01]  /*3cb30*/  IADD3 R0, P4, PT, R0, UR12, RZ ;  /* 0x0000000c00007c10 */ /* 0x000fe2000ff9e0ff */
[----:B---3--:R-:W-:-:S02]  /*3cb40*/  IMAD.MOV.U32 R126, RZ, RZ, R5 ;  /* 0x000000ffff7e7224 */ /* 0x008fc400078e0005 */
[----:B------:R-:W3:Y:S01]  /*3cb50*/  LDL.LU R5, [R1+0x200] ;  /* 0x0002000001057983 */ /* 0x000ee20000300800 */
[----:B------:R-:W-:Y:S01]  /*3cb60*/  IMAD.MOV.U32 R127, RZ, RZ, R8 ;  /* 0x000000ffff7f7224 */ /* 0x000fe200078e0008 */
[----:B------:R-:W-:Y:S02]  /*3cb70*/  IADD3 R6, P5, PT, R6, UR12, RZ ;  /* 0x0000000c06067c10 */ /* 0x000fe4000ffbe0ff */
[----:B----4-:R-:W4:Y:S04]  /*3cb80*/  LDL.LU R8, [R1+0x240] ;  /* 0x0002400001087983 */ /* 0x010f280000300800 */
        /* <DEDUP_REMOVED lines=44> */
[----:B------:R1:W-:Y:S04]  /*3ce50*/  LDGSTS.E [R190+0x4980], desc[UR20][R126.64], P3 ;  /* 0x049800007ebe7fae */ /* 0x0003e800099a1014 */
[----:B------:R-:W4:Y:S04]  /*3ce60*/  LDL.LU R6, [R1+0x384] ;  /* 0x0003840001067983 */ /* 0x000f280000300800 */
[----:B------:R1:W-:Y:S04]  /*3ce70*/  STL [R1+0x2c0], R38 ;  /* 0x0002c02601007387 */ /* 0x0003e80000100800 */
[----:B------:R-:W4:Y:S01]  /*3ce80*/  LDL.LU R0, [R1+0x3c4] ;  /* 0x0003c40001007983 */ /* 0x000f220000300800 */
[----:B-1----:R-:W-:-:S03]  /*3ce90*/  IMAD.MOV.U32 R127, RZ, RZ, R38 ;  /* 0x000000ffff7f7224 */ /* 0x002fc600078e0026 */
[----:B------:R-:W4:Y:S01]  /*3cea0*/  LDL.LU R38, [R1+0x380] ;  /* 0x0003800001267983 */ /* 0x000f220000300800 */
[----:B------:R-:W-:-:S03]  /*3ceb0*/  IMAD.MOV.U32 R126, RZ, RZ, R3 ;  /* 0x000000ffff7e7224 */ /* 0x000fc600078e0003 */
[----:B------:R-:W4:Y:S04]  /*3cec0*/  LDL.LU R3, [R1+0x3c0] ;  /* 0x0003c00001037983 */ /* 0x000f280000300800 */
[----:B------:R1:W-:Y:S01]  /*3ced0*/  LDGSTS.E [R190+0x4d80], desc[UR20][R126.64], P3 ;  /* 0x04d800007ebe7fae */ /* 0x0003e200099a1014 */
[----:B--2---:R-:W-:-:S05]  /*3cee0*/  IADD3 R2, P4, PT, R2, UR12, RZ ;  /* 0x0000000c02027c10 */ /* 0x004fca000ff9e0ff */
[----:B------:R-:W-:Y:S01]  /*3cef0*/  STL [R1+0x304], R2 ;  /* 0x0003040201007387 */ /* 0x000fe20000100800 */
[----:B-1----:R-:W-:Y:S01]  /*3cf00*/  IMAD.MOV.U32 R126, RZ, RZ, R2 ;  /* 0x000000ffff7e7224 */ /* 0x002fe200078e0002 */
[----:B------:R-:W-:Y:S02]  /*3cf10*/  IADD3 R5, P5, PT, R5, UR12, RZ ;  /* 0x0000000c05057c10 */ /* 0x000fe4000ffbe0ff */
        /* <DEDUP_REMOVED lines=9> */
[----:B--2---:R-:W-:Y:S01]  /*3cfb0*/  IMAD.MOV.U32 R127, RZ, RZ, R8 ;  /* 0x000000ffff7f7224 */ /* 0x004fe200078e0008 */
[----:B------:R-:W-:-:S02]  /*3cfc0*/  IADD3 R6, P4, PT, R6, UR12, RZ ;  /* 0x0000000c06067c10 */ /* 0x000fc4000ff9e0ff */
[----:B-1----:R-:W2:Y:S01]  /*3cfd0*/  LDL.LU R8, [R1+0x400] ;  /* 0x0004000001087983 */ /* 0x002ea20000300800 */
[----:B------:R-:W-:-:S03]  /*3cfe0*/  IMAD.MOV.U32 R126, RZ, RZ, R5 ;  /* 0x000000ffff7e7224 */ /* 0x000fc600078e0005 */
[----:B------:R-:W2:Y:S01]  /*3cff0*/  LDL.LU R5, [R1+0x440] ;  /* 0x0004400001057983 */ /* 0x000ea20000300800 */
[----:B------:R-:W-:-:S03]  /*3d000*/  IADD3 R0, P5, PT, R0, UR12, RZ ;  /* 0x0000000c00007c10 */ /* 0x000fc6000ffbe0ff */
[----:B------:R1:W-:Y:S01]  /*3d010*/  LDGSTS.E [R190+0x5580], desc[UR20][R126.64], P3 ;  /* 0x055800007ebe7fae */ /* 0x0003e200099a1014 */
[----:B------:R-:W-:-:S03]  /*3d020*/  IADD3.X R38, PT, PT, R38, UR13, RZ, P4, !PT ;  /* 0x0000000d26267c10 */ /* 0x000fc6000a7fe4ff */
[----:B------:R1:W-:Y:S01]  /*3d030*/  STL [R1+0x384], R6 ;  /* 0x0003840601007387 */ /* 0x0003e20000100800 */
[----:B------:R-:W-:Y:S01]  /*3d040*/  IADD3.X R3, PT, PT, R3, UR13, RZ, P5, !PT ;  /* 0x0000000d03037c10 */ /* 0x000fe2000affe4ff */
[----:B-1----:R-:W-:Y:S02]  /*3d050*/  IMAD.MOV.U32 R126, RZ, RZ, R6 ;  /* 0x000000ffff7e7224 */ /* 0x002fe400078e0006 */
[----:B------:R-:W-:Y:S01]  /*3d060*/  IMAD.MOV.U32 R127, RZ, RZ, R38 ;  /* 0x000000ffff7f7224 */ /* 0x000fe200078e0026 */
[----:B------:R-:W-:Y:S04]  /*3d070*/  STL [R1+0x380], R38 ;  /* 0x0003802601007387 */ /* 0x000fe80000100800 */
[----:B------:R-:W-:Y:S04]  /*3d080*/  STL [R1+0x3c4], R0 ;  /* 0x0003c40001007387 */ /* 0x000fe80000100800 */
[----:B------:R1:W-:Y:S04]  /*3d090*/  LDGSTS.E [R190+0x5980], desc[UR20][R126.64], P3 ;  /* 0x059800007ebe7fae */ /* 0x0003e800099a1014 */
[----:B------:R1:W-:Y:S04]  /*3d0a0*/  STL [R1+0x3c0], R3 ;  /* 0x0003c00301007387 */ /* 0x0003e80000100800 */
[----:B------:R-:W2:Y:S01]  /*3d0b0*/  LDL.LU R6, [R1+0x480] ;  /* 0x0004800001067983 */ /* 0x000ea20000300800 */
[----:B-1----:R-:W-:-:S03]  /*3d0c0*/  IMAD.MOV.U32 R127, RZ, RZ, R3 ;  /* 0x000000ffff7f7224 */ /* 0x002fc600078e0003 */
[----:B------:R-:W2:Y:S01]  /*3d0d0*/  LDL.LU R3, [R1+0x484] ;  /* 0x0004840001037983 */ /* 0x000ea20000300800 */
[----:B------:R-:W-:-:S03]  /*3d0e0*/  IMAD.MOV.U32 R126, RZ, RZ, R0 ;  /* 0x000000ffff7e7224 */ /* 0x000fc600078e0000 */
[----:B------:R-:W2:Y:S04]  /*3d0f0*/  LDL.LU R245, [R1+0x4c0] ;  /* 0x0004c00001f57983 */ /* 0x000ea80000300800 */
[----:B------:R-:W2:Y:S04]  /*3d100*/  LDL.LU R0, [R1+0x4c4] ;  /* 0x0004c40001007983 */ /* 0x000ea80000300800 */
[----:B------:R1:W-:Y:S01]  /*3d110*/  LDGSTS.E [R190+0x5d80], desc[UR20][R126.64], P3 ;  /* 0x05d800007ebe7fae */ /* 0x0003e200099a1014 */
[----:B---3--:R-:W-:Y:S02]  /*3d120*/  IADD3 R7, P4, PT, R7, UR12, RZ ;  /* 0x0000000c07077c10 */ /* 0x008fe4000ff9e0ff */
[----:B----4-:R-:W-:-:S03]  /*3d130*/  IADD3 R2, P5, PT, R2, UR12, RZ ;  /* 0x0000000c02027c10 */ /* 0x010fc6000ffbe0ff */
[----:B------:R-:W-:Y:S01]  /*3d140*/  STL [R1+0x404], R7 ;  /* 0x0004040701007387 */ /* 0x000fe20000100800 */
[----:B--2---:R-:W-:Y:S02]  /*3d150*/  IADD3.X R8, PT, PT, R8, UR13, RZ, P4, !PT ;  /* 0x0000000d08087c10 */ /* 0x004fe4000a7fe4ff */
[----:B------:R-:W-:-:S03]  /*3d160*/  IADD3.X R5, PT, PT, R5, UR13, RZ, P5, !PT ;  /* 0x0000000d05057c10 */ /* 0x000fc6000affe4ff */
[----:B------:R2:W-:Y:S04]  /*3d170*/  STL [R1+0x400], R8 ;  /* 0x0004000801007387 */ /* 0x0005e80000100800 */
[----:B------:R-:W-:Y:S04]  /*3d180*/  STL [R1+0x444], R2 ;  /* 0x0004440201007387 */ /* 0x000fe80000100800 */
[----:B------:R3:W-:Y:S04]  /*3d190*/  STL [R1+0x440], R5 ;  /* 0x0004400501007387 */ /* 0x0007e80000100800 */
[----:B------:R-:W4:Y:S01]  /*3d1a0*/  LDL.LU R229, [R1+0x500] ;  /* 0x0005000001e57983 */ /* 0x000f220000300800 */
[----:B-1----:R-:W-:-:S03]  /*3d1b0*/  IMAD.MOV.U32 R126, RZ, RZ, R7 ;  /* 0x000000ffff7e7224 */ /* 0x002fc600078e0007 */
[----:B------:R-:W4:Y:S01]  /*3d1c0*/  LDL.LU R38, [R1+0x504] ;  /* 0x0005040001267983 */ /* 0x000f220000300800 */
[----:B------:R-:W-:-:S03]  /*3d1d0*/  IMAD.MOV.U32 R127, RZ, RZ, R8 ;  /* 0x000000ffff7f7224 */ /* 0x000fc600078e0008 */
[----:B--2---:R-:W2:Y:S04]  /*3d1e0*/  LDL.LU R8, [R1+0x540] ;  /* 0x0005400001087983 */ /* 0x004ea80000300800 */
[----:B------:R-:W2:Y:S04]  /*3d1f0*/  LDL.LU R7, [R1+0x544] ;  /* 0x0005440001077983 */ /* 0x000ea80000300800 */
[----:B------:R1:W-:Y:S01]  /*3d200*/  LDGSTS.E [R190+0x6180], desc[UR20][R126.64], P3 ;  /* 0x061800007ebe7fae */ /* 0x0003e200099a1014 */
[----:B------:R-:W-:Y:S01]  /*3d210*/  IADD3 R3, P4, PT, R3, UR12, RZ ;  /* 0x0000000c03037c10 */ /* 0x000fe2000ff9e0ff */
[----:B-1----:R-:W-:-:S02]  /*3d220*/  IMAD.MOV.U32 R126, RZ, RZ, R2 ;  /* 0x000000ffff7e7224 */ /* 0x002fc400078e0002 */
[----:B------:R-:W-:Y:S01]  /*3d230*/  IMAD.MOV.U32 R127, RZ, RZ, R5 ;  /* 0x000000ffff7f7224 */ /* 0x000fe200078e0005 */
[----:B------:R-:W-:Y:S01]  /*3d240*/  IADD3.X R6, PT, PT, R6, UR13, RZ, P4, !PT ;  /* 0x0000000d06067c10 */ /* 0x000fe2000a7fe4ff */
[----:B---3--:R-:W3:Y:S01]  /*3d250*/  LDL.LU R5, [R1+0x584] ;  /* 0x0005840001057983 */ /* 0x008ee20000300800 */
[----:B------:R-:W-:-:S03]  /*3d260*/  IADD3 R0, P5, PT, R0, UR12, RZ ;  /* 0x0000000c00007c10 */ /* 0x000fc6000ffbe0ff */
[----:B------:R-:W3:Y:S04]  /*3d270*/  LDL.LU R2, [R1+0x5c4] ;  /* 0x0005c40001027983 */ /* 0x000ee80000300800 */
[----:B------:R-:W-:Y:S01]  /*3d280*/  STL [R1+0x484], R3 ;  /* 0x0004840301007387 */ /* 0x000fe20000100800 */
[----:B------:R-:W-:-:S03]  /*3d290*/  IADD3.X R245, PT, PT, R245, UR13, RZ, P5, !PT ;  /* 0x0000000df5f57c10 */ /* 0x000fc6000affe4ff */
[----:B------:R1:W-:Y:S04]  /*3d2a0*/  LDGSTS.E [R190+0x6580], desc[UR20][R126.64], P3 ;  /* 0x065800007ebe7fae */ /* 0x0003e800099a1014 */
[----:B------:R1:W-:Y:S04]  /*3d2b0*/  STL [R1+0x480], R6 ;  /* 0x0004800601007387 */ /* 0x0003e80000100800 */
[----:B------:R1:W-:Y:S02]  /*3d2c0*/  STL [R1+0x4c4], R0 ;  /* 0x0004c40001007387 */ /* 0x0003e40000100800 */
[----:B-1----:R-:W-:-:S02]  /*3d2d0*/  IMAD.MOV.U32 R127, RZ, RZ, R6 ;  /* 0x000000ffff7f7224 */ /* 0x002fc400078e0006 */
[----:B------:R-:W3:Y:S01]  /*3d2e0*/  LDL.LU R6, [R1+0x580] ;  /* 0x0005800001067983 */ /* 0x000ee20000300800 */
[----:B------:R-:W-:-:S03]  /*3d2f0*/  IMAD.MOV.U32 R126, RZ, RZ, R3 ;  /* 0x000000ffff7e7224 */ /* 0x000fc600078e0003 */
[----:B------:R-:W-:Y:S04]  /*3d300*/  STL [R1+0x4c0], R245 ;  /* 0x0004c0f501007387 */ /* 0x000fe80000100800 */
[----:B------:R-:W3:Y:S04]  /*3d310*/  LDL.LU R3, [R1+0x5c0] ;  /* 0x0005c00001037983 */ /* 0x000ee80000300800 */
[----:B------:R1:W-:Y:S02]  /*3d320*/  LDGSTS.E [R190+0x6980], desc[UR20][R126.64], P3 ;  /* 0x069800007ebe7fae */ /* 0x0003e400099a1014 */
[----:B-1----:R-:W-:-:S02]  /*3d330*/  IMAD.MOV.U32 R126, RZ, RZ, R0 ;  /* 0x000000ffff7e7224 */ /* 0x002fc400078e0000 */
[----:B------:R-:W3:Y:S01]  /*3d340*/  LDL.LU R0, [R1+0x628] ;  /* 0x0006280001007983 */ /* 0x000ee20000300800 */
[----:B------:R-:W-:-:S05]  /*3d350*/  IMAD.MOV.U32 R127, RZ, RZ, R245 ;  /* 0x000000ffff7f7224 */ /* 0x000fca00078e00f5 */
[----:B------:R1:W-:Y:S01]  /*3d360*/  LDGSTS.E [R190+0x6d80], desc[UR20][R126.64], P3 ;  /* 0x06d800007ebe7fae */ /* 0x0003e200099a1014 */
[----:B----4-:R-:W-:-:S04]  /*3d370*/  IADD3 R38, P4, PT, R38, UR12, RZ ;  /* 0x0000000c26267c10 */ /* 0x010fc8000ff9e0ff */
[----:B------:R-:W-:Y:S01]  /*3d380*/  IADD3.X R229, PT, PT, R229, UR13, RZ, P4, !PT ;  /* 0x0000000de5e57c10 */ /* 0x000fe2000a7fe4ff */
[----:B-1----:R-:W-:Y:S01]  /*3d390*/  IMAD.MOV.U32 R126, RZ, RZ, R38 ;  /* 0x000000ffff7e7224 */ /* 0x002fe200078e0026 */
[----:B--2---:R-:W-:-:S03]  /*3d3a0*/  IADD3 R7, P5, PT, R7, UR12, RZ ;  /* 0x0000000c07077c10 */ /* 0x004fc6000ffbe0ff */
[----:B------:R-:W-:Y:S01]  /*3d3b0*/  IMAD.MOV.U32 R127, RZ, RZ, R229 ;  /* 0x000000ffff7f7224 */ /* 0x000fe200078e00e5 */
[----:B------:R-:W-:-:S04]  /*3d3c0*/  IADD3.X R8, PT, PT, R8, UR13, RZ, P5, !PT ;  /* 0x0000000d08087c10 */ /* 0x000fc8000affe4ff */
[----:B------:R1:W-:Y:S04]  /*3d3d0*/  LDGSTS.E [R190+0x7180], desc[UR20][R126.64], P3 ;  /* 0x071800007ebe7fae */ /* 0x0003e800099a1014 */
[----:B------:R-:W-:Y:S01]  /*3d3e0*/  STL [R1+0x504], R38 ;  /* 0x0005042601007387 */ /* 0x000fe20000100800 */
[----:B-1----:R-:W-:Y:S01]  /*3d3f0*/  IMAD.MOV.U32 R126, RZ, RZ, R7 ;  /* 0x000000ffff7e7224 */ /* 0x002fe200078e0007 */
[----:B---3--:R-:W-:Y:S01]  /*3d400*/  IADD3 R5, P4, PT, R5, UR12, RZ ;  /* 0x0000000c05057c10 */ /* 0x008fe2000ff9e0ff */
[----:B------:R-:W-:Y:S01]  /*3d410*/  IMAD.MOV.U32 R127, RZ, RZ, R8 ;  /* 0x000000ffff7f7224 */ /* 0x000fe200078e0008 */
[----:B------:R-:W-:-:S04]  /*3d420*/  IADD3 R2, P5, PT, R2, UR12, RZ ;  /* 0x0000000c02027c10 */ /* 0x000fc8000ffbe0ff */
[----:B------:R1:W-:Y:S04]  /*3d430*/  LDGSTS.E [R190+0x7580], desc[UR20][R126.64], P3 ;  /* 0x075800007ebe7fae */ /* 0x0003e800099a1014 */
[----:B------:R-:W-:Y:S04]  /*3d440*/  STL [R1+0x500], R229 ;  /* 0x000500e501007387 */ /* 0x000fe80000100800 */
[----:B------:R-:W-:Y:S01]  /*3d450*/  STL [R1+0x544], R7 ;  /* 0x0005440701007387 */ /* 0x000fe20000100800 */
[----:B-1----:R-:W-:Y:S01]  /*3d460*/  IMAD.MOV.U32 R126, RZ, RZ, R5 ;  /* 0x000000ffff7e7224 */ /* 0x002fe200078e0005 */
[----:B------:R-:W-:-:S02]  /*3d470*/  IADD3.X R6, PT, PT, R6, UR13, RZ, P4, !PT ;  /* 0x0000000d06067c10 */ /* 0x000fc4000a7fe4ff */
[----:B------:R-:W-:Y:S03]  /*3d480*/  STL [R1+0x540], R8 ;  /* 0x0005400801007387 */ /* 0x000fe60000100800 */
[----:B------:R-:W-:Y:S01]  /*3d490*/  IMAD.MOV.U32 R127, RZ, RZ, R6 ;  /* 0x000000ffff7f7224 */ /* 0x000fe200078e0006 */
[----:B------:R-:W-:Y:S01]  /*3d4a0*/  IADD3.X R3, PT, PT, R3, UR13, RZ, P5, !PT ;  /* 0x0000000d03037c10 */ /* 0x000fe2000affe4ff */
[----:B------:R-:W-:Y:S04]  /*3d4b0*/  STL [R1+0x584], R5 ;  /* 0x0005840501007387 */ /* 0x000fe80000100800 */
[----:B------:R-:W-:Y:S04]  /*3d4c0*/  STL [R1+0x580], R6 ;  /* 0x0005800601007387 */ /* 0x000fe80000100800 */
[----:B------:R1:W-:Y:S04]  /*3d4d0*/  LDGSTS.E [R190+0x7980], desc[UR20][R126.64], P3 ;  /* 0x079800007ebe7fae */ /* 0x0003e800099a1014 */
[----:B------:R2:W-:Y:S01]  /*3d4e0*/  STL [R1+0x5c4], R2 ;  /* 0x0005c40201007387 */ /* 0x0005e20000100800 */
[----:B------:R-:W-:Y:S01]  /*3d4f0*/  IADD3 R0, P4, PT, R0, UR12, RZ ;  /* 0x0000000c00007c10 */ /* 0x000fe2000ff9e0ff */
[----:B-1----:R-:W-:-:S02]  /*3d500*/  IMAD.MOV.U32 R126, RZ, RZ, R2 ;  /* 0x000000ffff7e7224 */ /* 0x002fc400078e0002 */
[----:B------:R-:W-:Y:S01]  /*3d510*/  IMAD.MOV.U32 R127, RZ, RZ, R3 ;  /* 0x000000ffff7f7224 */ /* 0x000fe200078e0003 */
[----:B--2---:R-:W-:Y:S01]  /*3d520*/  LOP3.LUT R2, R4, 0x40, RZ, 0x3c, !PT ;  /* 0x0000004004027812 */ /* 0x004fe200078e3cff */
[----:B------:R1:W-:Y:S04]  /*3d530*/  STL [R1+0x5c0], R3 ;  /* 0x0005c00301007387 */ /* 0x0003e80000100800 */
[----:B------:R2:W-:Y:S04]  /*3d540*/  LDGSTS.E [R190+0x7d80], desc[UR20][R126.64], P3 ;  /* 0x07d800007ebe7fae */ /* 0x0005e800099a1014 */
[----:B------:R3:W-:Y:S04]  /*3d550*/  STL [R1+0x628], R0 ;  /* 0x0006280001007387 */ /* 0x0007e80000100800 */
[----:B------:R-:W4:Y:S01]  /*3d560*/  LDL.LU R5, [R1+0x8] ;  /* 0x0000080001057983 */ /* 0x000f220000300800 */
[----:B--2---:R-:W-:-:S03]  /*3d570*/  VIADD R190, R2, UR5 ;  /* 0x0000000502be7c36 */ /* 0x004fc60008000000 */
[----:B------:R-:W2:Y:S04]  /*3d580*/  LDL.LU R2, [R1+0xc] ;  /* 0x00000c0001027983 */ /* 0x000ea80000300800 */
[----:B------:R-:W4:Y:S04]  /*3d590*/  LDL.LU R38, [R1+0x48] ;  /* 0x0000480001267983 */ /* 0x000f280000300800 */
[----:B------:R-:W4:Y:S01]  /*3d5a0*/  LDL.LU R8, [R1+0x4c] ;  /* 0x00004c0001087983 */ /* 0x000f220000300800 */
[----:B------:R-:W-:Y:S02]  /*3d5b0*/  IADD3.X R125, PT, PT, R125, UR13, RZ, P4, !PT ;  /* 0x0000000d7d7d7c10 */ /* 0x000fe4000a7fe4ff */
[----:B------:R-:W-:Y:S01]  /*3d5c0*/  IADD3 R143, P5, PT, R143, UR12, RZ ;  /* 0x0000000c8f8f7c10 */ /* 0x000fe2000ffbe0ff */
[----:B------:R-:W-:Y:S01]  /*3d5d0*/  IMAD.MOV.U32 R126, RZ, RZ, R0 ;  /* 0x000000ffff7e7224 */ /* 0x000fe200078e0000 */
[----:B-1----:R-:W4:Y:S01]  /*3d5e0*/  LDL.LU R3, [R1+0x88] ;  /* 0x0000880001037983 */ /* 0x002f220000300800 */
[----:B------:R-:W-:Y:S01]  /*3d5f0*/  IMAD.MOV.U32 R127, RZ, RZ, R125 ;  /* 0x000000ffff7f7224 */ /* 0x000fe200078e007d */
[----:B------:R-:W-:-:S02]  /*3d600*/  IADD3.X R142, PT, PT, R142, UR13, RZ, P5, !PT ;  /* 0x0000000d8e8e7c10 */ /* 0x000fc4000affe4ff */
[----:B------:R-:W-:Y:S01]  /*3d610*/  IADD3 R159, P4, PT, R159, UR12, RZ ;  /* 0x0000000c9f9f7c10 */ /* 0x000fe2000ff9e0ff */
[----:B---3--:R-:W3:Y:S04]  /*3d620*/  LDL.LU R0, [R1+0x8c] ;  /* 0x00008c0001007983 */ /* 0x008ee80000300800 */
[----:B------:R1:W-:Y:S01]  /*3d630*/  LDGSTS.E [R190+0x200], desc[UR20][R126.64], P3 ;  /* 0x002000007ebe7fae */ /* 0x0003e200099a1014 */
[----:B------:R-:W-:Y:S02]  /*3d640*/  IADD3.X R158, PT, PT, R158, UR13, RZ, P4, !PT ;  /* 0x0000000d9e9e7c10 */ /* 0x000fe4000a7fe4ff */
[----:B------:R-:W-:Y:S01]  /*3d650*/  IADD3 R175, P5, PT, R175, UR12, RZ ;  /* 0x0000000cafaf7c10 */ /* 0x000fe2000ffbe0ff */
[----:B------:R-:W3:Y:S01]  /*3d660*/  LDL.LU R7, [R1+0xc8] ;  /* 0x0000c80001077983 */ /* 0x000ee20000300800 */
[----:B-1----:R-:W-:-:S02]  /*3d670*/  IMAD.MOV.U32 R126, RZ, RZ, R143 ;  /* 0x000000ffff7e7224 */ /* 0x002fc400078e008f */
[----:B------:R-:W-:Y:S01]  /*3d680*/  IMAD.MOV.U32 R127, RZ, RZ, R142 ;  /* 0x000000ffff7f7224 */ /* 0x000fe200078e008e */
[----:B------:R-:W-:Y:S01]  /*3d690*/  IADD3.X R174, PT, PT, R174, UR13, RZ, P5, !PT ;  /* 0x0000000daeae7c10 */ /* 0x000fe2000affe4ff */
[----:B------:R-:W3:Y:S04]  /*3d6a0*/  LDL.LU R6, [R1+0xcc] ;  /* 0x0000cc0001067983 */ /* 0x000ee80000300800 */
[----:B------:R1:W-:Y:S01]  /*3d6b0*/  LDGSTS.E [R190+0x600], desc[UR20][R126.64], P3 ;  /* 0x006000007ebe7fae */ /* 0x0003e200099a1014 */
[----:B------:R-:W-:Y:S02]  /*3d6c0*/  IADD3 R192, P4, PT, R192, UR12, RZ ;  /* 0x0000000cc0c07c10 */ /* 0x000fe4000ff9e0ff */
[----:B------:R-:W-:Y:S02]  /*3d6d0*/  IADD3 R208, P5, PT, R208, UR12, RZ ;  /* 0x0000000cd0d07c10 */ /* 0x000fe4000ffbe0ff */
[----:B------:R-:W-:Y:S01]  /*3d6e0*/  IADD3.X R191, PT, PT, R191, UR13, RZ, P4, !PT ;  /* 0x0000000dbfbf7c10 */ /* 0x000fe2000a7fe4ff */
[----:B-1----:R-:W-:-:S02]  /*3d6f0*/  IMAD.MOV.U32 R126, RZ, RZ, R159 ;  /* 0x000000ffff7e7224 */ /* 0x002fc400078e009f */
        /* <DEDUP_REMOVED lines=24> */
[----:B------:R-:W-:Y:S01]  /*3d880*/  IADD3 R8, P5, PT, R8, UR12, RZ ;  /* 0x0000000c08087c10 */ /* 0x000fe2000ffbe0ff */
[----:B------:R2:W-:Y:S01]  /*3d890*/  STL [R1+0xc], R2 ;  /* 0x00000c0201007387 */ /* 0x0005e20000100800 */
[----:B-1----:R-:W-:Y:S02]  /*3d8a0*/  IMAD.MOV.U32 R126, RZ, RZ, R2 ;  /* 0x000000ffff7e7224 */ /* 0x002fe400078e0002 */
[----:B------:R-:W-:Y:S01]  /*3d8b0*/  IADD3.X R38, PT, PT, R38, UR13, RZ, P5, !PT ;  /* 0x0000000d26267c10 */ /* 0x000fe2000affe4ff */
[----:B------:R-:W-:Y:S01]  /*3d8c0*/  IMAD.MOV.U32 R127, RZ, RZ, R5 ;  /* 0x000000ffff7f7224 */ /* 0x000fe200078e0005 */
[----:B------:R1:W-:Y:S04]  /*3d8d0*/  STL [R1+0x8], R5 ;  /* 0x0000080501007387 */ /* 0x0003e80000100800 */
[----:B------:R4:W-:Y:S04]  /*3d8e0*/  STL [R1+0x4c], R8 ;  /* 0x00004c0801007387 */ /* 0x0009e80000100800 */
[----:B--2---:R-:W2:Y:S04]  /*3d8f0*/  LDL.LU R2, [R1+0x10c] ;  /* 0x00010c0001027983 */ /* 0x004ea80000300800 */
[----:B------:R3:W-:Y:S04]  /*3d900*/  STL [R1+0x48], R38 ;  /* 0x0000482601007387 */ /* 0x0007e80000100800 */
[----:B------:R3:W-:Y:S04]  /*3d910*/  LDGSTS.E [R190+0x2200], desc[UR20][R126.64], P3 ;  /* 0x022000007ebe7fae */ /* 0x0007e800099a1014 */
[----:B-1----:R-:W2:Y:S01]  /*3d920*/  LDL.LU R5, [R1+0x14c] ;  /* 0x00014c0001057983 */ /* 0x002ea20000300800 */
[----:B---3--:R-:W-:-:S03]  /*3d930*/  IMAD.MOV.U32 R126, RZ, RZ, R8 ;  /* 0x000000ffff7e7224 */ /* 0x008fc600078e0008 */
[----:B----4-:R-:W3:Y:S01]  /*3d940*/  LDL.LU R8, [R1+0x108] ;  /* 0x0001080001087983 */ /* 0x010ee20000300800 */
[----:B------:R-:W-:-:S03]  /*3d950*/  IMAD.MOV.U32 R127, RZ, RZ, R38 ;  /* 0x000000ffff7f7224 */ /* 0x000fc600078e0026 */
[----:B------:R-:W4:Y:S01]  /*3d960*/  LDL.LU R38, [R1+0x148] ;  /* 0x0001480001267983 */ /* 0x000f220000300800 */
[----:B------:R-:W-:Y:S02]  /*3d970*/  IADD3 R0, P4, PT, R0, UR12, RZ ;  /* 0x0000000c00007c10 */ /* 0x000fe4000ff9e0ff */
[----:B------:R-:W-:Y:S01]  /*3d980*/  IADD3 R6, P5, PT, R6, UR12, RZ ;  /* 0x0000000c06067c10 */ /* 0x000fe2000ffbe0ff */
[----:B------:R1:W-:Y:S01]  /*3d990*/  LDGSTS.E [R190+0x2600], desc[UR20][R126.64], P3 ;  /* 0x026000007ebe7fae */ /* 0x0003e200099a1014 */
[----:B------:R-:W-:Y:S02]  /*3d9a0*/  IADD3.X R3, PT, PT, R3, UR13, RZ, P4, !PT ;  /* 0x0000000d03037c10 */ /* 0x000fe4000a7fe4ff */
[----:B------:R-:W-:Y:S01]  /*3d9b0*/  IADD3.X R7, PT, PT, R7, UR13, RZ, P5, !PT ;  /* 0x0000000d07077c10 */ /* 0x000fe2000affe4ff */
        /* <DEDUP_REMOVED lines=9> */
[----:B-1----:R-:W-:-:S02]  /*3da50*/  IMAD.MOV.U32 R126, RZ, RZ, R6 ;  /* 0x000000ffff7e7224 */ /* 0x002fc400078e0006 */
[----:B------:R-:W-:Y:S01]  /*3da60*/  IMAD.MOV.U32 R127, RZ, RZ, R7 ;  /* 0x000000ffff7f7224 */ /* 0x000fe200078e0007 */
[----:B------:R-:W4:Y:S04]  /*3da70*/  LDL.LU R6, [R1+0x188] ;  /* 0x0001880001067983 */ /* 0x000f280000300800 */
        /* <DEDUP_REMOVED lines=15> */
[----:B--2---:R-:W-:-:S03]  /*3db70*/  IMAD.MOV.U32 R127, RZ, RZ, R38 ;  /* 0x000000ffff7f7224 */ /* 0x004fc600078e0026 */
[----:B-1----:R-:W2:Y:S01]  /*3db80*/  LDL.LU R38, [R1+0x208] ;  /* 0x0002080001267983 */ /* 0x002ea20000300800 */
[----:B------:R-:W-:-:S03]  /*3db90*/  IMAD.MOV.U32 R126, RZ, RZ, R5 ;  /* 0x000000ffff7e7224 */ /* 0x000fc600078e0005 */
[----:B------:R-:W2:Y:S01]  /*3dba0*/  LDL.LU R5, [R1+0x248] ;  /* 0x0002480001057983 */ /* 0x000ea20000300800 */
[----:B------:R-:W-:Y:S02]  /*3dbb0*/  IADD3 R0, P4, PT, R0, UR12, RZ ;  /* 0x0000000c00007c10 */ /* 0x000fe4000ff9e0ff */
[----:B------:R-:W-:Y:S01]  /*3dbc0*/  IADD3 R3, P5, PT, R3, UR12, RZ ;  /* 0x0000000c03037c10 */ /* 0x000fe2000ffbe0ff */
[----:B------:R1:W-:Y:S04]  /*3dbd0*/  LDGSTS.E [R190+0x3600], desc[UR20][R126.64], P3 ;  /* 0x036000007ebe7fae */ /* 0x0003e800099a1014 */
[----:B------:R-:W-:Y:S01]  /*3dbe0*/  STL [R1+0x18c], R0 ;  /* 0x00018c0001007387 */ /* 0x000fe20000100800 */
[----:B------:R-:W-:Y:S01]  /*3dbf0*/  IADD3.X R6, PT, PT, R6, UR13, RZ, P4, !PT ;  /* 0x0000000d06067c10 */ /* 0x000fe2000a7fe4ff */
[----:B-1----:R-:W-:Y:S01]  /*3dc00*/  IMAD.MOV.U32 R126, RZ, RZ, R0 ;  /* 0x000000ffff7e7224 */ /* 0x002fe200078e0000 */
[----:B------:R-:W-:-:S03]  /*3dc10*/  IADD3.X R7, PT, PT, R7, UR13, RZ, P5, !PT ;  /* 0x0000000d07077c10 */ /* 0x000fc6000affe4ff */
[----:B------:R-:W-:Y:S01]  /*3dc20*/  IMAD.MOV.U32 R127, RZ, RZ, R6 ;  /* 0x000000ffff7f7224 */ /* 0x000fe200078e0006 */
[----:B------:R1:W-:Y:S04]  /*3dc30*/  STL [R1+0x188], R6 ;  /* 0x0001880601007387 */ /* 0x0003e80000100800 */
[----:B------:R-:W-:Y:S04]  /*3dc40*/  STL [R1+0x1cc], R3 ;  /* 0x0001cc0301007387 */ /* 0x000fe80000100800 */
[----:B------:R1:W-:Y:S04]  /*3dc50*/  LDGSTS.E [R190+0x3a00], desc[UR20][R126.64], P3 ;  /* 0x03a000007ebe7fae */ /* 0x0003e800099a1014 */
[----:B-1----:R-:W2:Y:S04]  /*3dc60*/  LDL.LU R6, [R1+0x28c] ;  /* 0x00028c0001067983 */ /* 0x002ea80000300800 */
[----:B------:R1:W-:Y:S01]  /*3dc70*/  STL [R1+0x1c8], R7 ;  /* 0x0001c80701007387 */ /* 0x0003e20000100800 */
[----:B------:R-:W-:-:S03]  /*3dc80*/  IMAD.MOV.U32 R126, RZ, RZ, R3 ;  /* 0x000000ffff7e7224 */ /* 0x000fc600078e0003 */
[----:B------:R-:W2:Y:S01]  /*3dc90*/  LDL.LU R0, [R1+0x2cc] ;  /* 0x0002cc0001007983 */ /* 0x000ea20000300800 */
[----:B------:R-:W-:-:S03]  /*3dca0*/  IMAD.MOV.U32 R127, RZ, RZ, R7 ;  /* 0x000000ffff7f7224 */ /* 0x000fc600078e0007 */
[----:B-1----:R-:W2:Y:S04]  /*3dcb0*/  LDL.LU R7, [R1+0x288] ;  /* 0x0002880001077983 */ /* 0x002ea80000300800 */
[----:B------:R1:W-:Y:S04]  /*3dcc0*/  LDGSTS.E [R190+0x3e00], desc[UR20][R126.64], P3 ;  /* 0x03e000007ebe7fae */ /* 0x0003e800099a1014 */
[----:B------:R-:W2:Y:S01]  /*3dcd0*/  LDL.LU R3, [R1+0x2c8] ;  /* 0x0002c80001037983 */ /* 0x000ea20000300800 */
[----:B---3--:R-:W-:-:S05]  /*3dce0*/  IADD3 R8, P4, PT, R8, UR12, RZ ;  /* 0x0000000c08087c10 */ /* 0x008fca000ff9e0ff */
[----:B-1----:R-:W-:Y:S01]  /*3dcf0*/  IMAD.MOV.U32 R126, RZ, RZ, R8 ;  /* 0x000000ffff7e7224 */ /* 0x002fe200078e0008 */
[----:B----4-:R-:W-:Y:S02]  /*3dd00*/  IADD3 R2, P5, PT, R2, UR12, RZ ;  /* 0x0000000c02027c10 */ /* 0x010fe4000ffbe0ff */
[----:B--2---:R-:W-:Y:S01]  /*3dd10*/  IADD3.X R38, PT, PT, R38, UR13, RZ, P4, !PT ;  /* 0x0000000d26267c10 */ /* 0x004fe2000a7fe4ff */
[----:B------:R-:W-:Y:S01]  /*3dd20*/  STL [R1+0x20c], R8 ;  /* 0x00020c0801007387 */ /* 0x000fe20000100800 */
[----:B------:R-:W-:-:S03]  /*3dd30*/  IADD3.X R5, PT, PT, R5, UR13, RZ, P5, !PT ;  /* 0x0000000d05057c10 */ /* 0x000fc6000affe4ff */
[----:B------:R-:W-:Y:S01]  /*3dd40*/  IMAD.MOV.U32 R127, RZ, RZ, R38 ;  /* 0x000000ffff7f7224 */ /* 0x000fe200078e0026 */
[----:B------:R-:W-:Y:S04]  /*3dd50*/  STL [R1+0x208], R38 ;  /* 0x0002082601007387 */ /* 0x000fe80000100800 */
[----:B------:R-:W-:Y:S04]  /*3dd60*/  STL [R1+0x24c], R2 ;  /* 0x00024c0201007387 */ /* 0x000fe80000100800 */
[----:B------:R1:W-:Y:S04]  /*3dd70*/  LDGSTS.E [R190+0x4200], desc[UR20][R126.64], P3 ;  /* 0x042000007ebe7fae */ /* 0x0003e800099a1014 */
[----:B------:R2:W-:Y:S01]  /*3dd80*/  STL [R1+0x248], R5 ;  /* 0x0002480501007387 */ /* 0x0005e20000100800 */
[----:B-1----:R-:W-:-:S02]  /*3dd90*/  IMAD.MOV.U32 R127, RZ, RZ, R5 ;  /* 0x000000ffff7f7224 */ /* 0x002fc400078e0005 */
[----:B------:R-:W-:Y:S01]  /*3dda0*/  IMAD.MOV.U32 R126, RZ, RZ, R2 ;  /* 0x000000ffff7e7224 */ /* 0x000fe200078e0002 */
[----:B--2---:R-:W2:Y:S04]  /*3ddb0*/  LDL.LU R5, [R1+0x308] ;  /* 0x0003080001057983 */ /* 0x004ea80000300800 */
[----:B------:R-:W3:Y:S04]  /*3ddc0*/  LDL.LU R2, [R1+0x30c] ;  /* 0x00030c0001027983 */ /* 0x000ee80000300800 */
[----:B------:R-:W4:Y:S04]  /*3ddd0*/  LDL.LU R245, [R1+0x348] ;  /* 0x0003480001f57983 */ /* 0x000f280000300800 */
[----:B------:R-:W4:Y:S01]  /*3dde0*/  LDL.LU R229, [R1+0x34c] ;  /* 0x00034c0001e57983 */ /* 0x000f220000300800 */
[----:B------:R-:W-:-:S02]  /*3ddf0*/  IADD3 R6, P4, PT, R6, UR12, RZ ;  /* 0x0000000c06067c10 */ /* 0x000fc4000ff9e0ff */
[----:B------:R-:W-:Y:S01]  /*3de00*/  IADD3 R0, P5, PT, R0, UR12, RZ ;  /* 0x0000000c00007c10 */ /* 0x000fe2000ffbe0ff */
[----:B------:R1:W-:Y:S01]  /*3de10*/  LDGSTS.E [R190+0x4600], desc[UR20][R126.64], P3 ;  /* 0x046000007ebe7fae */ /* 0x0003e200099a1014 */
[----:B------:R-:W-:-:S03]  /*3de20*/  IADD3.X R7, PT, PT, R7, UR13, RZ, P4, !PT ;  /* 0x0000000d07077c10 */ /* 0x000fc6000a7fe4ff */
[----:B------:R1:W-:Y:S04]  /*3de30*/  STL [R1+0x28c], R6 ;  /* 0x00028c0601007387 */ /* 0x0003e80000100800 */
[----:B------:R1:W-:Y:S01]  /*3de40*/  STL [R1+0x288], R7 ;  /* 0x0002880701007387 */ /* 0x0003e20000100800 */
[----:B------:R-:W-:-:S03]  /*3de50*/  IADD3.X R3, PT, PT, R3, UR13, RZ, P5, !PT ;  /* 0x0000000d03037c10 */ /* 0x000fc6000affe4ff */
[----:B------:R-:W-:Y:S01]  /*3de60*/  STL [R1+0x2cc], R0 ;  /* 0x0002cc0001007387 */ /* 0x000fe20000100800 */
[----:B-1----:R-:W-:-:S03]  /*3de70*/  IMAD.MOV.U32 R126, RZ, RZ, R6 ;  /* 0x000000ffff7e7224 */ /* 0x002fc600078e0006 */
[----:B------:R-:W4:Y:S01]  /*3de80*/  LDL.LU R8, [R1+0x38c] ;  /* 0x00038c0001087983 */ /* 0x000f220000300800 */
[----:B------:R-:W-:-:S03]  /*3de90*/  IMAD.MOV.U32 R127, RZ, RZ, R7 ;  /* 0x000000ffff7f7224 */ /* 0x000fc600078e0007 */
[----:B------:R1:W-:Y:S04]  /*3dea0*/  STL [R1+0x2c8], R3 ;  /* 0x0002c80301007387 */ /* 0x0003e80000100800 */
[----:B------:R-:W4:Y:S04]  /*3deb0*/  LDL.LU R6, [R1+0x3cc] ;  /* 0x0003cc0001067983 */ /* 0x000f280000300800 */
[----:B------:R-:W4:Y:S04]  /*3dec0*/  LDL.LU R38, [R1+0x388] ;  /* 0x0003880001267983 */ /* 0x000f280000300800 */
[----:B------:R1:W-:Y:S04]  /*3ded0*/  LDGSTS.E [R190+0x4a00], desc[UR20][R126.64], P3 ;  /* 0x04a000007ebe7fae */ /* 0x0003e800099a1014 */
[----:B------:R-:W4:Y:S01]  /*3dee0*/  LDL.LU R7, [R1+0x3c8] ;  /* 0x0003c80001077983 */ /* 0x000f220000300800 */
[----:B-1----:R-:W-:-:S02]  /*3def0*/  IMAD.MOV.U32 R126, RZ, RZ, R0 ;  /* 0x000000ffff7e7224 */ /* 0x002fc400078e0000 */
[----:B------:R-:W-:Y:S02]  /*3df00*/  IMAD.MOV.U32 R127, RZ, RZ, R3 ;  /* 0x000000ffff7f7224 */ /* 0x000fe400078e0003 */
[----:B------:R-:W4:Y:S04]  /*3df10*/  LDL.LU R3, [R1+0x40c] ;  /* 0x00040c0001037983 */ /* 0x000f280000300800 */
[----:B------:R-:W4:Y:S04]  /*3df20*/  LDL.LU R0, [R1+0x44c] ;  /* 0x00044c0001007983 */ /* 0x000f280000300800 */
[----:B------:R1:W-:Y:S01]  /*3df30*/  LDGSTS.E [R190+0x4e00], desc[UR20][R126.64], P3 ;  /* 0x04e000007ebe7fae */ /* 0x0003e200099a1014 */
[----:B---3--:R-:W-:-:S04]  /*3df40*/  IADD3 R2, P4, PT, R2, UR12, RZ ;  /* 0x0000000c02027c10 */ /* 0x008fc8000ff9e0ff */
[----:B--2---:R-:W-:Y:S01]  /*3df50*/  IADD3.X R5, PT, PT, R5, UR13, RZ, P4, !PT ;  /* 0x0000000d05057c10 */ /* 0x004fe2000a7fe4ff */
[----:B------:R-:W-:Y:S01]  /*3df60*/  STL [R1+0x30c], R2 ;  /* 0x00030c0201007387 */ /* 0x000fe20000100800 */
[----:B----4-:R-:W-:-:S03]  /*3df70*/  IADD3 R229, P5, PT, R229, UR12, RZ ;  /* 0x0000000ce5e57c10 */ /* 0x010fc6000ffbe0ff */
[----:B------:R2:W-:Y:S01]  /*3df80*/  STL [R1+0x308], R5 ;  /* 0x0003080501007387 */ /* 0x0005e20000100800 */
[----:B-1----:R-:W-:Y:S01]  /*3df90*/  IMAD.MOV.U32 R127, RZ, RZ, R5 ;  /* 0x000000ffff7f7224 */ /* 0x002fe200078e0005 */
[----:B------:R-:W-:Y:S02]  /*3dfa0*/  IADD3.X R245, PT, PT, R245, UR13, RZ, P5, !PT ;  /* 0x0000000df5f57c10 */ /* 0x000fe4000affe4ff */
[----:B------:R-:W-:Y:S01]  /*3dfb0*/  STL [R1+0x34c], R229 ;  /* 0x00034ce501007387 */ /* 0x000fe20000100800 */
[----:B------:R-:W-:-:S03]  /*3dfc0*/  IMAD.MOV.U32 R126, RZ, RZ, R2 ;  /* 0x000000ffff7e7224 */ /* 0x000fc600078e0002 */
[----:B--2---:R-:W2:Y:S04]  /*3dfd0*/  LDL.LU R5, [R1+0x408] ;  /* 0x0004080001057983 */ /* 0x004ea80000300800 */
[----:B------:R1:W-:Y:S04]  /*3dfe0*/  STL [R1+0x348], R245 ;  /* 0x000348f501007387 */ /* 0x0003e80000100800 */
[----:B------:R-:W3:Y:S01]  /*3dff0*/  LDL.LU R2, [R1+0x448] ;  /* 0x0004480001027983 */ /* 0x000ee20000300800 */
[----:B------:R-:W-:-:S03]  /*3e000*/  IADD3 R8, P4, PT, R8, UR12, RZ ;  /* 0x0000000c08087c10 */ /* 0x000fc6000ff9e0ff */
[----:B------:R4:W-:Y:S01]  /*3e010*/  LDGSTS.E [R190+0x5200], desc[UR20][R126.64], P3 ;  /* 0x052000007ebe7fae */ /* 0x0009e200099a1014 */
[----:B------:R-:W-:Y:S02]  /*3e020*/  IADD3 R6, P5, PT, R6, UR12, RZ ;  /* 0x0000000c06067c10 */ /* 0x000fe4000ffbe0ff */
[----:B------:R-:W-:Y:S01]  /*3e030*/  IADD3.X R38, PT, PT, R38, UR13, RZ, P4, !PT ;  /* 0x0000000d26267c10 */ /* 0x000fe2000a7fe4ff */
[----:B----4-:R-:W-:Y:S02]  /*3e040*/  IMAD.MOV.U32 R126, RZ, RZ, R229 ;  /* 0x000000ffff7e7224 */ /* 0x010fe400078e00e5 */
[----:B------:R-:W-:-:S05]  /*3e050*/  IMAD.MOV.U32 R127, RZ, RZ, R245 ;  /* 0x000000ffff7f7224 */ /* 0x000fca00078e00f5 */
[----:B------:R4:W-:Y:S01]  /*3e060*/  LDGSTS.E [R190+0x5600], desc[UR20][R126.64], P3 ;  /* 0x056000007ebe7fae */ /* 0x0009e200099a1014 */
[----:B------:R-:W-:-:S03]  /*3e070*/  IADD3.X R7, PT, PT, R7, UR13, RZ, P5, !PT ;  /* 0x0000000d07077c10 */ /* 0x000fc6000affe4ff */
[----:B------:R1:W-:Y:S01]  /*3e080*/  STL [R1+0x38c], R8 ;  /* 0x00038c0801007387 */ /* 0x0003e20000100800 */
[----:B----4-:R-:W-:Y:S02]  /*3e090*/  IMAD.MOV.U32 R126, RZ, RZ, R8 ;  /* 0x000000ffff7e7224 */ /* 0x010fe400078e0008 */
[----:B------:R-:W-:Y:S01]  /*3e0a0*/  IMAD.MOV.U32 R127, RZ, RZ, R38 ;  /* 0x000000ffff7f7224 */ /* 0x000fe200078e0026 */
[----:B------:R-:W-:Y:S01]  /*3e0b0*/  IADD3 R3, P4, PT, R3, UR12, RZ ;  /* 0x0000000c03037c10 */ /* 0x000fe2000ff9e0ff */
[----:B------:R-:W-:Y:S01]  /*3e0c0*/  STL [R1+0x388], R38 ;  /* 0x0003882601007387 */ /* 0x000fe20000100800 */
[----:B------:R-:W-:-:S03]  /*3e0d0*/  IADD3 R0, P5, PT, R0, UR12, RZ ;  /* 0x0000000c00007c10 */ /* 0x000fc6000ffbe0ff */
[----:B------:R4:W-:Y:S04]  /*3e0e0*/  LDGSTS.E [R190+0x5a00], desc[UR20][R126.64], P3 ;  /* 0x05a000007ebe7fae */ /* 0x0009e800099a1014 */
[----:B------:R1:W-:Y:S04]  /*3e0f0*/  STL [R1+0x3cc], R6 ;  /* 0x0003cc0601007387 */ /* 0x0003e80000100800 */
[----:B------:R2:W-:Y:S01]  /*3e100*/  STL [R1+0x3c8], R7 ;  /* 0x0003c80701007387 */ /* 0x0005e20000100800 */
[----:B----4-:R-:W-:-:S03]  /*3e110*/  IMAD.MOV.U32 R126, RZ, RZ, R6 ;  /* 0x000000ffff7e7224 */ /* 0x010fc600078e0006 */
[----:B-1----:R-:W4:Y:S01]  /*3e120*/  LDL.LU R245, [R1+0x4c8] ;  /* 0x0004c80001f57983 */ /* 0x002f220000300800 */
[----:B------:R-:W-:-:S03]  /*3e130*/  IMAD.MOV.U32 R127, RZ, RZ, R7 ;  /* 0x000000ffff7f7224 */ /* 0x000fc600078e0007 */
[----:B------:R-:W4:Y:S04]  /*3e140*/  LDL.LU R229, [R1+0x4cc] ;  /* 0x0004cc0001e57983 */ /* 0x000f280000300800 */
[----:B------:R1:W-:Y:S04]  /*3e150*/  LDGSTS.E [R190+0x5e00], desc[UR20][R126.64], P3 ;  /* 0x05e000007ebe7fae */ /* 0x0003e800099a1014 */
[----:B------:R-:W-:Y:S01]  /*3e160*/  STL [R1+0x40c], R3 ;  /* 0x00040c0301007387 */ /* 0x000fe20000100800 */
[----:B-1----:R-:W-:Y:S01]  /*3e170*/  IMAD.MOV.U32 R126, RZ, RZ, R3 ;  /* 0x000000ffff7e7224 */ /* 0x002fe200078e0003 */
[----:B--2---:R-:W-:-:S05]  /*3e180*/  IADD3.X R5, PT, PT, R5, UR13, RZ, P4, !PT ;  /* 0x0000000d05057c10 */ /* 0x004fca000a7fe4ff */
[----:B------:R-:W-:Y:S01]  /*3e190*/  IMAD.MOV.U32 R127, RZ, RZ, R5 ;  /* 0x000000ffff7f7224 */ /* 0x000fe200078e0005 */
[----:B------:R1:W-:Y:S01]  /*3e1a0*/  STL [R1+0x408], R5 ;  /* 0x0004080501007387 */ /* 0x0003e20000100800 */
[----:B---3--:R-:W-:-:S03]  /*3e1b0*/  IADD3.X R2, PT, PT, R2, UR13, RZ, P5, !PT ;  /* 0x0000000d02027c10 */ /* 0x008fc6000affe4ff */
[----:B------:R-:W-:Y:S04]  /*3e1c0*/  STL [R1+0x44c], R0 ;  /* 0x00044c0001007387 */ /* 0x000fe80000100800 */
[----:B------:R-:W2:Y:S04]  /*3e1d0*/  LDL.LU R8, [R1+0x50c] ;  /* 0x00050c0001087983 */ /* 0x000ea80000300800 */
[----:B------:R3:W-:Y:S04]  /*3e1e0*/  STL [R1+0x448], R2 ;  /* 0x0004480201007387 */ /* 0x0007e80000100800 */
[----:B------:R-:W2:Y:S04]  /*3e1f0*/  LDL.LU R6, [R1+0x54c] ;  /* 0x00054c0001067983 */ /* 0x000ea80000300800 */
[----:B------:R1:W-:Y:S04]  /*3e200*/  LDGSTS.E [R190+0x6200], desc[UR20][R126.64], P3 ;  /* 0x062000007ebe7fae */ /* 0x0003e800099a1014 */
[----:B------:R-:W2:Y:S04]  /*3e210*/  LDL.LU R38, [R1+0x508] ;  /* 0x0005080001267983 */ /* 0x000ea80000300800 */
[----:B------:R-:W2:Y:S01]  /*3e220*/  LDL.LU R7, [R1+0x548] ;  /* 0x0005480001077983 */ /* 0x000ea20000300800 */
[----:B-1----:R-:W-:-:S03]  /*3e230*/  IMAD.MOV.U32 R126, RZ, RZ, R0 ;  /* 0x000000ffff7e7224 */ /* 0x002fc600078e0000 */
[----:B------:R-:W2:Y:S01]  /*3e240*/  LDL.LU R5, [R1+0x588] ;  /* 0x0005880001057983 */ /* 0x000ea20000300800 */
[----:B------:R-:W-:-:S03]  /*3e250*/  IMAD.MOV.U32 R127, RZ, RZ, R2 ;  /* 0x000000ffff7f7224 */ /* 0x000fc600078e0002 */
[----:B------:R-:W2:Y:S04]  /*3e260*/  LDL.LU R3, [R1+0x58c] ;  /* 0x00058c0001037983 */ /* 0x000ea80000300800 */
[----:B---3--:R-:W3:Y:S04]  /*3e270*/  LDL.LU R2, [R1+0x5c8] ;  /* 0x0005c80001027983 */ /* 0x008ee80000300800 */
[----:B------:R-:W3:Y:S04]  /*3e280*/  LDL.LU R0, [R1+0x5cc] ;  /* 0x0005cc0001007983 */ /* 0x000ee80000300800 */
[----:B------:R1:W-:Y:S04]  /*3e290*/  LDGSTS.E [R190+0x6600], desc[UR20][R126.64], P3 ;  /* 0x066000007ebe7fae */ /* 0x0003e800099a1014 */
[----:B------:R-:W3:Y:S04]  /*3e2a0*/  LDL.LU R126, [R1+0x488] ;  /* 0x00048800017e7983 */ /* 0x000ee80000300800 */
[----:B------:R-:W1:Y:S01]  /*3e2b0*/  LDL.LU R127, [R1+0x48c] ;  /* 0x00048c00017f7983 */ /* 0x000e620000300800 */
[----:B----4-:R-:W-:-:S04]  /*3e2c0*/  IADD3 R229, P5, PT, R229, UR12, RZ ;  /* 0x0000000ce5e57c10 */ /* 0x010fc8000ffbe0ff */
[----:B------:R-:W-:Y:S02]  /*3e2d0*/  IADD3.X R245, PT, PT, R245, UR13, RZ, P5, !PT ;  /* 0x0000000df5f57c10 */ /* 0x000fe4000affe4ff */
[----:B--2---:R-:W-:-:S04]  /*3e2e0*/  IADD3 R6, P5, PT, R6, UR12, RZ ;  /* 0x0000000c06067c10 */ /* 0x004fc8000ffbe0ff */
[----:B------:R-:W-:Y:S02]  /*3e2f0*/  IADD3.X R7, PT, PT, R7, UR13, RZ, P5, !PT ;  /* 0x0000000d07077c10 */ /* 0x000fe4000affe4ff */
[----:B-1----:R-:W-:-:S04]  /*3e300*/  IADD3 R127, P4, PT, R127, UR12, RZ ;  /* 0x0000000c7f7f7c10 */ /* 0x002fc8000ff9e0ff */
[----:B---3--:R-:W-:Y:S01]  /*3e310*/  IADD3.X R126, PT, PT, R126, UR13, RZ, P4, !PT ;  /* 0x0000000d7e7e7c10 */ /* 0x008fe2000a7fe4ff */
[----:B------:R1:W-:Y:S04]  /*3e320*/  STL [R1+0x48c], R127 ;  /* 0x00048c7f01007387 */ /* 0x0003e80000100800 */
[----:B------:R2:W-:Y:S01]  /*3e330*/  STL [R1+0x488], R126 ;  /* 0x0004887e01007387 */ /* 0x0005e20000100800 */
[----:B-1----:R-:W-:-:S04]  /*3e340*/  LOP3.LUT R127, R127, R126, RZ, 0x3c, !PT ;  /* 0x0000007e7f7f7212 */ /* 0x002fc800078e3cff */
[----:B--2---:R-:W-:-:S04]  /*3e350*/  LOP3.LUT R126, R127, R126, RZ, 0x3c, !PT ;  /* 0x0000007e7f7e7212 */ /* 0x004fc800078e3cff */
[----:B------:R-:W-:Y:S02]  /*3e360*/  LOP3.LUT R127, R127, R126, RZ, 0x3c, !PT ;  /* 0x0000007e7f7f7212 */ /* 0x000fe400078e3cff */
[----:B------:R-:W-:-:S03]  /*3e370*/  IADD3 R8, P4, PT, R8, UR12, RZ ;  /* 0x0000000c08087c10 */ /* 0x000fc6000ff9e0ff */
        /* <DEDUP_REMOVED lines=8> */
[----:B------:R-:W-:Y:S01]  /*3e400*/  STL [R1+0x4cc], R229 ;  /* 0x0004cce501007387 */ /* 0x000fe20000100800 */
[----:B-1----:R-:W-:Y:S02]  /*3e410*/  IMAD.MOV.U32 R126, RZ, RZ, R8 ;  /* 0x000000ffff7e7224 */ /* 0x002fe400078e0008 */
[----:B------:R-:W-:Y:S01]  /*3e420*/  IMAD.MOV.U32 R127, RZ, RZ, R38 ;  /* 0x000000ffff7f7224 */ /* 0x000fe200078e0026 */
[----:B------:R-:W-:Y:S04]  /*3e430*/  STL [R1+0x4c8], R245 ;  /* 0x0004c8f501007387 */ /* 0x000fe80000100800 */
[----:B------:R1:W-:Y:S01]  /*3e440*/  LDGSTS.E [R190+0x7200], desc[UR20][R126.64], P3 ;  /* 0x072000007ebe7fae */ /* 0x0003e200099a1014 */
[----:B------:R-:W-:-:S03]  /*3e450*/  IADD3.X R2, PT, PT, R2, UR13, RZ, P5, !PT ;  /* 0x0000000d02027c10 */ /* 0x000fc6000affe4ff */
[----:B------:R-:W-:Y:S01]  /*3e460*/  STL [R1+0x50c], R8 ;  /* 0x00050c0801007387 */ /* 0x000fe20000100800 */
[----:B-1----:R-:W-:Y:S02]  /*3e470*/  IMAD.MOV.U32 R126, RZ, RZ, R6 ;  /* 0x000000ffff7e7224 */ /* 0x002fe400078e0006 */
[----:B------:R-:W-:Y:S01]  /*3e480*/  IMAD.MOV.U32 R127, RZ, RZ, R7 ;  /* 0x000000ffff7f7224 */ /* 0x000fe200078e0007 */
[----:B------:R-:W-:Y:S04]  /*3e490*/  STL [R1+0x508], R38 ;  /* 0x0005082601007387 */ /* 0x000fe80000100800 */
[----:B------:R1:W-:Y:S04]  /*3e4a0*/  LDGSTS.E [R190+0x7600], desc[UR20][R126.64], P3 ;  /* 0x076000007ebe7fae */ /* 0x0003e800099a1014 */
[----:B------:R-:W-:Y:S04]  /*3e4b0*/  STL [R1+0x54c], R6 ;  /* 0x00054c0601007387 */ /* 0x000fe80000100800 */
[----:B------:R-:W-:Y:S01]  /*3e4c0*/  STL [R1+0x548], R7 ;  /* 0x0005480701007387 */ /* 0x000fe20000100800 */
[----:B-1----:R-:W-:-:S02]  /*3e4d0*/  IMAD.MOV.U32 R126, RZ, RZ, R3 ;  /* 0x000000ffff7e7224 */ /* 0x002fc400078e0003 */
[----:B------:R-:W-:Y:S01]  /*3e4e0*/  IMAD.MOV.U32 R127, RZ, RZ, R5 ;  /* 0x000000ffff7f7224 */ /* 0x000fe200078e0005 */
[----:B------:R-:W-:Y:S04]  /*3e4f0*/  STL [R1+0x58c], R3 ;  /* 0x00058c0301007387 */ /* 0x000fe80000100800 */
[----:B------:R1:W-:Y:S04]  /*3e500*/  STL [R1+0x588], R5 ;  /* 0x0005880501007387 */ /* 0x0003e80000100800 */
[----:B------:R-:W-:Y:S04]  /*3e510*/  STL [R1+0x5cc], R0 ;  /* 0x0005cc0001007387 */ /* 0x000fe80000100800 */
[----:B------:R2:W-:Y:S04]  /*3e520*/  LDGSTS.E [R190+0x7a00], desc[UR20][R126.64], P3 ;  /* 0x07a000007ebe7fae */ /* 0x0005e800099a1014 */
[----:B------:R3:W-:Y:S04]  /*3e530*/  STL [R1+0x5c8], R2 ;  /* 0x0005c80201007387 */ /* 0x0007e80000100800 */
[----:B-1----:R-:W4:Y:S01]  /*3e540*/  LDL.LU R5, [R1+0x10] ;  /* 0x0000100001057983 */ /* 0x002f220000300800 */
[----:B--2---:R-:W-:-:S03]  /*3e550*/  IMAD.MOV.U32 R127, RZ, RZ, R2 ;  /* 0x000000ffff7f7224 */ /* 0x004fc600078e0002 */
[----:B---3--:R-:W2:Y:S04]  /*3e560*/  LDL.LU R2, [R1+0x14] ;  /* 0x0000140001027983 */ /* 0x008ea80000300800 */
[----:B------:R-:W3:Y:S04]  /*3e570*/  LDL.LU R38, [R1+0x50] ;  /* 0x0000500001267983 */ /* 0x000ee80000300800 */
[----:B------:R-:W3:Y:S01]  /*3e580*/  LDL.LU R8, [R1+0x54] ;  /* 0x0000540001087983 */ /* 0x000ee20000300800 */
[----:B------:R-:W-:Y:S01]  /*3e590*/  IADD3 R129, P4, PT, R129, UR12, RZ ;  /* 0x0000000c81817c10 */ /* 0x000fe2000ff9e0ff */
[----:B------:R-:W-:Y:S01]  /*3e5a0*/  IMAD.MOV.U32 R126, RZ, RZ, R0 ;  /* 0x000000ffff7e7224 */ /* 0x000fe200078e0000 */
[----:B------:R-:W-:Y:S01]  /*3e5b0*/  LOP3.LUT R0, R4, 0x50, RZ, 0x3c, !PT ;  /* 0x0000005004007812 */ /* 0x000fe200078e3cff */
[----:B------:R-:W3:Y:S01]  /*3e5c0*/  LDL.LU R3, [R1+0x90] ;  /* 0x0000900001037983 */ /* 0x000ee20000300800 */
[----:B------:R-:W-:-:S02]  /*3e5d0*/  IADD3.X R128, PT, PT, R128, UR13, RZ, P4, !PT ;  /* 0x0000000d80807c10 */ /* 0x000fc4000a7fe4ff */
[----:B------:R-:W-:Y:S01]  /*3e5e0*/  IADD3 R145, P5, PT, R145, UR12, RZ ;  /* 0x0000000c91917c10 */ /* 0x000fe2000ffbe0ff */
[----:B------:R1:W-:Y:S01]  /*3e5f0*/  LDGSTS.E [R190+0x7e00], desc[UR20][R126.64], P3 ;  /* 0x07e000007ebe7fae */ /* 0x0003e200099a1014 */
[----:B------:R-:W-:Y:S02]  /*3e600*/  IADD3 R161, P4, PT, R161, UR12, RZ ;  /* 0x0000000ca1a17c10 */ /* 0x000fe4000ff9e0ff */
[----:B------:R-:W-:Y:S02]  /*3e610*/  IADD3.X R144, PT, PT, R144, UR13, RZ, P5, !PT ;  /* 0x0000000d90907c10 */ /* 0x000fe4000affe4ff */
[----:B------:R-:W-:Y:S01]  /*3e620*/  IADD3.X R160, PT, PT, R160, UR13, RZ, P4, !PT ;  /* 0x0000000da0a07c10 */ /* 0x000fe2000a7fe4ff */
[----:B-1----:R-:W-:Y:S02]  /*3e630*/  VIADD R190, R0, UR5 ;  /* 0x0000000500be7c36 */ /* 0x002fe40008000000 */
[----:B------:R-:W-:Y:S02]  /*3e640*/  IMAD.MOV.U32 R126, RZ, RZ, R129 ;  /* 0x000000ffff7e7224 */ /* 0x000fe400078e0081 */
[----:B------:R-:W-:Y:S01]  /*3e650*/  IMAD.MOV.U32 R127, RZ, RZ, R128 ;  /* 0x000000ffff7f7224 */ /* 0x000fe200078e0080 */
[----:B------:R-:W-:Y:S01]  /*3e660*/  IADD3 R177, P5, PT, R177, UR12, RZ ;  /* 0x0000000cb1b17c10 */ /* 0x000fe2000ffbe0ff */
[----:B------:R-:W3:Y:S04]  /*3e670*/  LDL.LU R0, [R1+0x94] ;  /* 0x0000940001007983 */ /* 0x000ee80000300800 */
[----:B------:R1:W-:Y:S01]  /*3e680*/  LDGSTS.E [R190+0x280], desc[UR20][R126.64], P3 ;  /* 0x002800007ebe7fae */ /* 0x0003e200099a1014 */
[----:B------:R-:W-:-:S02]  /*3e690*/  IADD3.X R176, PT, PT, R176, UR13, RZ, P5, !PT ;  /* 0x0000000db0b07c10 */ /* 0x000fc4000affe4ff */
[----:B------:R-:W-:Y:S01]  /*3e6a0*/  IADD3 R194, P4, PT, R194, UR12, RZ ;  /* 0x0000000cc2c27c10 */ /* 0x000fe2000ff9e0ff */
[----:B------:R-:W3:Y:S01]  /*3e6b0*/  LDL.LU R7, [R1+0xd0] ;  /* 0x0000d00001077983 */ /* 0x000ee20000300800 */
[----:B-1----:R-:W-:Y:S02]  /*3e6c0*/  IMAD.MOV.U32 R126, RZ, RZ, R145 ;  /* 0x000000ffff7e7224 */ /* 0x002fe400078e0091 */
[----:B------:R-:W-:Y:S01]  /*3e6d0*/  IMAD.MOV.U32 R127, RZ, RZ, R144 ;  /* 0x000000ffff7f7224 */ /* 0x000fe200078e0090 */
[----:B------:R-:W-:Y:S01]  /*3e6e0*/  IADD3.X R193, PT, PT, R193, UR13, RZ, P4, !PT ;  /* 0x0000000dc1c17c10 */ /* 0x000fe2000a7fe4ff */
[----:B------:R-:W3:Y:S04]  /*3e6f0*/  LDL.LU R6, [R1+0xd4] ;  /* 0x0000d40001067983 */ /* 0x000ee80000300800 */
[----:B------:R1:W-:Y:S01]  /*3e700*/  LDGSTS.E [R190+0x680], desc[UR20][R126.64], P3 ;  /* 0x006800007ebe7fae */ /* 0x0003e200099a1014 */
[----:B------:R-:W-:Y:S01]  /*3e710*/  IADD3 R210, P5, PT, R210, UR12, RZ ;  /* 0x0000000cd2d27c10 */ /* 0x000fe2000ffbe0ff */
        /* <DEDUP_REMOVED lines=36> */
[----:B----4-:R-:W-:-:S03]  /*3e960*/  IMAD.MOV.U32 R126, RZ, RZ, R8 ;  /* 0x000000ffff7e7224 */ /* 0x010fc600078e0008 */
[----:B---3--:R-:W3:Y:S01]  /*3e970*/  LDL.LU R8, [R1+0x110] ;  /* 0x0001100001087983 */ /* 0x008ee20000300800 */
[----:B------:R-:W-:-:S03]  /*3e980*/  IMAD.MOV.U32 R127, RZ, RZ, R38 ;  /* 0x000000ffff7f7224 */ /* 0x000fc600078e0026 */
[----:B------:R-:W4:Y:S01]  /*3e990*/  LDL.LU R38, [R1+0x150] ;  /* 0x0001500001267983 */ /* 0x000f220000300800 */
[----:B------:R-:W-:-:S03]  /*3e9a0*/  IADD3 R0, P4, PT, R0, UR12, RZ ;  /* 0x0000000c00007c10 */ /* 0x000fc6000ff9e0ff */
[----:B------:R1:W-:Y:S01]  /*3e9b0*/  LDGSTS.E [R190+0x2680], desc[UR20][R126.64], P3 ;  /* 0x026800007ebe7fae */ /* 0x0003e200099a1014 */
[----:B------:R-:W-:Y:S02]  /*3e9c0*/  IADD3.X R3, PT, PT, R3, UR13, RZ, P4, !PT ;  /* 0x0000000d03037c10 */ /* 0x000fe4000a7fe4ff */
[----:B------:R-:W-:Y:S01]  /*3e9d0*/  IADD3 R6, P5, PT, R6, UR12, RZ ;  /* 0x0000000c06067c10 */ /* 0x000fe2000ffbe0ff */
[----:B------:R1:W-:Y:S03]  /*3e9e0*/  STL [R1+0x94], R0 ;  /* 0x0000940001007387 */ /* 0x0003e60000100800 */
[----:B------:R-:W-:Y:S01]  /*3e9f0*/  IADD3.X R7, PT, PT, R7, UR13, RZ, P5, !PT ;  /* 0x0000000d07077c10 */ /* 0x000fe2000affe4ff */
        /* <DEDUP_REMOVED lines=353> */
[----:B------:R1:W-:Y:S01]  /*40010*/  STL [R1+0x35c], R229 ;  /* 0x00035ce501007387 */ /* 0x0003e20000100800 */
[----:B------:R-:W-:-:S03]  /*40020*/  IMAD.MOV.U32 R126, RZ, RZ, R2 ;  /* 0x000000ffff7e7224 */ /* 0x000fc600078e0002 */
[----:B--2---:R-:W2:Y:S04]  /*40030*/  LDL.LU R5, [R1+0x418] ;  /* 0x0004180001057983 */ /* 0x004ea80000300800 */
[----:B------:R3:W-:Y:S04]  /*40040*/  STL [R1+0x358], R245 ;  /* 0x000358f501007387 */ /* 0x0007e80000100800 */
[----:B------:R-:W4:Y:S01]  /*40050*/  LDL.LU R2, [R1+0x458] ;  /* 0x0004580001027983 */ /* 0x000f220000300800 */
[----:B------:R-:W-:-:S03]  /*40060*/  IADD3 R8, P4, PT, R8, UR12, RZ ;  /* 0x0000000c08087c10 */ /* 0x000fc6000ff9e0ff */
[----:B------:R1:W-:Y:S01]  /*40070*/  LDGSTS.E [R190+0x5300], desc[UR20][R126.64], P3 ;  /* 0x053000007ebe7fae */ /* 0x0003e200099a1014 */
[----:B------:R-:W-:Y:S02]  /*40080*/  IADD3 R6, P5, PT, R6, UR12, RZ ;  /* 0x0000000c06067c10 */ /* 0x000fe4000ffbe0ff */
[----:B------:R-:W-:Y:S01]  /*40090*/  IADD3.X R38, PT, PT, R38, UR13, RZ, P4, !PT ;  /* 0x0000000d26267c10 */ /* 0x000fe2000a7fe4ff */
[----:B-1----:R-:W-:Y:S02]  /*400a0*/  IMAD.MOV.U32 R126, RZ, RZ, R229 ;  /* 0x000000ffff7e7224 */ /* 0x002fe400078e00e5 */
[----:B------:R-:W-:-:S05]  /*400b0*/  IMAD.MOV.U32 R127, RZ, RZ, R245 ;  /* 0x000000ffff7f7224 */ /* 0x000fca00078e00f5 */
[----:B------:R1:W-:Y:S01]  /*400c0*/  LDGSTS.E [R190+0x5700], desc[UR20][R126.64], P3 ;  /* 0x057000007ebe7fae */ /* 0x0003e200099a1014 */
[----:B------:R-:W-:-:S03]  /*400d0*/  IADD3.X R7, PT, PT, R7, UR13, RZ, P5, !PT ;  /* 0x0000000d07077c10 */ /* 0x000fc6000affe4ff */
[----:B------:R2:W-:Y:S01]  /*400e0*/  STL [R1+0x39c], R8 ;  /* 0x00039c0801007387 */ /* 0x0005e20000100800 */
[----:B-1----:R-:W-:Y:S02]  /*400f0*/  IMAD.MOV.U32 R126, RZ, RZ, R8 ;  /* 0x000000ffff7e7224 */ /* 0x002fe400078e0008 */
[----:B------:R-:W-:Y:S01]  /*40100*/  IMAD.MOV.U32 R127, RZ, RZ, R38 ;  /* 0x000000ffff7f7224 */ /* 0x000fe200078e0026 */
[----:B------:R-:W-:Y:S01]  /*40110*/  IADD3 R3, P4, PT, R3, UR12, RZ ;  /* 0x0000000c03037c10 */ /* 0x000fe2000ff9e0ff */
[----:B------:R-:W-:Y:S01]  /*40120*/  STL [R1+0x398], R38 ;  /* 0x0003982601007387 */ /* 0x000fe20000100800 */
[----:B------:R-:W-:-:S03]  /*40130*/  IADD3 R0, P5, PT, R0, UR12, RZ ;  /* 0x0000000c00007c10 */ /* 0x000fc6000ffbe0ff */
[----:B------:R1:W-:Y:S04]  /*40140*/  LDGSTS.E [R190+0x5b00], desc[UR20][R126.64], P3 ;  /* 0x05b000007ebe7fae */ /* 0x0003e800099a1014 */
[----:B------:R2:W-:Y:S04]  /*40150*/  STL [R1+0x3dc], R6 ;  /* 0x0003dc0601007387 */ /* 0x0005e80000100800 */
[----:B------:R2:W-:Y:S01]  /*40160*/  STL [R1+0x3d8], R7 ;  /* 0x0003d80701007387 */ /* 0x0005e20000100800 */
[----:B-1----:R-:W-:-:S03]  /*40170*/  IMAD.MOV.U32 R126, RZ, RZ, R6 ;  /* 0x000000ffff7e7224 */ /* 0x002fc600078e0006 */
[----:B------:R-:W4:Y:S01]  /*40180*/  LDL.LU R229, [R1+0x4d8] ;  /* 0x0004d80001e57983 */ /* 0x000f220000300800 */
[----:B------:R-:W-:-:S03]  /*40190*/  IMAD.MOV.U32 R127, RZ, RZ, R7 ;  /* 0x000000ffff7f7224 */ /* 0x000fc600078e0007 */
[----:B---3--:R-:W3:Y:S04]  /*401a0*/  LDL.LU R245, [R1+0x4dc] ;  /* 0x0004dc0001f57983 */ /* 0x008ee80000300800 */
[----:B------:R1:W-:Y:S04]  /*401b0*/  LDGSTS.E [R190+0x5f00], desc[UR20][R126.64], P3 ;  /* 0x05f000007ebe7fae */ /* 0x0003e800099a1014 */
[----:B------:R-:W-:Y:S01]  /*401c0*/  STL [R1+0x41c], R3 ;  /* 0x00041c0301007387 */ /* 0x000fe20000100800 */
[----:B-1----:R-:W-:Y:S01]  /*401d0*/  IMAD.MOV.U32 R126, RZ, RZ, R3 ;  /* 0x000000ffff7e7224 */ /* 0x002fe200078e0003 */
[----:B--2---:R-:W-:-:S05]  /*401e0*/  IADD3.X R5, PT, PT, R5, UR13, RZ, P4, !PT ;  /* 0x0000000d05057c10 */ /* 0x004fca000a7fe4ff */
[----:B------:R-:W-:Y:S01]  /*401f0*/  IMAD.MOV.U32 R127, RZ, RZ, R5 ;  /* 0x000000ffff7f7224 */ /* 0x000fe200078e0005 */
[----:B------:R1:W-:Y:S01]  /*40200*/  STL [R1+0x418], R5 ;  /* 0x0004180501007387 */ /* 0x0003e20000100800 */
[----:B----4-:R-:W-:-:S03]  /*40210*/  IADD3.X R2, PT, PT, R2, UR13, RZ, P5, !PT ;  /* 0x0000000d02027c10 */ /* 0x010fc6000affe4ff */
        /* <DEDUP_REMOVED lines=11> */
[----:B----4-:R-:W4:Y:S04]  /*402d0*/  LDL.LU R2, [R1+0x5d8] ;  /* 0x0005d80001027983 */ /* 0x010f280000300800 */
[----:B------:R-:W4:Y:S04]  /*402e0*/  LDL.LU R0, [R1+0x5dc] ;  /* 0x0005dc0001007983 */ /* 0x000f280000300800 */
[----:B------:R1:W-:Y:S04]  /*402f0*/  LDGSTS.E [R190+0x6700], desc[UR20][R126.64], P3 ;  /* 0x067000007ebe7fae */ /* 0x0003e800099a1014 */
[----:B------:R-:W4:Y:S04]  /*40300*/  LDL.LU R126, [R1+0x498] ;  /* 0x00049800017e7983 */ /* 0x000f280000300800 */
[----:B------:R-:W1:Y:S01]  /*40310*/  LDL.LU R127, [R1+0x49c] ;  /* 0x00049c00017f7983 */ /* 0x000e620000300800 */
[----:B---3--:R-:W-:-:S04]  /*40320*/  IADD3 R245, P5, PT, R245, UR12, RZ ;  /* 0x0000000cf5f57c10 */ /* 0x008fc8000ffbe0ff */
[----:B------:R-:W-:Y:S02]  /*40330*/  IADD3.X R229, PT, PT, R229, UR13, RZ, P5, !PT ;  /* 0x0000000de5e57c10 */ /* 0x000fe4000affe4ff */
[----:B--2---:R-:W-:-:S04]  /*40340*/  IADD3 R6, P5, PT, R6, UR12, RZ ;  /* 0x0000000c06067c10 */ /* 0x004fc8000ffbe0ff */
[----:B------:R-:W-:Y:S02]  /*40350*/  IADD3.X R7, PT, PT, R7, UR13, RZ, P5, !PT ;  /* 0x0000000d07077c10 */ /* 0x000fe4000affe4ff */
[----:B-1----:R-:W-:-:S04]  /*40360*/  IADD3 R127, P4, PT, R127, UR12, RZ ;  /* 0x0000000c7f7f7c10 */ /* 0x002fc8000ff9e0ff */
[----:B----4-:R-:W-:Y:S01]  /*40370*/  IADD3.X R126, PT, PT, R126, UR13, RZ, P4, !PT ;  /* 0x0000000d7e7e7c10 */ /* 0x010fe2000a7fe4ff */
        /* <DEDUP_REMOVED lines=17> */
[----:B------:R1:W-:Y:S04]  /*40490*/  STL [R1+0x4d8], R229 ;  /* 0x0004d8e501007387 */ /* 0x0003e80000100800 */
[----:B------:R2:W-:Y:S01]  /*404a0*/  LDGSTS.E [R190+0x7300], desc[UR20][R126.64], P3 ;  /* 0x073000007ebe7fae */ /* 0x0005e200099a1014 */
[----:B------:R-:W-:-:S03]  /*404b0*/  IADD3.X R2, PT, PT, R2, UR13, RZ, P5, !PT ;  /* 0x0000000d02027c10 */ /* 0x000fc6000affe4ff */
[----:B-1----:R-:W3:Y:S04]  /*404c0*/  LDL.LU R229, [R1+0xc40] ;  /* 0x000c400001e57983 */ /* 0x002ee80000300800 */
[----:B------:R-:W4:Y:S01]  /*404d0*/  LDL.LU R245, [R1+0xc3c] ;  /* 0x000c3c0001f57983 */ /* 0x000f220000300800 */
[----:B--2---:R-:W-:Y:S02]  /*404e0*/  IMAD.MOV.U32 R126, RZ, RZ, R6 ;  /* 0x000000ffff7e7224 */ /* 0x004fe400078e0006 */
        /* <DEDUP_REMOVED lines=8> */
[----:B------:R-:W-:Y:S04]  /*40570*/  STL [R1+0x59c], R3 ;  /* 0x00059c0301007387 */ /* 0x000fe80000100800 */
[----:B------:R-:W-:Y:S04]  /*40580*/  STL [R1+0x598], R5 ;  /* 0x0005980501007387 */ /* 0x000fe80000100800 */
[----:B------:R1:W-:Y:S04]  /*40590*/  LDGSTS.E [R190+0x7b00], desc[UR20][R126.64], P3 ;  /* 0x07b000007ebe7fae */ /* 0x0003e800099a1014 */
[----:B------:R2:W-:Y:S01]  /*405a0*/  STL [R1+0x5dc], R0 ;  /* 0x0005dc0001007387 */ /* 0x0005e20000100800 */
[----:B-1----:R-:W-:-:S02]  /*405b0*/  IMAD.MOV.U32 R126, RZ, RZ, R0 ;  /* 0x000000ffff7e7224 */ /* 0x002fc400078e0000 */
[----:B------:R-:W-:Y:S01]  /*405c0*/  IMAD.MOV.U32 R127, RZ, RZ, R2 ;  /* 0x000000ffff7f7224 */ /* 0x000fe200078e0002 */
[----:B--2---:R-:W-:Y:S01]  /*405d0*/  LOP3.LUT R0, R4, 0x70, RZ, 0x3c, !PT ;  /* 0x0000007004007812 */ /* 0x004fe200078e3cff */
[----:B------:R1:W-:Y:S04]  /*405e0*/  STL [R1+0x5d8], R2 ;  /* 0x0005d80201007387 */ /* 0x0003e80000100800 */
[----:B------:R2:W-:Y:S04]  /*405f0*/  LDGSTS.E [R190+0x7f00], desc[UR20][R126.64], P3 ;  /* 0x07f000007ebe7fae */ /* 0x0005e800099a1014 */
[----:B------:R-:W4:Y:S01]  /*40600*/  LDL.LU R3, [R1+0x20] ;  /* 0x0000200001037983 */ /* 0x000f220000300800 */
[----:B--2---:R-:W-:-:S03]  /*40610*/  VIADD R190, R0, UR5 ;  /* 0x0000000500be7c36 */ /* 0x004fc60008000000 */
[----:B------:R-:W2:Y:S04]  /*40620*/  LDL.LU R0, [R1+0x24] ;  /* 0x0000240001007983 */ /* 0x000ea80000300800 */
[----:B------:R-:W2:Y:S04]  /*40630*/  LDL.LU R7, [R1+0x60] ;  /* 0x0000600001077983 */ /* 0x000ea80000300800 */
[----:B------:R-:W2:Y:S01]  /*40640*/  LDL.LU R6, [R1+0x64] ;  /* 0x0000640001067983 */ /* 0x000ea20000300800 */
[----:B------:R-:W-:Y:S02]  /*40650*/  IADD3 R133, P4, PT, R133, UR12, RZ ;  /* 0x0000000c85857c10 */ /* 0x000fe4000ff9e0ff */
[----:B------:R-:W-:Y:S01]  /*40660*/  IADD3 R149, P5, PT, R149, UR12, RZ ;  /* 0x0000000c95957c10 */ /* 0x000fe2000ffbe0ff */
[----:B------:R-:W2:Y:S01]  /*40670*/  LDL.LU R5, [R1+0xa0] ;  /* 0x0000a00001057983 */ /* 0x000ea20000300800 */
[----:B------:R-:W-:Y:S01]  /*40680*/  IADD3.X R132, PT, PT, R132, UR13, RZ, P4, !PT ;  /* 0x0000000d84847c10 */ /* 0x000fe2000a7fe4ff */
[----:B------:R-:W-:Y:S01]  /*40690*/  IMAD.MOV.U32 R126, RZ, RZ, R133 ;  /* 0x000000ffff7e7224 */ /* 0x000fe200078e0085 */
[----:B------:R-:W-:Y:S01]  /*406a0*/  IADD3.X R148, PT, PT, R148, UR13, RZ, P5, !PT ;  /* 0x0000000d94947c10 */ /* 0x000fe2000affe4ff */
[----:B-1----:R-:W2:Y:S02]  /*406b0*/  LDL.LU R2, [R1+0xa4] ;  /* 0x0000a40001027983 */ /* 0x002ea40000300800 */
[----:B------:R-:W-:Y:S01]  /*406c0*/  IMAD.MOV.U32 R127, RZ, RZ, R132 ;  /* 0x000000ffff7f7224 */ /* 0x000fe200078e0084 */
[----:B------:R-:W-:Y:S01]  /*406d0*/  IADD3 R165, P4, PT, R165, UR12, RZ ;  /* 0x0000000ca5a57c10 */ /* 0x000fe2000ff9e0ff */
[----:B------:R-:W2:Y:S04]  /*406e0*/  LDL.LU R38, [R1+0xe0] ;  /* 0x0000e00001267983 */ /* 0x000ea80000300800 */
[----:B------:R1:W-:Y:S01]  /*406f0*/  LDGSTS.E [R190+0x380], desc[UR20][R126.64], P3 ;  /* 0x003800007ebe7fae */ /* 0x0003e200099a1014 */
[----:B------:R-:W-:-:S02]  /*40700*/  IADD3.X R164, PT, PT, R164, UR13, RZ, P4, !PT ;  /* 0x0000000da4a47c10 */ /* 0x000fc4000a7fe4ff */
        /* <DEDUP_REMOVED lines=17> */
[----:B------:R-:W-:Y:S01]  /*40820*/  IADD3 R246, P5, PT, R246, UR12, RZ ;  /* 0x0000000cf6f67c10 */ /* 0x000fe2000ffbe0ff */
[----:B-1----:R-:W-:Y:S02]  /*40830*/  IMAD.MOV.U32 R126, RZ, RZ, R198 ;  /* 0x000000ffff7e7224 */ /* 0x002fe400078e00c6 */
[----:B------:R-:W-:-:S05]  /*40840*/  IMAD.MOV.U32 R127, RZ, RZ, R197 ;  /* 0x000000ffff7f7224 */ /* 0x000fca00078e00c5 */
[----:B------:R1:W-:Y:S02]  /*40850*/  LDGSTS.E [R190+0x1380], desc[UR20][R126.64], P3 ;  /* 0x013800007ebe7fae */ /* 0x0003e400099a1014 */
[----:B-1----:R-:W-:Y:S02]  /*40860*/  IMAD.MOV.U32 R126, RZ, RZ, R214 ;  /* 0x000000ffff7e7224 */ /* 0x002fe400078e00d6 */
[----:B------:R-:W-:-:S05]  /*40870*/  IMAD.MOV.U32 R127, RZ, RZ, R213 ;  /* 0x000000ffff7f7224 */ /* 0x000fca00078e00d5 */
[----:B------:R1:W-:Y:S02]  /*40880*/  LDGSTS.E [R190+0x1780], desc[UR20][R126.64], P3 ;  /* 0x017800007ebe7fae */ /* 0x0003e400099a1014 */
[----:B-1----:R-:W-:Y:S01]  /*40890*/  IMAD.MOV.U32 R126, RZ, RZ, R230 ;  /* 0x000000ffff7e7224 */ /* 0x002fe200078e00e6 */
[----:B---3--:R-:W-:Y:S02]  /*408a0*/  IADD3.X R229, PT, PT, R229, UR13, RZ, P4, !PT ;  /* 0x0000000de5e57c10 */ /* 0x008fe4000a7fe4ff */
[----:B----4-:R-:W-:-:S03]  /*408b0*/  IADD3.X R245, PT, PT, R245, UR13, RZ, P5, !PT ;  /* 0x0000000df5f57c10 */ /* 0x010fc6000affe4ff */
[----:B------:R-:W-:-:S05]  /*408c0*/  IMAD.MOV.U32 R127, RZ, RZ, R229 ;  /* 0x000000ffff7f7224 */ /* 0x000fca00078e00e5 */
[----:B------:R1:W-:Y:S02]  /*408d0*/  LDGSTS.E [R190+0x1b80], desc[UR20][R126.64], P3 ;  /* 0x01b800007ebe7fae */ /* 0x0003e400099a1014 */
[----:B-1----:R-:W-:Y:S02]  /*408e0*/  IMAD.MOV.U32 R126, RZ, RZ, R246 ;  /* 0x000000ffff7e7224 */ /* 0x002fe400078e00f6 */
[----:B------:R-:W-:-:S05]  /*408f0*/  IMAD.MOV.U32 R127, RZ, RZ, R245 ;  /* 0x000000ffff7f7224 */ /* 0x000fca00078e00f5 */
[----:B------:R1:W-:Y:S01]  /*40900*/  LDGSTS.E [R190+0x1f80], desc[UR20][R126.64], P3 ;  /* 0x01f800007ebe7fae */ /* 0x0003e200099a1014 */
[----:B--2---:R-:W-:-:S04]  /*40910*/  IADD3 R0, P4, PT, R0, UR12, RZ ;  /* 0x0000000c00007c10 */ /* 0x004fc8000ff9e0ff */
[----:B------:R-:W-:Y:S02]  /*40920*/  IADD3.X R3, PT, PT, R3, UR13, RZ, P4, !PT ;  /* 0x0000000d03037c10 */ /* 0x000fe4000a7fe4ff */
        /* <DEDUP_REMOVED lines=14> */
[----:B----4-:R-:W4:Y:S01]  /*40a10*/  LDL.LU R7, [R1+0x160] ;  /* 0x0001600001077983 */ /* 0x010f220000300800 */
        /* <DEDUP_REMOVED lines=77> */
[----:B-1----:R-:W-:Y:S02]  /*40ef0*/  IMAD.MOV.U32 R126, RZ, RZ, R2 ;  /* 0x000000ffff7e7224 */ /* 0x002fe400078e0002 */
[----:B------:R-:W-:Y:S01]  /*40f00*/  IMAD.MOV.U32 R127, RZ, RZ, R5 ;  /* 0x000000ffff7f7224 */ /* 0x000fe200078e0005 */
[----:B------:R-:W-:Y:S04]  /*40f10*/  STL [R1+0x2a4], R2 ;  /* 0x0002a40201007387 */ /* 0x000fe80000100800 */
[----:B------:R1:W-:Y:S04]  /*40f20*/  LDGSTS.E [R190+0x4b80], desc[UR20][R126.64], P3 ;  /* 0x04b800007ebe7fae */ /* 0x0003e800099a1014 */
[----:B------:R1:W-:Y:S04]  /*40f30*/  STL [R1+0x2a0], R5 ;  /* 0x0002a00501007387 */ /* 0x0003e80000100800 */
[----:B------:R-:W-:Y:S01]  /*40f40*/  STL [R1+0x2e4], R8 ;  /* 0x0002e40801007387 */ /* 0x000fe20000100800 */
[----:B-1----:R-:W-:-:S02]  /*40f50*/  IMAD.MOV.U32 R126, RZ, RZ, R8 ;  /* 0x000000ffff7e7224 */ /* 0x002fc400078e0008 */
[----:B------:R-:W-:Y:S01]  /*40f60*/  IMAD.MOV.U32 R127, RZ, RZ, R38 ;  /* 0x000000ffff7f7224 */ /* 0x000fe200078e0026 */
[----:B------:R-:W4:Y:S04]  /*40f70*/  LDL.LU R5, [R1+0x3a4] ;  /* 0x0003a40001057983 */ /* 0x000f280000300800 */
[----:B------:R1:W-:Y:S04]  /*40f80*/  LDGSTS.E [R190+0x4f80], desc[UR20][R126.64], P3 ;  /* 0x04f800007ebe7fae */ /* 0x0003e800099a1014 */
[----:B------:R1:W-:Y:S04]  /*40f90*/  STL [R1+0x2e0], R38 ;  /* 0x0002e02601007387 */ /* 0x0003e80000100800 */
[----:B------:R-:W4:Y:S04]  /*40fa0*/  LDL.LU R2, [R1+0x3e4] ;  /* 0x0003e40001027983 */ /* 0x000f280000300800 */
[----:B-1----:R-:W5:Y:S04]  /*40fb0*/  LDL.LU R38, [R1+0xc38] ;  /* 0x000c380001267983 */ /* 0x002f680000300800 */
[----:B------:R-:W4:Y:S01]  /*40fc0*/  LDL.LU R8, [R1+0x3e0] ;  /* 0x0003e00001087983 */ /* 0x000f220000300800 */
[----:B--2---:R-:W-:-:S05]  /*40fd0*/  IADD3 R0, P4, PT, R0, UR12, RZ ;  /* 0x0000000c00007c10 */ /* 0x004fca000ff9e0ff */
[----:B------:R-:W-:Y:S01]  /*40fe0*/  IMAD.MOV.U32 R126, RZ, RZ, R0 ;  /* 0x000000ffff7e7224 */ /* 0x000fe200078e0000 */
[----:B------:R-:W-:Y:S01]  /*40ff0*/  IADD3 R3, P5, PT, R3, UR12, RZ ;  /* 0x0000000c03037c10 */ /* 0x000fe2000ffbe0ff */
[----:B------:R-:W-:Y:S01]  /*41000*/  STL [R1+0x324], R0 ;  /* 0x0003240001007387 */ /* 0x000fe20000100800 */
[----:B---3--:R-:W-:Y:S02]  /*41010*/  IADD3.X R6, PT, PT, R6, UR13, RZ, P4, !PT ;  /* 0x0000000d06067c10 */ /* 0x008fe4000a7fe4ff */
[----:B----4-:R-:W-:-:S03]  /*41020*/  IADD3.X R7, PT, PT, R7, UR13, RZ, P5, !PT ;  /* 0x0000000d07077c10 */ /* 0x010fc6000affe4ff */
[----:B------:R-:W-:Y:S01]  /*41030*/  IMAD.MOV.U32 R127, RZ, RZ, R6 ;  /* 0x000000ffff7f7224 */ /* 0x000fe200078e0006 */
[----:B------:R1:W-:Y:S04]  /*41040*/  STL [R1+0x320], R6 ;  /* 0x0003200601007387 */ /* 0x0003e80000100800 */
[----:B------:R2:W-:Y:S04]  /*41050*/  LDGSTS.E [R190+0x5380], desc[UR20][R126.64], P3 ;  /* 0x053800007ebe7fae */ /* 0x0005e800099a1014 */
[----:B------:R-:W-:Y:S04]  /*41060*/  STL [R1+0x364], R3 ;  /* 0x0003640301007387 */ /* 0x000fe80000100800 */
[----:B-1----:R-:W3:Y:S01]  /*41070*/  LDL.LU R6, [R1+0x424] ;  /* 0x0004240001067983 */ /* 0x002ee20000300800 */
[----:B--2---:R-:W-:-:S02]  /*41080*/  IMAD.MOV.U32 R126, RZ, RZ, R3 ;  /* 0x000000ffff7e7224 */ /* 0x004fc400078e0003 */
[----:B------:R-:W-:Y:S01]  /*41090*/  IMAD.MOV.U32 R127, RZ, RZ, R7 ;  /* 0x000000ffff7f7224 */ /* 0x000fe200078e0007 */
[----:B------:R1:W-:Y:S04]  /*410a0*/  STL [R1+0x360], R7 ;  /* 0x0003600701007387 */ /* 0x0003e80000100800 */
[----:B------:R-:W2:Y:S04]  /*410b0*/  LDL.LU R0, [R1+0x464] ;  /* 0x0004640001007983 */ /* 0x000ea80000300800 */
[----:B------:R4:W-:Y:S04]  /*410c0*/  LDGSTS.E [R190+0x5780], desc[UR20][R126.64], P3 ;  /* 0x057800007ebe7fae */ /* 0x0009e800099a1014 */
[----:B-1----:R-:W5:Y:S04]  /*410d0*/  LDL.LU R7, [R1+0xc34] ;  /* 0x000c340001077983 */ /* 0x002f680000300800 */
[----:B------:R-:W2:Y:S04]  /*410e0*/  LDL.LU R3, [R1+0x460] ;  /* 0x0004600001037983 */ /* 0x000ea80000300800 */
[----:B------:R-:W2:Y:S01]  /*410f0*/  LDL.LU R127, [R1+0x3a0] ;  /* 0x0003a000017f7983 */ /* 0x000ea20000300800 */
[----:B------:R-:W-:-:S05]  /*41100*/  IADD3 R5, P4, PT, R5, UR12, RZ ;  /* 0x0000000c05057c10 */ /* 0x000fca000ff9e0ff */
[----:B----4-:R-:W-:Y:S01]  /*41110*/  IMAD.MOV.U32 R126, RZ, RZ, R5 ;  /* 0x000000ffff7e7224 */ /* 0x010fe200078e0005 */
[----:B------:R-:W-:Y:S01]  /*41120*/  IADD3 R2, P5, PT, R2, UR12, RZ ;  /* 0x0000000c02027c10 */ /* 0x000fe2000ffbe0ff */
[----:B------:R1:W-:Y:S03]  /*41130*/  STL [R1+0x3a4], R5 ;  /* 0x0003a40501007387 */ /* 0x0003e60000100800 */
[----:B------:R-:W-:Y:S02]  /*41140*/  IADD3.X R8, PT, PT, R8, UR13, RZ, P5, !PT ;  /* 0x0000000d08087c10 */ /* 0x000fe4000affe4ff */
[----:B--2---:R-:W-:-:S05]  /*41150*/  IADD3.X R127, PT, PT, R127, UR13, RZ, P4, !PT ;  /* 0x0000000d7f7f7c10 */ /* 0x004fca000a7fe4ff */
[----:B------:R2:W-:Y:S04]  /*41160*/  STL [R1+0x3a0], R127 ;  /* 0x0003a07f01007387 */ /* 0x0005e80000100800 */
[----:B------:R4:W-:Y:S04]  /*41170*/  LDGSTS.E [R190+0x5b80], desc[UR20][R126.64], P3 ;  /* 0x05b800007ebe7fae */ /* 0x0009e800099a1014 */
[----:B------:R-:W-:Y:S04]  /*41180*/  STL [R1+0x3e4], R2 ;  /* 0x0003e40201007387 */ /* 0x000fe80000100800 */
[----:B-1----:R-:W3:Y:S01]  /*41190*/  LDL.LU R5, [R1+0x4e4] ;  /* 0x0004e40001057983 */ /* 0x002ee20000300800 */
[----:B----4-:R-:W-:-:S02]  /*411a0*/  IMAD.MOV.U32 R126, RZ, RZ, R2 ;  /* 0x000000ffff7e7224 */ /* 0x010fc400078e0002 */
[----:B--2---:R-:W-:Y:S01]  /*411b0*/  IMAD.MOV.U32 R127, RZ, RZ, R8 ;  /* 0x000000ffff7f7224 */ /* 0x004fe200078e0008 */
[----:B------:R1:W-:Y:S04]  /*411c0*/  STL [R1+0x3e0], R8 ;  /* 0x0003e00801007387 */ /* 0x0003e80000100800 */
[----:B------:R2:W-:Y:S04]  /*411d0*/  LDGSTS.E [R190+0x5f80], desc[UR20][R126.64], P3 ;  /* 0x05f800007ebe7fae */ /* 0x0005e800099a1014 */
[----:B-1----:R-:W4:Y:S04]  /*411e0*/  LDL.LU R8, [R1+0x4e0] ;  /* 0x0004e00001087983 */ /* 0x002f280000300800 */
[----:B------:R-:W4:Y:S04]  /*411f0*/  LDL.LU R2, [R1+0x564] ;  /* 0x0005640001027983 */ /* 0x000f280000300800 */
[----:B------:R-:W4:Y:S01]  /*41200*/  LDL.LU R127, [R1+0x420] ;  /* 0x00042000017f7983 */ /* 0x000f220000300800 */
[----:B---3--:R-:W-:-:S02]  /*41210*/  IADD3 R6, P4, PT, R6, UR12, RZ ;  /* 0x0000000c06067c10 */ /* 0x008fc4000ff9e0ff */
[----:B------:R-:W-:-:S03]  /*41220*/  IADD3 R0, P5, PT, R0, UR12, RZ ;  /* 0x0000000c00007c10 */ /* 0x000fc6000ffbe0ff */
[----:B--2---:R-:W-:Y:S01]  /*41230*/  IMAD.MOV.U32 R126, RZ, RZ, R6 ;  /* 0x000000ffff7e7224 */ /* 0x004fe200078e0006 */
[----:B------:R-:W-:Y:S01]  /*41240*/  IADD3.X R3, PT, PT, R3, UR13, RZ, P5, !PT ;  /* 0x0000000d03037c10 */ /* 0x000fe2000affe4ff */
[----:B------:R1:W-:Y:S01]  /*41250*/  STL [R1+0x424], R6 ;  /* 0x0004240601007387 */ /* 0x0003e20000100800 */
[----:B----4-:R-:W-:-:S05]  /*41260*/  IADD3.X R127, PT, PT, R127, UR13, RZ, P4, !PT ;  /* 0x0000000d7f7f7c10 */ /* 0x010fca000a7fe4ff */
[----:B------:R2:W-:Y:S04]  /*41270*/  STL [R1+0x420], R127 ;  /* 0x0004207f01007387 */ /* 0x0005e80000100800 */
[----:B------:R3:W-:Y:S04]  /*41280*/  LDGSTS.E [R190+0x6380], desc[UR20][R126.64], P3 ;  /* 0x063800007ebe7fae */ /* 0x0007e800099a1014 */
[----:B------:R4:W-:Y:S04]  /*41290*/  STL [R1+0x464], R0 ;  /* 0x0004640001007387 */ /* 0x0009e80000100800 */
[----:B-1----:R-:W4:Y:S01]  /*412a0*/  LDL.LU R6, [R1+0x560] ;  /* 0x0005600001067983 */ /* 0x002f220000300800 */
[----:B---3--:R-:W-:-:S02]  /*412b0*/  IMAD.MOV.U32 R126, RZ, RZ, R0 ;  /* 0x000000ffff7e7224 */ /* 0x008fc400078e0000 */
[----:B--2---:R-:W-:Y:S01]  /*412c0*/  IMAD.MOV.U32 R127, RZ, RZ, R3 ;  /* 0x000000ffff7f7224 */ /* 0x004fe200078e0003 */
[----:B------:R1:W-:Y:S04]  /*412d0*/  STL [R1+0x460], R3 ;  /* 0x0004600301007387 */ /* 0x0003e80000100800 */
[----:B----4-:R-:W2:Y:S04]  /*412e0*/  LDL.LU R0, [R1+0x5e0] ;  /* 0x0005e00001007983 */ /* 0x010ea80000300800 */
[----:B------:R3:W-:Y:S04]  /*412f0*/  LDGSTS.E [R190+0x6780], desc[UR20][R126.64], P3 ;  /* 0x067800007ebe7fae */ /* 0x0007e800099a1014 */
[----:B-1----:R-:W4:Y:S04]  /*41300*/  LDL.LU R3, [R1+0x5e4] ;  /* 0x0005e40001037983 */ /* 0x002f280000300800 */
[----:B------:R-:W2:Y:S04]  /*41310*/  LDL.LU R126, [R1+0x4a0] ;  /* 0x0004a000017e7983 */ /* 0x000ea80000300800 */
[----:B------:R-:W3:Y:S01]  /*41320*/  LDL.LU R127, [R1+0x4a4] ;  /* 0x0004a400017f7983 */ /* 0x000ee20000300800 */
[----:B------:R-:W-:-:S04]  /*41330*/  IADD3 R5, P5, PT, R5, UR12, RZ ;  /* 0x0000000c05057c10 */ /* 0x000fc8000ffbe0ff */
[----:B------:R-:W-:Y:S02]  /*41340*/  IADD3.X R8, PT, PT, R8, UR13, RZ, P5, !PT ;  /* 0x0000000d08087c10 */ /* 0x000fe4000affe4ff */
[----:B---3--:R-:W-:-:S04]  /*41350*/  IADD3 R127, P4, PT, R127, UR12, RZ ;  /* 0x0000000c7f7f7c10 */ /* 0x008fc8000ff9e0ff */
[----:B--2---:R-:W-:Y:S01]  /*41360*/  IADD3.X R126, PT, PT, R126, UR13, RZ, P4, !PT ;  /* 0x0000000d7e7e7c10 */ /* 0x004fe2000a7fe4ff */
[----:B------:R1:W-:Y:S04]  /*41370*/  STL [R1+0x4a4], R127 ;  /* 0x0004a47f01007387 */ /* 0x0003e80000100800 */
[----:B------:R2:W-:Y:S01]  /*41380*/  STL [R1+0x4a0], R126 ;  /* 0x0004a07e01007387 */ /* 0x0005e20000100800 */
[----:B-1----:R-:W-:-:S04]  /*41390*/  LOP3.LUT R127, R127, R126, RZ, 0x3c, !PT ;  /* 0x0000007e7f7f7212 */ /* 0x002fc800078e3cff */
[----:B--2---:R-:W-:-:S04]  /*413a0*/  LOP3.LUT R126, R127, R126, RZ, 0x3c, !PT ;  /* 0x0000007e7f7e7212 */ /* 0x004fc800078e3cff */
[----:B------:R-:W-:Y:S01]  /*413b0*/  LOP3.LUT R127, R127, R126, RZ, 0x3c, !PT ;  /* 0x0000007e7f7f7212 */ /* 0x000fe200078e3cff */
[----:B------:R-:W-:Y:S04]  /*413c0*/  STL [R1+0x4e4], R5 ;  /* 0x0004e40501007387 */ /* 0x000fe80000100800 */
[----:B------:R1:W-:Y:S04]  /*413d0*/  LDGSTS.E [R190+0x6b80], desc[UR20][R126.64], P3 ;  /* 0x06b800007ebe7fae */ /* 0x0003e800099a1014 */
[----:B------:R2:W-:Y:S01]  /*413e0*/  STL [R1+0x4e0], R8 ;  /* 0x0004e00801007387 */ /* 0x0005e20000100800 */
[----:B-1----:R-:W-:-:S02]  /*413f0*/  IMAD.MOV.U32 R126, RZ, RZ, R5 ;  /* 0x000000ffff7e7224 */ /* 0x002fc400078e0005 */
[----:B------:R-:W-:Y:S02]  /*41400*/  IMAD.MOV.U32 R127, RZ, RZ, R8 ;  /* 0x000000ffff7f7224 */ /* 0x000fe400078e0008 */
[----:B--2---:R-:W5:Y:S04]  /*41410*/  LDL.LU R8, [R1+0xc30] ;  /* 0x000c300001087983 */ /* 0x004f680000300800 */
[----:B------:R-:W5:Y:S04]  /*41420*/  LDL.LU R5, [R1+0xc2c] ;  /* 0x000c2c0001057983 */ /* 0x000f680000300800 */
[----:B------:R1:W-:Y:S04]  /*41430*/  LDGSTS.E [R190+0x6f80], desc[UR20][R126.64], P3 ;  /* 0x06f800007ebe7fae */ /* 0x0003e800099a1014 */
[----:B------:R-:W2:Y:S04]  /*41440*/  LDL.LU R126, [R1+0x520] ;  /* 0x00052000017e7983 */ /* 0x000ea80000300800 */
[----:B------:R-:W1:Y:S01]  /*41450*/  LDL.LU R127, [R1+0x524] ;  /* 0x00052400017f7983 */ /* 0x000e620000300800 */
[----:B------:R-:W-:-:S04]  /*41460*/  IADD3 R2, P5, PT, R2, UR12, RZ ;  /* 0x0000000c02027c10 */ /* 0x000fc8000ffbe0ff */
[----:B------:R-:W-:Y:S02]  /*41470*/  IADD3.X R6, PT, PT, R6, UR13, RZ, P5, !PT ;  /* 0x0000000d06067c10 */ /* 0x000fe4000affe4ff */
[----:B-1----:R-:W-:-:S04]  /*41480*/  IADD3 R127, P4, PT, R127, UR12, RZ ;  /* 0x0000000c7f7f7c10 */ /* 0x002fc8000ff9e0ff */
        /* <DEDUP_REMOVED lines=16> */
[----:B----4-:R-:W-:-:S04]  /*41590*/  IADD3 R3, P5, PT, R3, UR12, RZ ;  /* 0x0000000c03037c10 */ /* 0x010fc8000ffbe0ff */
        /* <DEDUP_REMOVED lines=14> */
[----:B------:R1:W-:Y:S01]  /*41680*/  LDGSTS.E [R190+0x7f80], desc[UR20][R126.64], P3 ;  /* 0x07f800007ebe7fae */ /* 0x0003e200099a1014 */
[----:B------:R-:W2:Y:S01]  /*41690*/  S2R R3, SR_TID.X ;  /* 0x0000000000037919 */ /* 0x000ea20000002100 */
[----:B------:R-:W-:Y:S02]  /*416a0*/  UIADD3 UR16, UPT, UPT, UR16, 0x1, URZ ;  /* 0x0000000110107890 */ /* 0x000fe4000fffe0ff */
[----:B------:R-:W-:Y:S01]  /*416b0*/  UIADD3 UR22, UPT, UPT, UR6, 0x1, URZ ;  /* 0x0000000106167890 */ /* 0x000fe2000fffe0ff */
[----:B------:R-:W0:Y:S04]  /*416c0*/  LDGDEPBAR ;  /* 0x00000000000079af */ /* 0x000e280000000000 */
[----:B------:R-:W3:Y:S01]  /*416d0*/  LDL R127, [R1+0x62c] ;  /* 0x00062c00017f7983 */ /* 0x000ee20000100800 */
[----:B------:R-:W-:-:S04]  /*416e0*/  UISETP.GT.AND UP1, UPT, UR16, 0x1, UPT ;  /* 0x000000011000788c */ /* 0x000fc8000bf24270 */
[----:B------:R-:W-:Y:S01]  /*416f0*/  USEL UR5, URZ, 0x1, !UP1 ;  /* 0x00000001ff057887 */ /* 0x000fe2000c800000 */
[----:B-1----:R-:W-:Y:S01]  /*41700*/  IMAD.U32 R126, RZ, RZ, UR18 ;  /* 0x00000012ff7e7e24 */ /* 0x002fe2000f8e00ff */
[----:B------:R-:W-:Y:S02]  /*41710*/  USEL UR16, UR16, URZ, !UP1 ;  /* 0x000000ff10107287 */ /* 0x000fe4000c800000 */
[----:B------:R-:W-:Y:S01]  /*41720*/  ULOP3.LUT UR5, UR18, UR5, URZ, 0x3c, !UPT ;  /* 0x0000000512057292 */ /* 0x000fe2000f8e3cff */
[----:B------:R-:W-:Y:S01]  /*41730*/  UMOV UR15, UR9 ;  /* 0x00000009000f7c82 */ /* 0x000fe20008000000 */
[----:B--2---:R-:W-:-:S04]  /*41740*/  SHF.R.U32.HI R3, RZ, 0x6, R3 ;  /* 0x00000006ff037819 */ /* 0x004fc80000011603 */
[----:B------:R-:W-:Y:S02]  /*41750*/  SGXT.U32 R3, R3, 0x1 ;  /* 0x000000010303781a */ /* 0x000fe40000000000 */
[----:B---3--:R-:W-:Y:S01]  /*41760*/  ISETP.NE.U32.AND P3, PT, R127, UR6, PT ;  /* 0x000000067f007c0c */ /* 0x008fe2000bf65070 */
[----:B------:R-:W-:-:S12]  /*41770*/  UMOV UR6, UR22 ;  /* 0x0000001600067c82 */ /* 0x000fd80008000000 */
[----:B------:R-:W-:Y:S05]  /*41780*/  @P3 BRA `(.L_x_10) ;  /* 0xffffff4000243947 */ /* 0x000fea000383ffff */
.L_x_7:
[----:B------:R-:W1:Y:S01]  /*41790*/  S2R R127, SR_TID.X ;  /* 0x00000000007f7919 */ /* 0x000e620000002100 */
[----:B------:R-:W2:Y:S01]  /*417a0*/  LDCU UR4, c[0x0][0x39c] ;  /* 0x00007380ff0477ac */ /* 0x000ea20008000800 */
[C-C-:B-----5:R-:W-:Y:S02]  /*417b0*/  LOP3.LUT R132, R0.reuse, 0x2, R3.reuse, 0xfe, !PT ;  /* 0x0000000200847812 */ /* 0x160fe400078efe03 */
[C-C-:B------:R-:W-:Y:S02]  /*417c0*/  LOP3.LUT R146, R0.reuse, 0x4, R3.reuse, 0xfe, !PT ;  /* 0x0000000400927812 */ /* 0x140fe400078efe03 */
[C-C-:B------:R-:W-:Y:S02]  /*417d0*/  LOP3.LUT R133, R0.reuse, 0x6, R3.reuse, 0xfe, !PT ;  /* 0x0000000600857812 */ /* 0x140fe400078efe03 */
[C-C-:B------:R-:W-:Y:S02]  /*417e0*/  LOP3.LUT R134, R0.reuse, 0x8, R3.reuse, 0xfe, !PT ;  /* 0x0000000800867812 */ /* 0x140fe400078efe03 */
[----:B------:R-:W-:-:S02]  /*417f0*/  LOP3.LUT R159, R0, 0xa, R3, 0xfe, !PT ;  /* 0x0000000a009f7812 */ /* 0x000fc400078efe03 */
[C-C-:B------:R-:W-:Y:S02]  /*41800*/  LOP3.LUT R158, R0.reuse, 0xc, R3.reuse, 0xfe, !PT ;  /* 0x0000000c009e7812 */ /* 0x140fe400078efe03 */
[C-C-:B------:R-:W-:Y:S02]  /*41810*/  LOP3.LUT R157, R0.reuse, 0xe, R3.reuse, 0xfe, !PT ;  /* 0x0000000e009d7812 */ /* 0x140fe400078efe03 */
[C-C-:B------:R-:W-:Y:S02]  /*41820*/  LOP3.LUT R156, R0.reuse, 0x10, R3.reuse, 0xfe, !PT ;  /* 0x00000010009c7812 */ /* 0x140fe400078efe03 */
[C-C-:B------:R-:W-:Y:S02]  /*41830*/  LOP3.LUT R155, R0.reuse, 0x12, R3.reuse, 0xfe, !PT ;  /* 0x00000012009b7812 */ /* 0x140fe400078efe03 */
[C-C-:B------:R-:W-:Y:S02]  /*41840*/  LOP3.LUT R154, R0.reuse, 0x14, R3.reuse, 0xfe, !PT ;  /* 0x00000014009a7812 */ /* 0x140fe400078efe03 */
[----:B------:R-:W-:-:S02]  /*41850*/  LOP3.LUT R153, R0, 0x16, R3, 0xfe, !PT ;  /* 0x0000001600997812 */ /* 0x000fc400078efe03 */
[C-C-:B------:R-:W-:Y:S02]  /*41860*/  LOP3.LUT R152, R0.reuse, 0x18, R3.reuse, 0xfe, !PT ;  /* 0x0000001800987812 */ /* 0x140fe400078efe03 */
[C-C-:B------:R-:W-:Y:S02]  /*41870*/  LOP3.LUT R151, R0.reuse, 0x1a, R3.reuse, 0xfe, !PT ;  /* 0x0000001a00977812 */ /* 0x140fe400078efe03 */
[C-C-:B------:R-:W-:Y:S02]  /*41880*/  LOP3.LUT R150, R0.reuse, 0x1c, R3.reuse, 0xfe, !PT ;  /* 0x0000001c00967812 */ /* 0x140fe400078efe03 */
[C-C-:B------:R-:W-:Y:S01]  /*41890*/  LOP3.LUT R149, R0.reuse, 0x1e, R3.reuse, 0xfe, !PT ;  /* 0x0000001e00957812 */ /* 0x140fe200078efe03 */
[C---:B-1----:R-:W-:Y:S01]  /*418a0*/  IMAD.SHL.U32 R2, R127.reuse, 0x10, RZ ;  /* 0x000000107f027824 */ /* 0x042fe200078e00ff */
[C---:B------:R-:W-:Y:S01]  /*418b0*/  LOP3.LUT R161, R127.reuse, 0x60, RZ, 0xc0, !PT ;  /* 0x000000607fa17812 */ /* 0x040fe200078ec0ff */
[----:B------:R-:W-:Y:S01]  /*418c0*/  IMAD.SHL.U32 R4, R127, 0x80, RZ ;  /* 0x000000807f047824 */ /* 0x000fe200078e00ff */
[----:B------:R-:W-:-:S02]  /*418d0*/  LOP3.LUT R148, R0, 0x20, R3, 0xfe, !PT ;  /* 0x0000002000947812 */ /* 0x000fc400078efe03 */
[----:B------:R-:W-:Y:S02]  /*418e0*/  LOP3.LUT R2, R2, 0xf0, RZ, 0xc0, !PT ;  /* 0x000000f002027812 */ /* 0x000fe400078ec0ff */
[----:B------:R-:W-:Y:S02]  /*418f0*/  LOP3.LUT R5, R4, 0x800, RZ, 0xc0, !PT ;  /* 0x0000080004057812 */ /* 0x000fe400078ec0ff */
[----:B------:R-:W-:Y:S02]  /*41900*/  LOP3.LUT R147, R0, 0x22, R3, 0xfe, !PT ;  /* 0x0000002200937812 */ /* 0x000fe400078efe03 */
[----:B------:R-:W-:Y:S02]  /*41910*/  IADD3 R198, PT, PT, R2, UR7, R5 ;  /* 0x0000000702c67c10 */ /* 0x000fe4000fffe005 */
[C---:B------:R-:W-:Y:S02]  /*41920*/  LOP3.LUT R2, R0.reuse, R3, RZ, 0xfc, !PT ;  /* 0x0000000300027212 */ /* 0x040fe400078efcff */
        /* <DEDUP_REMOVED lines=26> */
[----:B------:R-:W-:Y:S01]  /*41ad0*/  LOP3.LUT R179, R0, 0x58, R3, 0xfe, !PT ;  /* 0x0000005800b37812 */ /* 0x000fe200078efe03 */
[----:B--2---:R-:W-:Y:S06]  /*41ae0*/  @!P1 BRA `(.L_x_11) ;  /* 0x0000000000109947 */ /* 0x004fec0003800000 */
[----:B------:R-:W-:-:S06]  /*41af0*/  USHF.L.U32 UR18, UR18, 0x1f, URZ ;  /* 0x0000001f12127899 */ /* 0x000fcc00080006ff */
[----:B------:R-:W-:-:S04]  /*41b00*/  IMAD.U32 R4, RZ, RZ, UR18 ;  /* 0x00000012ff047e24 */ /* 0x000fc8000f8e00ff */
[----:B------:R-:W1:Y:S02]  /*41b10*/  SYNCS.PHASECHK.TRANS64.TRYWAIT P0, [UR9], R4 ;  /* 0x00000004ff0075a7 */ /* 0x000e640008001109 */
[----:B-1----:R-:W-:Y:S05]  /*41b20*/  @!P0 BRA `(.L_x_12) ;  /* 0x0000004400888947 */ /* 0x002fea0003800000 */
.L_x_11:
[----:B------:R-:W-:-:S04]  /*41b30*/  DEPBAR.LE SB0, 0x0 ;  /* 0x000080000000791a */ /* 0x000fc80000000000 */
[----:B------:R-:W-:Y:S01]  /*41b40*/  BAR.SYNC.DEFER_BLOCKING 0x0 ;  /* 0x0000000000007b1d */ /* 0x000fe20000010000 */
[----:B------:R-:W-:-:S05]  /*41b50*/  IMAD R198, R161, 0x8, R198 ;  /* 0x00000008a1c67824 */ /* 0x000fca00078e02c6 */
[----:B------:R-:W1:Y:S01]  /*41b60*/  LDCU.128 UR12, c[0x0][0x390] ;  /* 0x00007200ff0c77ac */ /* 0x000e620008000c00 */
[----:B------:R-:W2:Y:S01]  /*41b70*/  S2R R200, SR_TID.X ;  /* 0x0000000000c87919 */ /* 0x000ea20000002100 */
[----:B------:R-:W1:Y:S01]  /*41b80*/  LDL.LU R199, [R1+0xb04] ;  /* 0x000b040001c77983 */ /* 0x000e620000300800 */
[C-C-:B------:R-:W-:Y:S01]  /*41b90*/  LOP3.LUT R180, R0.reuse, 0x5a, R3.reuse, 0xfe, !PT ;  /* 0x0000005a00b47812 */ /* 0x140fe200078efe03 */
[----:B------:R-:W3:Y:S01]  /*41ba0*/  LDCU UR5, c[0x0][0x39c] ;  /* 0x00007380ff0577ac */ /* 0x000ee20008000800 */
[C-C-:B------:R-:W-:Y:S02]  /*41bb0*/  LOP3.LUT R181, R0.reuse, 0x5c, R3.reuse, 0xfe, !PT ;  /* 0x0000005c00b57812 */ /* 0x140fe400078efe03 */
[C-C-:B------:R-:W-:Y:S01]  /*41bc0*/  LOP3.LUT R182, R0.reuse, 0x5e, R3.reuse, 0xfe, !PT ;  /* 0x0000005e00b67812 */ /* 0x140fe200078efe03 */
[----:B------:R-:W4:Y:S01]  /*41bd0*/  LDCU UR6, c[0x0][0x39c] ;  /* 0x00007380ff0677ac */ /* 0x000f220008000800 */
[C-C-:B------:R-:W-:Y:S02]  /*41be0*/  LOP3.LUT R183, R0.reuse, 0x60, R3.reuse, 0xfe, !PT ;  /* 0x0000006000b77812 */ /* 0x140fe400078efe03 */
[C-C-:B------:R-:W-:Y:S01]  /*41bf0*/  LOP3.LUT R184, R0.reuse, 0x62, R3.reuse, 0xfe, !PT ;  /* 0x0000006200b87812 */ /* 0x140fe200078efe03 */
[----:B------:R-:W5:Y:S01]  /*41c00*/  LDCU UR9, c[0x0][0x39c] ;  /* 0x00007380ff0977ac */ /* 0x000f620008000800 */
[C-C-:B------:R-:W-:Y:S01]  /*41c10*/  LOP3.LUT R185, R0.reuse, 0x64, R3.reuse, 0xfe, !PT ;  /* 0x0000006400b97812 */ /* 0x140fe200078efe03 */
[----:B------:R-:W2:Y:S02]  /*41c20*/  @!P2 SYNCS.CCTL.IV [UR7+0xa0000] ;  /* 0x0a000000ff00a9b1 */ /* 0x000ea40008000007 */
[----:B--2---:R-:W-:Y:S01]  /*41c30*/  BAR.SYNC.DEFER_BLOCKING 0x0 ;  /* 0x0000000000007b1d */ /* 0x004fe20000010000 */
[----:B------:R-:W-:-:S02]  /*41c40*/  LOP3.LUT R186, R0, 0x66, R3, 0xfe, !PT ;  /* 0x0000006600ba7812 */ /* 0x000fc400078efe03 */
[C-C-:B------:R-:W-:Y:S02]  /*41c50*/  LOP3.LUT R187, R0.reuse, 0x68, R3.reuse, 0xfe, !PT ;  /* 0x0000006800bb7812 */ /* 0x140fe400078efe03 */
[C-C-:B------:R-:W-:Y:S01]  /*41c60*/  LOP3.LUT R188, R0.reuse, 0x6a, R3.reuse, 0xfe, !PT ;  /* 0x0000006a00bc7812 */ /* 0x140fe200078efe03 */
[----:B------:R-:W2:Y:S01]  /*41c70*/  LDCU UR10, c[0x0][0x39c] ;  /* 0x00007380ff0a77ac */ /* 0x000ea20008000800 */
[C-C-:B------:R-:W-:Y:S01]  /*41c80*/  LOP3.LUT R189, R0.reuse, 0x6c, R3.reuse, 0xfe, !PT ;  /* 0x0000006c00bd7812 */ /* 0x140fe200078efe03 */
[----:B------:R-:W-:Y:S01]  /*41c90*/  LDTM.16dp32bit_t0_t15.x128 R4, tmem[UR19] ;  /* 0x00000013000479ee */ /* 0x000fe20008b80000 */
[----:B------:R-:W2:Y:S01]  /*41ca0*/  LDTM.16dp32bit_t16_t31.x128 R4, tmem[UR19+0x80] ;  /* 0x00008013000479ee */ /* 0x000ea20008ba0000 */
[C-C-:B------:R-:W-:Y:S02]  /*41cb0*/  LOP3.LUT R190, R0.reuse, 0x6e, R3.reuse, 0xfe, !PT ;  /* 0x0000006e00be7812 */ /* 0x140fe400078efe03 */
[C-C-:B------:R-:W-:Y:S02]  /*41cc0*/  LOP3.LUT R191, R0.reuse, 0x70, R3.reuse, 0xfe, !PT ;  /* 0x0000007000bf7812 */ /* 0x140fe400078efe03 */
[----:B------:R-:W-:-:S02]  /*41cd0*/  LOP3.LUT R192, R0, 0x72, R3, 0xfe, !PT ;  /* 0x0000007200c07812 */ /* 0x000fc400078efe03 */
[----:B------:R-:W-:Y:S02]  /*41ce0*/  LOP3.LUT R200, R200, 0x7f, RZ, 0xc0, !PT ;  /* 0x0000007fc8c87812 */ /* 0x000fe400078ec0ff */
[C-C-:B------:R-:W-:Y:S02]  /*41cf0*/  LOP3.LUT R193, R0.reuse, 0x74, R3.reuse, 0xfe, !PT ;  /* 0x0000007400c17812 */ /* 0x140fe400078efe03 */
[C-C-:B------:R-:W-:Y:S02]  /*41d00*/  LOP3.LUT R194, R0.reuse, 0x76, R3.reuse, 0xfe, !PT ;  /* 0x0000007600c27812 */ /* 0x140fe400078efe03 */
[C-C-:B------:R-:W-:Y:S02]  /*41d10*/  LOP3.LUT R195, R0.reuse, 0x78, R3.reuse, 0xfe, !PT ;  /* 0x0000007800c37812 */ /* 0x140fe400078efe03 */
[C-C-:B------:R-:W-:Y:S01]  /*41d20*/  LOP3.LUT R196, R0.reuse, 0x7a, R3.reuse, 0xfe, !PT ;  /* 0x0000007a00c47812 */ /* 0x140fe200078efe03 */
[----:B------:R-:W3:Y:S01]  /*41d30*/  @!P2 SYNCS.CCTL.IV [UR7+0xa0008] ;  /* 0x0a000800ff00a9b1 */ /* 0x000ee20008000007 */
[----:B------:R-:W-:Y:S01]  /*41d40*/  NOP ;  /* 0x0000000000007918 */ /* 0x000fe20000000000 */
[----:B------:R-:W-:-:S02]  /*41d50*/  LOP3.LUT R197, R0, 0x7c, R3, 0xfe, !PT ;  /* 0x0000007c00c57812 */ /* 0x000fc400078efe03 */
[----:B------:R-:W-:Y:S02]  /*41d60*/  LOP3.LUT R0, R0, 0x7e, R3, 0xfe, !PT ;  /* 0x0000007e00007812 */ /* 0x000fe400078efe03 */
[----:B------:R-:W-:Y:S01]  /*41d70*/  LOP3.LUT R3, R2, 0xfe, RZ, 0xfc, !PT ;  /* 0x000000fe02037812 */ /* 0x000fe200078efcff */
[----:B--2---:R-:W-:Y:S02]  /*41d80*/  IMAD.MOV.U32 R160, RZ, RZ, R4 ;  /* 0x000000ffffa07224 */ /* 0x004fe400078e0004 */
[----:B------:R-:W-:Y:S02]  /*41d90*/  IMAD.MOV.U32 R4, RZ, RZ, R5 ;  /* 0x000000ffff047224 */ /* 0x000fe400078e0005 */
[----:B------:R-:W-:Y:S02]  /*41da0*/  IMAD.MOV.U32 R161, RZ, RZ, R6 ;  /* 0x000000ffffa17224 */ /* 0x000fe400078e0006 */
[----:B------:R-:W-:Y:S02]  /*41db0*/  IMAD.MOV.U32 R5, RZ, RZ, R7 ;  /* 0x000000ffff057224 */ /* 0x000fe400078e0007 */
[----:B------:R-:W-:-:S02]  /*41dc0*/  IMAD.MOV.U32 R162, RZ, RZ, R8 ;  /* 0x000000ffffa27224 */ /* 0x000fc400078e0008 */
[----:B------:R-:W-:Y:S02]  /*41dd0*/  IMAD.MOV.U32 R163, RZ, RZ, R10 ;  /* 0x000000ffffa37224 */ /* 0x000fe400078e000a */
[----:B------:R-:W-:Y:S02]  /*41de0*/  IMAD.MOV.U32 R6, RZ, RZ, R9 ;  /* 0x000000ffff067224 */ /* 0x000fe400078e0009 */
[----:B------:R-:W-:Y:S01]  /*41df0*/  IMAD.MOV.U32 R7, RZ, RZ, R11 ;  /* 0x000000ffff077224 */ /* 0x000fe200078e000b */
[----:B---3--:R2:W-:Y:S01]  /*41e00*/  STS.128 [R198], R160 ;  /* 0x000000a0c6007388 */ /* 0x0085e20000000c00 */
[----:B------:R-:W-:Y:S02]  /*41e10*/  IMAD.MOV.U32 R8, RZ, RZ, R13 ;  /* 0x000000ffff087224 */ /* 0x000fe400078e000d */
[----:B------:R-:W-:Y:S01]  /*41e20*/  IMAD.MOV.U32 R9, RZ, RZ, R15 ;  /* 0x000000ffff097224 */ /* 0x000fe200078e000f */
[----:B------:R3:W-:Y:S01]  /*41e30*/  STS.128 [R198+0x400], R4 ;  /* 0x00040004c6007388 */ /* 0x0007e20000000c00 */
[----:B------:R-:W-:-:S02]  /*41e40*/  IMAD.MOV.U32 R10, RZ, RZ, R17 ;  /* 0x000000ffff0a7224 */ /* 0x000fc400078e0011 */
[----:B------:R-:W-:Y:S01]  /*41e50*/  IMAD.MOV.U32 R11, RZ, RZ, R19 ;  /* 0x000000ffff0b7224 */ /* 0x000fe200078e0013 */
[----:B------:R-:W-:Y:S01]  /*41e60*/  BAR.SYNC.DEFER_BLOCKING 0x0 ;  /* 0x0000000000007b1d */ /* 0x000fe20000010000 */
[----:B--2---:R-:W-:-:S05]  /*41e70*/  LEA R162, R200, UR7, 0x4 ;  /* 0x00000007c8a27c11 */ /* 0x004fca000f8e20ff */
[----:B------:R-:W2:Y:S01]  /*41e80*/  LDCU UR7, c[0x0][0x39c] ;  /* 0x00007380ff0777ac */ /* 0x000ea20008000800 */
[----:B---3--:R-:W-:Y:S02]  /*41e90*/  IMAD.MOV.U32 R4, RZ, RZ, R12 ;  /* 0x000000ffff047224 */ /* 0x008fe400078e000c */
[----:B------:R-:W-:Y:S02]  /*41ea0*/  IMAD.MOV.U32 R5, RZ, RZ, R14 ;  /* 0x000000ffff057224 */ /* 0x000fe400078e000e */
[----:B------:R-:W-:Y:S02]  /*41eb0*/  IMAD.MOV.U32 R6, RZ, RZ, R16 ;  /* 0x000000ffff067224 */ /* 0x000fe400078e0010 */
[----:B------:R-:W-:Y:S02]  /*41ec0*/  IMAD.MOV.U32 R7, RZ, RZ, R18 ;  /* 0x000000ffff077224 */ /* 0x000fe400078e0012 */
[----:B------:R-:W3:Y:S04]  /*41ed0*/  LDS.128 R16, [R162] ;  /* 0x00000000a2107984 */ /* 0x000ee80000000c00 */
[----:B------:R-:W-:Y:S01]  /*41ee0*/  LDS.128 R12, [R162+0x800] ;  /* 0x00080000a20c7984 */ /* 0x000fe20000000c00 */
[----:B------:R-:W-:Y:S06]  /*41ef0*/  BAR.SYNC.DEFER_BLOCKING 0x0 ;  /* 0x0000000000007b1d */ /* 0x000fec0000010000 */
[----:B------:R2:W-:Y:S04]  /*41f00*/  STS.128 [R198], R4 ;  /* 0x00000004c6007388 */ /* 0x0005e80000000c00 */
[----:B------:R4:W-:Y:S01]  /*41f10*/  STS.128 [R198+0x400], R8 ;  /* 0x00040008c6007388 */ /* 0x0009e20000000c00 */
[----:B--2---:R-:W-:-:S02]  /*41f20*/  IMAD.MOV.U32 R4, RZ, RZ, R20 ;  /* 0x000000ffff047224 */ /* 0x004fc400078e0014 */
[----:B------:R-:W-:Y:S02]  /*41f30*/  IMAD.MOV.U32 R5, RZ, RZ, R22 ;  /* 0x000000ffff057224 */ /* 0x000fe400078e0016 */
[----:B------:R-:W-:Y:S02]  /*41f40*/  IMAD.MOV.U32 R6, RZ, RZ, R24 ;  /* 0x000000ffff067224 */ /* 0x000fe400078e0018 */
[----:B------:R-:W-:Y:S01]  /*41f50*/  IMAD.MOV.U32 R7, RZ, RZ, R26 ;  /* 0x000000ffff077224 */ /* 0x000fe200078e001a */
[----:B------:R-:W-:Y:S01]  /*41f60*/  BAR.SYNC.DEFER_BLOCKING 0x0 ;  /* 0x0000000000007b1d */ /* 0x000fe20000010000 */
[----:B----4-:R-:W-:Y:S02]  /*41f70*/  IMAD.MOV.U32 R8, RZ, RZ, R21 ;  /* 0x000000ffff087224 */ /* 0x010fe400078e0015 */
[----:B------:R-:W-:Y:S02]  /*41f80*/  IMAD.MOV.U32 R9, RZ, RZ, R23 ;  /* 0x000000ffff097224 */ /* 0x000fe400078e0017 */
[----:B------:R-:W-:-:S02]  /*41f90*/  IMAD.MOV.U32 R10, RZ, RZ, R25 ;  /* 0x000000ffff0a7224 */ /* 0x000fc400078e0019 */
[----:B------:R-:W-:Y:S02]  /*41fa0*/  IMAD.MOV.U32 R11, RZ, RZ, R27 ;  /* 0x000000ffff0b7224 */ /* 0x000fe400078e001b */
[----:B------:R-:W2:Y:S04]  /*41fb0*/  LDS.128 R24, [R162] ;  /* 0x00000000a2187984 */ /* 0x000ea80000000c00 */
[----:B------:R-:W-:Y:S01]  /*41fc0*/  LDS.128 R20, [R162+0x800] ;  /* 0x00080000a2147984 */ /* 0x000fe20000000c00 */
[----:B------:R-:W-:Y:S06]  /*41fd0*/  BAR.SYNC.DEFER_BLOCKING 0x0 ;  /* 0x0000000000007b1d */ /* 0x000fec0000010000 */
[----:B------:R4:W-:Y:S04]  /*41fe0*/  STS.128 [R198], R4 ;  /* 0x00000004c6007388 */ /* 0x0009e80000000c00 */
[----:B------:R3:W-:Y:S01]  /*41ff0*/  STS.128 [R198+0x400], R8 ;  /* 0x00040008c6007388 */ /* 0x0007e20000000c00 */
[----:B----4-:R-:W-:-:S02]  /*42000*/  IMAD.MOV.U32 R4, RZ, RZ, R28 ;  /* 0x000000ffff047224 */ /* 0x010fc400078e001c */
[----:B------:R-:W-:Y:S02]  /*42010*/  IMAD.MOV.U32 R5, RZ, RZ, R30 ;  /* 0x000000ffff057224 */ /* 0x000fe400078e001e */
[----:B------:R-:W-:Y:S02]  /*42020*/  IMAD.MOV.U32 R6, RZ, RZ, R32 ;  /* 0x000000ffff067224 */ /* 0x000fe400078e0020 */
[----:B------:R-:W-:Y:S01]  /*42030*/  IMAD.MOV.U32 R7, RZ, RZ, R34 ;  /* 0x000000ffff077224 */ /* 0x000fe200078e0022 */
[----:B------:R-:W-:Y:S01]  /*42040*/  BAR.SYNC.DEFER_BLOCKING 0x0 ;  /* 0x0000000000007b1d */ /* 0x000fe20000010000 */
[----:B---3--:R-:W-:Y:S02]  /*42050*/  IMAD.MOV.U32 R8, RZ, RZ, R29 ;  /* 0x000000ffff087224 */ /* 0x008fe400078e001d */
[----:B------:R-:W-:Y:S02]  /*42060*/  IMAD.MOV.U32 R9, RZ, RZ, R31 ;  /* 0x000000ffff097224 */ /* 0x000fe400078e001f */
[----:B------:R-:W-:-:S02]  /*42070*/  IMAD.MOV.U32 R10, RZ, RZ, R33 ;  /* 0x000000ffff0a7224 */ /* 0x000fc400078e0021 */
[----:B------:R-:W-:Y:S02]  /*42080*/  IMAD.MOV.U32 R11, RZ, RZ, R35 ;  /* 0x000000ffff0b7224 */ /* 0x000fe400078e0023 */
[----:B------:R-:W3:Y:S04]  /*42090*/  LDS.128 R32, [R162] ;  /* 0x00000000a2207984 */ /* 0x000ee80000000c00 */
[----:B------:R-:W-:Y:S01]  /*420a0*/  LDS.128 R28, [R162+0x800] ;  /* 0x00080000a21c7984 */ /* 0x000fe20000000c00 */
[----:B------:R-:W-:Y:S06]  /*420b0*/  BAR.SYNC.DEFER_BLOCKING 0x0 ;  /* 0x0000000000007b1d */ /* 0x000fec0000010000 */
[----:B------:R4:W-:Y:S04]  /*420c0*/  STS.128 [R198], R4 ;  /* 0x00000004c6007388 */ /* 0x0009e80000000c00 */
[----:B------:R1:W-:Y:S01]  /*420d0*/  STS.128 [R198+0x400], R8 ;  /* 0x00040008c6007388 */ /* 0x0003e20000000c00 */
[----:B----4-:R-:W-:-:S02]  /*420e0*/  IMAD.MOV.U32 R4, RZ, RZ, R36 ;  /* 0x000000ffff047224 */ /* 0x010fc400078e0024 */
[----:B------:R-:W-:Y:S01]  /*420f0*/  IMAD.MOV.U32 R5, RZ, RZ, R38 ;  /* 0x000000ffff057224 */ /* 0x000fe200078e0026 */
[----:B------:R-:W-:Y:S01]  /*42100*/  BAR.SYNC.DEFER_BLOCKING 0x0 ;  /* 0x0000000000007b1d */ /* 0x000fe20000010000 */
[----:B------:R-:W-:Y:S01]  /*42110*/  IMAD.MOV.U32 R6, RZ, RZ, R40 ;  /* 0x000000ffff067224 */ /* 0x000fe200078e0028 */
[----:B-1----:R-:W-:Y:S01]  /*42120*/  ISETP.GE.AND P0, PT, R199, UR14, PT ;  /* 0x0000000ec7007c0c */ /* 0x002fe2000bf06270 */
[----:B------:R-:W-:Y:S02]  /*42130*/  IMAD.MOV.U32 R7, RZ, RZ, R42 ;  /* 0x000000ffff077224 */ /* 0x000fe400078e002a */
[----:B------:R-:W-:Y:S01]  /*42140*/  IMAD.MOV.U32 R8, RZ, RZ, R37 ;  /* 0x000000ffff087224 */ /* 0x000fe200078e0025 */
[----:B------:R-:W-:Y:S01]  /*42150*/  ISETP.LT.AND P1, PT, R3, UR4, !P0 ;  /* 0x0000000403007c0c */ /* 0x000fe2000c721270 */
[----:B------:R-:W-:Y:S01]  /*42160*/  IMAD.MOV.U32 R9, RZ, RZ, R39 ;  /* 0x000000ffff097224 */ /* 0x000fe200078e0027 */
[----:B------:R-:W1:Y:S01]  /*42170*/  LDC R3, c[0x0][0x3b8] ;  /* 0x0000ee00ff037b82 */ /* 0x000e620000000800 */
[----:B------:R-:W-:Y:S01]  /*42180*/  IMAD.MOV.U32 R10, RZ, RZ, R41 ;  /* 0x000000ffff0a7224 */ /* 0x000fe200078e0029 */
[----:B------:R-:W4:Y:S01]  /*42190*/  LDCU UR4, c[0x0][0x3b4] ;  /* 0x00007680ff0477ac */ /* 0x000f220008000800 */
[----:B------:R-:W-:Y:S01]  /*421a0*/  IMAD.MOV.U32 R11, RZ, RZ, R43 ;  /* 0x000000ffff0b7224 */ /* 0x000fe200078e002b */
[----:B------:R-:W-:-:S02]  /*421b0*/  ISETP.LT.AND P2, PT, R2, UR15, !P0 ;  /* 0x0000000f02007c0c */ /* 0x000fc4000c741270 */
[----:B------:R-:W-:Y:S02]  /*421c0*/  ISETP.LT.AND P4, PT, R132, UR15, !P0 ;  /* 0x0000000f84007c0c */ /* 0x000fe4000c781270 */
[----:B------:R-:W-:Y:S01]  /*421d0*/  ISETP.LT.AND P5, PT, R146, UR15, !P0 ;  /* 0x0000000f92007c0c */ /* 0x000fe2000c7a1270 */
[----:B------:R-:W2:Y:S04]  /*421e0*/  LDS.128 R40, [R162] ;  /* 0x00000000a2287984 */ /* 0x000ea80000000c00 */
[----:B------:R-:W-:Y:S01]  /*421f0*/  LDS.128 R36, [R162+0x800] ;  /* 0x00080000a2247984 */ /* 0x000fe20000000c00 */
[----:B----4-:R-:W-:Y:S01]  /*42200*/  IMAD R199, R199, UR4, RZ ;  /* 0x00000004c7c77c24 */ /* 0x010fe2000f8e02ff */
[----:B------:R-:W4:Y:S01]  /*42210*/  LDCU UR4, c[0x0][0x39c] ;  /* 0x00007380ff0477ac */ /* 0x000f220008000800 */
[----:B------:R-:W-:Y:S01]  /*42220*/  BAR.SYNC.DEFER_BLOCKING 0x0 ;  /* 0x0000000000007b1d */ /* 0x000fe20000010000 */
[----:B-1----:R-:W-:-:S02]  /*42230*/  IMAD R200, R2, R3, RZ ;  /* 0x0000000302c87224 */ /* 0x002fc400078e02ff */
[C---:B------:R-:W-:Y:S01]  /*42240*/  LEA R163, P3, R199.reuse, UR12, 0x2 ;  /* 0x0000000cc7a37c11 */ /* 0x040fe2000f8610ff */
[-C--:B------:R-:W-:Y:S02]  /*42250*/  IMAD R132, R132, R3.reuse, RZ ;  /* 0x0000000384847224 */ /* 0x080fe400078e02ff */
[----:B------:R-:W-:Y:S01]  /*42260*/  IMAD R146, R146, R3, RZ ;  /* 0x0000000392927224 */ /* 0x000fe200078e02ff */
[----:B------:R-:W-:Y:S02]  /*42270*/  LEA.HI.X.SX32 R199, R199, UR13, 0x2, P3 ;  /* 0x0000000dc7c77c11 */ /* 0x000fe400098f16ff */
[----:B------:R-:W-:-:S04]  /*42280*/  LEA R160, P3, R200, R163, 0x2 ;  /* 0x000000a3c8a07211 */ /* 0x000fc800078610ff */
[----:B------:R-:W-:Y:S01]  /*42290*/  LEA.HI.X.SX32 R161, R200, R199, 0x2, P3 ;  /* 0x000000c7c8a17211 */ /* 0x000fe200018f16ff */
[----:B------:R1:W-:Y:S04]  /*422a0*/  STS.128 [R198], R4 ;  /* 0x00000004c6007388 */ /* 0x0003e80000000c00 */
[----:B------:R2:W-:Y:S01]  /*422b0*/  STS.128 [R198+0x400], R8 ;  /* 0x00040008c6007388 */ /* 0x0005e20000000c00 */
[----:B-1----:R-:W-:Y:S02]  /*422c0*/  IMAD.MOV.U32 R4, RZ, RZ, R44 ;  /* 0x000000ffff047224 */ /* 0x002fe400078e002c */
[----:B------:R-:W-:Y:S02]  /*422d0*/  IMAD.MOV.U32 R5, RZ, RZ, R46 ;  /* 0x000000ffff057224 */ /* 0x000fe400078e002e */
[----:B------:R-:W-:-:S02]  /*422e0*/  IMAD.MOV.U32 R6, RZ, RZ, R48 ;  /* 0x000000ffff067224 */ /* 0x000fc400078e0030 */
[----:B------:R-:W-:Y:S01]  /*422f0*/  IMAD.MOV.U32 R7, RZ, RZ, R50 ;  /* 0x000000ffff077224 */ /* 0x000fe200078e0032 */
[----:B------:R-:W-:Y:S01]  /*42300*/  BAR.SYNC.DEFER_BLOCKING 0x0 ;  /* 0x0000000000007b1d */ /* 0x000fe20000010000 */
[----:B--2---:R-:W-:Y:S02]  /*42310*/  IMAD.MOV.U32 R8, RZ, RZ, R45 ;  /* 0x000000ffff087224 */ /* 0x004fe400078e002d */
[----:B------:R-:W-:Y:S02]  /*42320*/  IMAD.MOV.U32 R9, RZ, RZ, R47 ;  /* 0x000000ffff097224 */ /* 0x000fe400078e002f */
[----:B------:R-:W-:Y:S02]  /*42330*/  IMAD.MOV.U32 R10, RZ, RZ, R49 ;  /* 0x000000ffff0a7224 */ /* 0x000fe400078e0031 */
[----:B------:R-:W-:Y:S02]  /*42340*/  IMAD.MOV.U32 R11, RZ, RZ, R51 ;  /* 0x000000ffff0b7224 */ /* 0x000fe400078e0033 */
[----:B------:R-:W1:Y:S04]  /*42350*/  LDS.128 R48, [R162] ;  /* 0x00000000a2307984 */ /* 0x000e680000000c00 */
        /* <DEDUP_REMOVED lines=18> */
[----:B---3--:R-:W-:-:S02]  /*42480*/  IMAD.MOV.U32 R4, RZ, RZ, R60 ;  /* 0x000000ffff047224 */ /* 0x008fc400078e003c */
[----:B------:R-:W-:Y:S02]  /*42490*/  IMAD.MOV.U32 R5, RZ, RZ, R62 ;  /* 0x000000ffff057224 */ /* 0x000fe400078e003e */
[----:B------:R-:W-:Y:S02]  /*424a0*/  IMAD.MOV.U32 R6, RZ, RZ, R64 ;  /* 0x000000ffff067224 */ /* 0x000fe400078e0040 */
[----:B------:R-:W-:Y:S01]  /*424b0*/  IMAD.MOV.U32 R7, RZ, RZ, R66 ;  /* 0x000000ffff077224 */ /* 0x000fe200078e0042 */
[----:B------:R-:W-:Y:S01]  /*424c0*/  BAR.SYNC.DEFER_BLOCKING 0x0 ;  /* 0x0000000000007b1d */ /* 0x000fe20000010000 */
[----:B-1----:R-:W-:Y:S02]  /*424d0*/  IMAD.MOV.U32 R8, RZ, RZ, R61 ;  /* 0x000000ffff087224 */ /* 0x002fe400078e003d */
[----:B------:R-:W-:Y:S02]  /*424e0*/  IMAD.MOV.U32 R9, RZ, RZ, R63 ;  /* 0x000000ffff097224 */ /* 0x000fe400078e003f */
[----:B------:R-:W-:-:S02]  /*424f0*/  IMAD.MOV.U32 R10, RZ, RZ, R65 ;  /* 0x000000ffff0a7224 */ /* 0x000fc400078e0041 */
[----:B------:R-:W-:Y:S02]  /*42500*/  IMAD.MOV.U32 R11, RZ, RZ, R67 ;  /* 0x000000ffff0b7224 */ /* 0x000fe400078e0043 */
[----:B------:R-:W1:Y:S04]  /*42510*/  LDS.128 R64, [R162] ;  /* 0x00000000a2407984 */ /* 0x000e680000000c00 */
        /* <DEDUP_REMOVED lines=9> */
[----:B--2---:R-:W-:Y:S02]  /*425b0*/  IMAD.MOV.U32 R8, RZ, RZ, R69 ;  /* 0x000000ffff087224 */ /* 0x004fe400078e0045 */
        /* <DEDUP_REMOVED lines=100> */
[----:B------:R-:W-:Y:S01]  /*42c00*/  IMAD.MOV.U32 R11, RZ, RZ, R131 ;  /* 0x000000ffff0b7224 */ /* 0x000fe200078e0083 */
[----:B------:R-:W1:Y:S04]  /*42c10*/  LDS.128 R124, [R162] ;  /* 0x00000000a27c7984 */ /* 0x000e680000000c00 */
[----:B------:R-:W-:Y:S01]  /*42c20*/  LDS.128 R128, [R162+0x800] ;  /* 0x00080000a2807984 */ /* 0x000fe20000000c00 */
[----:B------:R-:W-:Y:S06]  /*42c30*/  BAR.SYNC.DEFER_BLOCKING 0x0 ;  /* 0x0000000000007b1d */ /* 0x000fec0000010000 */
[----:B------:R3:W-:Y:S04]  /*42c40*/  STS.128 [R198], R4 ;  /* 0x00000004c6007388 */ /* 0x0007e80000000c00 */
[----:B------:R2:W-:Y:S01]  /*42c50*/  STS.128 [R198+0x400], R8 ;  /* 0x00040008c6007388 */ /* 0x0005e20000000c00 */
[----:B------:R-:W-:Y:S01]  /*42c60*/  BAR.SYNC.DEFER_BLOCKING 0x0 ;  /* 0x0000000000007b1d */ /* 0x000fe20000010000 */
[----:B---3--:R-:W-:-:S02]  /*42c70*/  LEA R4, P3, R132, R163, 0x2 ;  /* 0x000000a384047211 */ /* 0x008fc400078610ff */
[----:B------:R-:W-:Y:S02]  /*42c80*/  LEA R6, P6, R146, R163, 0x2 ;  /* 0x000000a392067211 */ /* 0x000fe400078c10ff */
[----:B------:R-:W-:Y:S01]  /*42c90*/  LEA.HI.X.SX32 R5, R132, R199, 0x2, P3 ;  /* 0x000000c784057211 */ /* 0x000fe200018f16ff */
[C---:B------:R-:W-:Y:S01]  /*42ca0*/  IMAD R132, R133.reuse, R3, RZ ;  /* 0x0000000385847224 */ /* 0x040fe200078e02ff */
[----:B------:R-:W-:Y:S02]  /*42cb0*/  LEA.HI.X.SX32 R7, R146, R199, 0x2, P6 ;  /* 0x000000c792077211 */ /* 0x000fe400030f16ff */
[C---:B------:R-:W-:Y:S01]  /*42cc0*/  ISETP.LT.AND P3, PT, R134.reuse, UR15, !P0 ;  /* 0x0000000f86007c0c */ /* 0x040fe2000c761270 */
[----:B------:R-:W-:Y:S01]  /*42cd0*/  IMAD R134, R134, R3, RZ ;  /* 0x0000000386867224 */ /* 0x000fe200078e02ff */
[----:B------:R3:W-:Y:S01]  /*42ce0*/  @P2 STG.E desc[UR20][R160.64], R16 ;  /* 0x00000010a0002986 */ /* 0x0007e2000c101914 */
[----:B------:R-:W-:-:S03]  /*42cf0*/  ISETP.LT.AND P2, PT, R133, UR15, !P0 ;  /* 0x0000000f85007c0c */ /* 0x000fc6000c741270 */
[----:B------:R-:W-:Y:S01]  /*42d00*/  @P4 STG.E desc[UR20][R4.64], R17 ;  /* 0x0000001104004986 */ /* 0x000fe2000c101914 */
[----:B--2---:R-:W-:-:S03]  /*42d10*/  LEA R8, P4, R132, R163, 0x2 ;  /* 0x000000a384087211 */ /* 0x004fc600078810ff */
[----:B------:R2:W-:Y:S01]  /*42d20*/  @P5 STG.E desc[UR20][R6.64], R18 ;  /* 0x0000001206005986 */ /* 0x0005e2000c101914 */
[----:B------:R-:W-:Y:S02]  /*42d30*/  LEA R10, P5, R134, R163, 0x2 ;  /* 0x000000a3860a7211 */ /* 0x000fe400078a10ff */
[----:B------:R-:W-:Y:S01]  /*42d40*/  LEA.HI.X.SX32 R9, R132, R199, 0x2, P4 ;  /* 0x000000c784097211 */ /* 0x000fe200020f16ff */
[C---:B------:R-:W-:Y:S01]  /*42d50*/  IMAD R132, R159.reuse, R3, RZ ;  /* 0x000000039f847224 */ /* 0x040fe200078e02ff */
[----:B------:R-:W-:Y:S02]  /*42d60*/  ISETP.LT.AND P4, PT, R159, UR15, !P0 ;  /* 0x0000000f9f007c0c */ /* 0x000fe4000c781270 */
[----:B------:R-:W-:Y:S01]  /*42d70*/  LEA.HI.X.SX32 R11, R134, R199, 0x2, P5 ;  /* 0x000000c7860b7211 */ /* 0x000fe200028f16ff */
[----:B------:R1:W-:Y:S01]  /*42d80*/  @P2 STG.E desc[UR20][R8.64], R19 ;  /* 0x0000001308002986 */ /* 0x0003e2000c101914 */
[C---:B------:R-:W-:Y:S01]  /*42d90*/  ISETP.LT.AND P5, PT, R158.reuse, UR15, !P0 ;  /* 0x0000000f9e007c0c */ /* 0x040fe2000c7a1270 */
[----:B------:R-:W-:Y:S01]  /*42da0*/  IMAD R158, R158, R3, RZ ;  /* 0x000000039e9e7224 */ /* 0x000fe200078e02ff */
[----:B---3--:R-:W-:Y:S01]  /*42db0*/  LEA R16, P2, R132, R163, 0x2 ;  /* 0x000000a384107211 */ /* 0x008fe200078410ff */
[----:B------:R-:W-:Y:S01]  /*42dc0*/  @P3 STG.E desc[UR20][R10.64], R24 ;  /* 0x000000180a003986 */ /* 0x000fe2000c101914 */
[----:B--2---:R-:W-:-:S02]  /*42dd0*/  IMAD R18, R157, R3, RZ ;  /* 0x000000039d127224 */ /* 0x004fc400078e02ff */
[----:B------:R-:W-:Y:S02]  /*42de0*/  LEA.HI.X.SX32 R17, R132, R199, 0x2, P2 ;  /* 0x000000c784117211 */ /* 0x000fe400010f16ff */
[C---:B------:R-:W-:Y:S02]  /*42df0*/  LEA R4, P3, R158.reuse, R163, 0x2 ;  /* 0x000000a39e047211 */ /* 0x040fe400078610ff */
[----:B------:R-:W-:Y:S01]  /*42e00*/  ISETP.LT.AND P2, PT, R157, UR15, !P0 ;  /* 0x0000000f9d007c0c */ /* 0x000fe2000c741270 */
[----:B------:R2:W-:Y:S01]  /*42e10*/  @P4 STG.E desc[UR20][R16.64], R25 ;  /* 0x0000001910004986 */ /* 0x0005e2000c101914 */
[----:B------:R-:W-:Y:S02]  /*42e20*/  LEA.HI.X.SX32 R5, R158, R199, 0x2, P3 ;  /* 0x000000c79e057211 */ /* 0x000fe400018f16ff */
[C---:B------:R-:W-:Y:S01]  /*42e30*/  ISETP.LT.AND P3, PT, R156.reuse, UR15, !P0 ;  /* 0x0000000f9c007c0c */ /* 0x040fe2000c761270 */
[----:B------:R-:W-:Y:S01]  /*42e40*/  IMAD R156, R156, R3, RZ ;  /* 0x000000039c9c7224 */ /* 0x000fe200078e02ff */
[----:B------:R-:W-:Y:S01]  /*42e50*/  LEA R6, P4, R18, R163, 0x2 ;  /* 0x000000a312067211 */ /* 0x000fe200078810ff */
[----:B------:R3:W-:Y:S01]  /*42e60*/  @P5 STG.E desc[UR20][R4.64], R26 ;  /* 0x0000001a04005986 */ /* 0x0007e2000c101914 */
[----:B------:R-:W-:-:S02]  /*42e70*/  ISETP.LT.AND P5, PT, R155, UR15, !P0 ;  /* 0x0000000f9b007c0c */ /* 0x000fc4000c7a1270 */
[----:B------:R-:W-:Y:S01]  /*42e80*/  LEA.HI.X.SX32 R7, R18, R199, 0x2, P4 ;  /* 0x000000c712077211 */ /* 0x000fe200020f16ff */
[----:B------:R-:W-:Y:S01]  /*42e90*/  IMAD R18, R155, R3, RZ ;  /* 0x000000039b127224 */ /* 0x000fe200078e02ff */
[----:B-1----:R-:W-:Y:S01]  /*42ea0*/  LEA R8, P6, R156, R163, 0x2 ;  /* 0x000000a39c087211 */ /* 0x002fe200078c10ff */
[----:B--2---:R-:W-:Y:S01]  /*42eb0*/  IMAD R16, R153, R3, RZ ;  /* 0x0000000399107224 */ /* 0x004fe200078e02ff */
[----:B------:R-:W-:Y:S01]  /*42ec0*/  ISETP.LT.AND P4, PT, R154, UR15, !P0 ;  /* 0x0000000f9a007c0c */ /* 0x000fe2000c781270 */
[----:B------:R1:W-:Y:S01]  /*42ed0*/  @P2 STG.E desc[UR20][R6.64], R27 ;  /* 0x0000001b06002986 */ /* 0x0003e2000c101914 */
[----:B------:R-:W-:Y:S01]  /*42ee0*/  LEA.HI.X.SX32 R9, R156, R199, 0x2, P6 ;  /* 0x000000c79c097211 */ /* 0x000fe200030f16ff */
[----:B------:R-:W-:Y:S01]  /*42ef0*/  IMAD R154, R154, R3, RZ ;  /* 0x000000039a9a7224 */ /* 0x000fe200078e02ff */
[C---:B------:R-:W-:Y:S01]  /*42f00*/  LEA R10, P2, R18.reuse, R163, 0x2 ;  /* 0x000000a3120a7211 */ /* 0x040fe200078410ff */
[----:B------:R-:W2:Y:S03]  /*42f10*/  LDS.128 R24, [R162] ;  /* 0x00000000a2187984 */ /* 0x000ea60000000c00 */
[----:B------:R-:W-:Y:S01]  /*42f20*/  LEA.HI.X.SX32 R11, R18, R199, 0x2, P2 ;  /* 0x000000c7120b7211 */ /* 0x000fe200010f16ff */
[----:B------:R4:W-:Y:S01]  /*42f30*/  @P3 STG.E desc[UR20][R8.64], R32 ;  /* 0x0000002008003986 */ /* 0x0009e2000c101914 */
[C---:B---3--:R-:W-:Y:S01]  /*42f40*/  LEA R4, P3, R154.reuse, R163, 0x2 ;  /* 0x000000a39a047211 */ /* 0x048fe200078610ff */
[----:B------:R-:W-:Y:S01]  /*42f50*/  IMAD R18, R143, R3, RZ ;  /* 0x000000038f127224 */ /* 0x000fe200078e02ff */
[----:B------:R-:W-:Y:S01]  /*42f60*/  ISETP.LT.AND P2, PT, R153, UR15, !P0 ;  /* 0x0000000f99007c0c */ /* 0x000fe2000c741270 */
[----:B------:R3:W-:Y:S01]  /*42f70*/  @P5 STG.E desc[UR20][R10.64], R33 ;  /* 0x000000210a005986 */ /* 0x0007e2000c101914 */
[----:B------:R-:W-:-:S02]  /*42f80*/  LEA.HI.X.SX32 R5, R154, R199, 0x2, P3 ;  /* 0x000000c79a057211 */ /* 0x000fc400018f16ff */
[----:B-1----:R-:W-:Y:S02]  /*42f90*/  LEA R6, P5, R16, R163, 0x2 ;  /* 0x000000a310067211 */ /* 0x002fe400078a10ff */
[C---:B------:R-:W-:Y:S01]  /*42fa0*/  ISETP.LT.AND P3, PT, R152.reuse, UR15, !P0 ;  /* 0x0000000f98007c0c */ /* 0x040fe2000c761270 */
[----:B------:R-:W-:Y:S01]  /*42fb0*/  IMAD R152, R152, R3, RZ ;  /* 0x0000000398987224 */ /* 0x000fe200078e02ff */
[----:B------:R-:W-:Y:S01]  /*42fc0*/  LEA.HI.X.SX32 R7, R16, R199, 0x2, P5 ;  /* 0x000000c710077211 */ /* 0x000fe200028f16ff */
[C---:B------:R-:W-:Y:S01]  /*42fd0*/  IMAD R16, R151.reuse, R3, RZ ;  /* 0x0000000397107224 */ /* 0x040fe200078e02ff */
[----:B------:R1:W-:Y:S01]  /*42fe0*/  @P4 STG.E desc[UR20][R4.64], R34 ;  /* 0x0000002204004986 */ /* 0x0003e2000c101914 */
[----:B------:R-:W-:Y:S02]  /*42ff0*/  ISETP.LT.AND P5, PT, R151, UR15, !P0 ;  /* 0x0000000f97007c0c */ /* 0x000fe4000c7a1270 */
[-C--:B----4-:R-:W-:Y:S01]  /*43000*/  LEA R8, P4, R152, R163.reuse, 0x2 ;  /* 0x000000a398087211 */ /* 0x090fe200078810ff */
[----:B------:R4:W-:Y:S01]  /*43010*/  @P2 STG.E desc[UR20][R6.64], R35 ;  /* 0x0000002306002986 */ /* 0x0009e2000c101914 */
[----:B---3--:R-:W-:-:S02]  /*43020*/  LEA R10, P2, R16, R163, 0x2 ;  /* 0x000000a3100a7211 */ /* 0x008fc400078410ff */
[----:B------:R-:W-:Y:S02]  /*43030*/  LEA.HI.X.SX32 R9, R152, R199, 0x2, P4 ;  /* 0x000000c798097211 */ /* 0x000fe400020f16ff */
[C---:B------:R-:W-:Y:S01]  /*43040*/  ISETP.LT.AND P4, PT, R150.reuse, UR15, !P0 ;  /* 0x0000000f96007c0c */ /* 0x040fe2000c781270 */
[----:B------:R-:W-:Y:S01]  /*43050*/  IMAD R150, R150, R3, RZ ;  /* 0x0000000396967224 */ /* 0x000fe200078e02ff */
[----:B------:R-:W-:Y:S01]  /*43060*/  LEA.HI.X.SX32 R11, R16, R199, 0x2, P2 ;  /* 0x000000c7100b7211 */ /* 0x000fe200010f16ff */
[C---:B------:R-:W-:Y:S01]  /*43070*/  IMAD R16, R149.reuse, R3, RZ ;  /* 0x0000000395107224 */ /* 0x040fe200078e02ff */
[----:B------:R3:W-:Y:S01]  /*43080*/  @P3 STG.E desc[UR20][R8.64], R40 ;  /* 0x0000002808003986 */ /* 0x0007e2000c101914 */
[----:B------:R-:W-:Y:S02]  /*43090*/  ISETP.LT.AND P3, PT, R149, UR15, !P0 ;  /* 0x0000000f95007c0c */ /* 0x000fe4000c761270 */
[-C--:B-1----:R-:W-:Y:S01]  /*430a0*/  LEA R4, P6, R150, R163.reuse, 0x2 ;  /* 0x000000a396047211 */ /* 0x082fe200078c10ff */
[----:B------:R1:W-:Y:S01]  /*430b0*/  @P5 STG.E desc[UR20][R10.64], R41 ;  /* 0x000000290a005986 */ /* 0x0003e2000c101914 */
[----:B----4-:R-:W-:-:S02]  /*430c0*/  LEA R6, P2, R16, R163, 0x2 ;  /* 0x000000a310067211 */ /* 0x010fc400078410ff */
[----:B------:R-:W-:Y:S02]  /*430d0*/  LEA.HI.X.SX32 R5, R150, R199, 0x2, P6 ;  /* 0x000000c796057211 */ /* 0x000fe400030f16ff */
[C---:B------:R-:W-:Y:S01]  /*430e0*/  ISETP.LT.AND P6, PT, R148.reuse, UR15, !P0 ;  /* 0x0000000f94007c0c */ /* 0x040fe2000c7c1270 */
[----:B------:R-:W-:Y:S01]  /*430f0*/  IMAD R148, R148, R3, RZ ;  /* 0x0000000394947224 */ /* 0x000fe200078e02ff */
[----:B------:R-:W-:Y:S01]  /*43100*/  LEA.HI.X.SX32 R7, R16, R199, 0x2, P2 ;  /* 0x000000c710077211 */ /* 0x000fe200010f16ff */
[C---:B------:R-:W-:Y:S01]  /*43110*/  IMAD R16, R147.reuse, R3, RZ ;  /* 0x0000000393107224 */ /* 0x040fe200078e02ff */
[----:B------:R-:W-:Y:S01]  /*43120*/  ISETP.LT.AND P2, PT, R147, UR15, !P0 ;  /* 0x0000000f93007c0c */ /* 0x000fe2000c741270 */
[----:B------:R4:W-:Y:S01]  /*43130*/  @P4 STG.E desc[UR20][R4.64], R42 ;  /* 0x0000002a04004986 */ /* 0x0009e2000c101914 */
[-C--:B---3--:R-:W-:Y:S02]  /*43140*/  LEA R8, P5, R148, R163.reuse, 0x2 ;  /* 0x000000a394087211 */ /* 0x088fe400078a10ff */
[----:B-1----:R-:W-:Y:S01]  /*43150*/  LEA R10, P4, R16, R163, 0x2 ;  /* 0x000000a3100a7211 */ /* 0x002fe200078810ff */
[----:B------:R1:W-:Y:S01]  /*43160*/  @P3 STG.E desc[UR20][R6.64], R43 ;  /* 0x0000002b06003986 */ /* 0x0003e2000c101914 */
[----:B------:R-:W-:Y:S01]  /*43170*/  ISETP.LT.AND P3, PT, R143, UR4, !P0 ;  /* 0x000000048f007c0c */ /* 0x000fe2000c761270 */
[----:B------:R-:W3:Y:S01]  /*43180*/  LDCU UR4, c[0x0][0x39c] ;  /* 0x00007380ff0477ac */ /* 0x000ee20008000800 */
[----:B------:R-:W-:-:S02]  /*43190*/  LEA.HI.X.SX32 R9, R148, R199, 0x2, P5 ;  /* 0x000000c794097211 */ /* 0x000fc400028f16ff */
[----:B------:R-:W-:Y:S01]  /*431a0*/  LEA.HI.X.SX32 R11, R16, R199, 0x2, P4 ;  /* 0x000000c7100b7211 */ /* 0x000fe200020f16ff */
[C---:B------:R-:W-:Y:S01]  /*431b0*/  IMAD R16, R145.reuse, R3, RZ ;  /* 0x0000000391107224 */ /* 0x040fe200078e02ff */
[----:B------:R-:W-:Y:S01]  /*431c0*/  ISETP.LT.AND P4, PT, R145, UR5, !P0 ;  /* 0x0000000591007c0c */ /* 0x000fe2000c781270 */
[----:B------:R2:W-:Y:S01]  /*431d0*/  @P6 STG.E desc[UR20][R8.64], R48 ;  /* 0x0000003008006986 */ /* 0x0005e2000c101914 */
[C---:B----4-:R-:W-:Y:S01]  /*431e0*/  LEA R4, P5, R18.reuse, R163, 0x2 ;  /* 0x000000a312047211 */ /* 0x050fe200078a10ff */
[----:B------:R-:W4:Y:S02]  /*431f0*/  LDCU UR5, c[0x0][0x39c] ;  /* 0x00007380ff0577ac */ /* 0x000f240008000800 */
[----:B------:R3:W-:Y:S01]  /*43200*/  @P2 STG.E desc[UR20][R10.64], R49 ;  /* 0x000000310a002986 */ /* 0x0007e2000c101914 */
[----:B------:R-:W-:Y:S01]  /*43210*/  LEA.HI.X.SX32 R5, R18, R199, 0x2, P5 ;  /* 0x000000c712057211 */ /* 0x000fe200028f16ff */
[-C--:B------:R-:W-:Y:S01]  /*43220*/  IMAD R18, R137, R3.reuse, RZ ;  /* 0x0000000389127224 */ /* 0x080fe200078e02ff */
[C---:B------:R-:W-:Y:S01]  /*43230*/  ISETP.LT.AND P2, PT, R144.reuse, UR6, !P0 ;  /* 0x0000000690007c0c */ /* 0x040fe2000c741270 */
[----:B------:R-:W-:Y:S01]  /*43240*/  IMAD R144, R144, R3, RZ ;  /* 0x0000000390907224 */ /* 0x000fe200078e02ff */
[----:B-1----:R-:W-:Y:S01]  /*43250*/  LEA R6, P6, R16, R163, 0x2 ;  /* 0x000000a310067211 */ /* 0x002fe200078c10ff */
[----:B------:R1:W-:Y:S01]  /*43260*/  @P3 STG.E desc[UR20][R4.64], R50 ;  /* 0x0000003204003986 */ /* 0x0003e2000c101914 */
[----:B------:R-:W5:Y:S01]  /*43270*/  LDCU UR6, c[0x0][0x39c] ;  /* 0x00007380ff0677ac */ /* 0x000f620008000800 */
[C---:B------:R-:W-:Y:S01]  /*43280*/  ISETP.LT.AND P3, PT, R142.reuse, UR7, !P0 ;  /* 0x000000078e007c0c */ /* 0x040fe2000c761270 */
[----:B------:R-:W-:Y:S01]  /*43290*/  IMAD R142, R142, R3, RZ ;  /* 0x000000038e8e7224 */ /* 0x000fe200078e02ff */
[----:B--2---:R-:W-:Y:S01]  /*432a0*/  LEA R8, P5, R144, R163, 0x2 ;  /* 0x000000a390087211 */ /* 0x004fe200078a10ff */
[----:B------:R-:W2:Y:S01]  /*432b0*/  LDCU UR7, c[0x0][0x39c] ;  /* 0x00007380ff0777ac */ /* 0x000ea20008000800 */
[----:B------:R-:W-:Y:S01]  /*432c0*/  LEA.HI.X.SX32 R7, R16, R199, 0x2, P6 ;  /* 0x000000c710077211 */ /* 0x000fe200030f16ff */
[----:B------:R-:W-:Y:S01]  /*432d0*/  IMAD R16, R141, R3, RZ ;  /* 0x000000038d107224 */ /* 0x000fe200078e02ff */
[----:B------:R-:W-:-:S02]  /*432e0*/  LEA.HI.X.SX32 R9, R144, R199, 0x2, P5 ;  /* 0x000000c790097211 */ /* 0x000fc400028f16ff */
[C---:B---3--:R-:W-:Y:S01]  /*432f0*/  LEA R10, P5, R142.reuse, R163, 0x2 ;  /* 0x000000a38e0a7211 */ /* 0x048fe200078a10ff */
[----:B------:R3:W-:Y:S01]  /*43300*/  @P4 STG.E desc[UR20][R6.64], R51 ;  /* 0x0000003306004986 */ /* 0x0007e2000c101914 */
[----:B------:R-:W-:Y:S01]  /*43310*/  ISETP.LT.AND P4, PT, R141, UR4, !P0 ;  /* 0x000000048d007c0c */ /* 0x000fe2000c781270 */
[----:B------:R-:W2:Y:S01]  /*43320*/  LDCU UR4, c[0x0][0x39c] ;  /* 0x00007380ff0477ac */ /* 0x000ea20008000800 */
[----:B------:R-:W-:Y:S01]  /*43330*/  LEA.HI.X.SX32 R11, R142, R199, 0x2, P5 ;  /* 0x000000c78e0b7211 */ /* 0x000fe200028f16ff */
[----:B------:R2:W-:Y:S01]  /*43340*/  @P2 STG.E desc[UR20][R8.64], R56 ;  /* 0x0000003808002986 */ /* 0x0005e2000c101914 */
[C---:B----4-:R-:W-:Y:S01]  /*43350*/  ISETP.LT.AND P2, PT, R140.reuse, UR5, !P0 ;  /* 0x000000058c007c0c */ /* 0x050fe2000c741270 */
[----:B------:R-:W-:Y:S01]  /*43360*/  IMAD R140, R140, R3, RZ ;  /* 0x000000038c8c7224 */ /* 0x000fe200078e02ff */
[----:B-1----:R-:W-:Y:S01]  /*43370*/  LEA R4, P6, R16, R163, 0x2 ;  /* 0x000000a310047211 */ /* 0x002fe200078c10ff */
[----:B------:R1:W-:Y:S01]  /*43380*/  @P3 STG.E desc[UR20][R10.64], R57 ;  /* 0x000000390a003986 */ /* 0x0003e2000c101914 */
[----:B------:R-:W4:Y:S01]  /*43390*/  LDCU UR5, c[0x0][0x39c] ;  /* 0x00007380ff0577ac */ /* 0x000f220008000800 */
[----:B-----5:R-:W-:-:S02]  /*433a0*/  ISETP.LT.AND P5, PT, R139, UR6, !P0 ;  /* 0x000000068b007c0c */ /* 0x020fc4000c7a1270 */
[----:B------:R-:W-:Y:S01]  /*433b0*/  LEA.HI.X.SX32 R5, R16, R199, 0x2, P6 ;  /* 0x000000c710057211 */ /* 0x000fe200030f16ff */
[----:B------:R-:W-:Y:S01]  /*433c0*/  IMAD R16, R139, R3, RZ ;  /* 0x000000038b107224 */ /* 0x000fe200078e02ff */
[C---:B---3--:R-:W-:Y:S01]  /*433d0*/  LEA R6, P3, R140.reuse, R163, 0x2 ;  /* 0x000000a38c067211 */ /* 0x048fe200078610ff */
[----:B------:R-:W3:Y:S02]  /*433e0*/  LDCU UR6, c[0x0][0x39c] ;  /* 0x00007380ff0677ac */ /* 0x000ee40008000800 */
[----:B------:R5:W-:Y:S01]  /*433f0*/  @P4 STG.E desc[UR20][R4.64], R58 ;  /* 0x0000003a04004986 */ /* 0x000be2000c101914 */
[----:B------:R-:W-:Y:S02]  /*43400*/  LEA.HI.X.SX32 R7, R140, R199, 0x2, P3 ;  /* 0x000000c78c077211 */ /* 0x000fe400018f16ff */
[----:B--2---:R-:W-:Y:S02]  /*43410*/  LEA R8, P6, R16, R163, 0x2 ;  /* 0x000000a310087211 */ /* 0x004fe400078c10ff */
[C---:B------:R-:W-:Y:S01]  /*43420*/  ISETP.LT.AND P3, PT, R138.reuse, UR7, !P0 ;  /* 0x000000078a007c0c */ /* 0x040fe2000c761270 */
[----:B------:R-:W-:Y:S01]  /*43430*/  IMAD R138, R138, R3, RZ ;  /* 0x000000038a8a7224 */ /* 0x000fe200078e02ff */
[----:B------:R-:W2:Y:S01]  /*43440*/  LDCU UR7, c[0x0][0x39c] ;  /* 0x00007380ff0777ac */ /* 0x000ea20008000800 */
[----:B------:R-:W-:Y:S01]  /*43450*/  LEA.HI.X.SX32 R9, R16, R199, 0x2, P6 ;  /* 0x000000c710097211 */ /* 0x000fe200030f16ff */
[----:B------:R-:W-:Y:S01]  /*43460*/  IMAD R16, R135, R3, RZ ;  /* 0x0000000387107224 */ /* 0x000fe200078e02ff */
[----:B------:R2:W-:Y:S01]  /*43470*/  @P2 STG.E desc[UR20][R6.64], R59 ;  /* 0x0000003b06002986 */ /* 0x0005e2000c101914 */
[----:B-1----:R-:W-:-:S02]  /*43480*/  LEA R10, P4, R138, R163, 0x2 ;  /* 0x000000a38a0a7211 */ /* 0x002fc400078810ff */
[----:B------:R-:W-:Y:S01]  /*43490*/  ISETP.LT.AND P2, PT, R135, UR4, !P0 ;  /* 0x0000000487007c0c */ /* 0x000fe2000c741270 */
[----:B------:R1:W-:Y:S01]  /*434a0*/  @P5 STG.E desc[UR20][R8.64], R64 ;  /* 0x0000004008005986 */ /* 0x0003e2000c101914 */
[----:B------:R-:W-:Y:S01]  /*434b0*/  LEA.HI.X.SX32 R11, R138, R199, 0x2, P4 ;  /* 0x000000c78a0b7211 */ /* 0x000fe200020f16ff */
[----:B------:R-:W1:Y:S01]  /*434c0*/  LDCU UR4, c[0x0][0x39c] ;  /* 0x00007380ff0477ac */ /* 0x000e620008000800 */
[C---:B-----5:R-:W-:Y:S02]  /*434d0*/  LEA R4, P5, R16.reuse, R163, 0x2 ;  /* 0x000000a310047211 */ /* 0x060fe400078a10ff */
[----:B----4-:R-:W-:Y:S01]  /*434e0*/  ISETP.LT.AND P4, PT, R137, UR5, !P0 ;  /* 0x0000000589007c0c */ /* 0x010fe2000c781270 */
[----:B------:R-:W4:Y:S01]  /*434f0*/  LDCU UR5, c[0x0][0x39c] ;  /* 0x00007380ff0577ac */ /* 0x000f220008000800 */
[----:B------:R-:W-:Y:S01]  /*43500*/  LEA.HI.X.SX32 R5, R16, R199, 0x2, P5 ;  /* 0x000000c710057211 */ /* 0x000fe200028f16ff */
[----:B------:R5:W-:Y:S01]  /*43510*/  @P3 STG.E desc[UR20][R10.64], R65 ;  /* 0x000000410a003986 */ /* 0x000be2000c101914 */
[C---:B---3--:R-:W-:Y:S01]  /*43520*/  ISETP.LT.AND P5, PT, R136.reuse, UR6, !P0 ;  /* 0x0000000688007c0c */ /* 0x048fe2000c7a1270 */
[----:B------:R-:W-:Y:S01]  /*43530*/  IMAD R136, R136, R3, RZ ;  /* 0x0000000388887224 */ /* 0x000fe200078e02ff */
[C---:B--2---:R-:W-:Y:S01]  /*43540*/  LEA R6, P3, R18.reuse, R163, 0x2 ;  /* 0x000000a312067211 */ /* 0x044fe200078610ff */
[----:B------:R-:W2:Y:S01]  /*43550*/  LDCU UR6, c[0x0][0x39c] ;  /* 0x00007380ff0677ac */ /* 0x000ea20008000800 */
[----:B------:R3:W-:Y:S01]  /*43560*/  @P2 STG.E desc[UR20][R4.64], R66 ;  /* 0x0000004204002986 */ /* 0x0007e2000c101914 */
[----:B------:R-:W-:Y:S01]  /*43570*/  IMAD R16, R167, R3, RZ ;  /* 0x00000003a7107224 */ /* 0x000fe200078e02ff */
[----:B------:R-:W-:Y:S01]  /*43580*/  LEA.HI.X.SX32 R7, R18, R199, 0x2, P3 ;  /* 0x000000c712077211 */ /* 0x000fe200018f16ff */
[----:B------:R-:W-:Y:S01]  /*43590*/  IMAD R18, R175, R3, RZ ;  /* 0x00000003af127224 */ /* 0x000fe200078e02ff */
[----:B-1----:R-:W-:-:S02]  /*435a0*/  LEA R8, P2, R136, R163, 0x2 ;  /* 0x000000a388087211 */ /* 0x002fc400078410ff */
[C---:B------:R-:W-:Y:S01]  /*435b0*/  ISETP.LT.AND P3, PT, R164.reuse, UR7, !P0 ;  /* 0x00000007a4007c0c */ /* 0x040fe2000c761270 */
[----:B------:R-:W-:Y:S01]  /*435c0*/  IMAD R164, R164, R3, RZ ;  /* 0x00000003a4a47224 */ /* 0x000fe200078e02ff */
[----:B------:R-:W-:Y:S01]  /*435d0*/  LEA.HI.X.SX32 R9, R136, R199, 0x2, P2 ;  /* 0x000000c788097211 */ /* 0x000fe200010f16ff */
[----:B------:R1:W-:Y:S01]  /*435e0*/  @P4 STG.E desc[UR20][R6.64], R67 ;  /* 0x0000004306004986 */ /* 0x0003e2000c101914 */
[C---:B-----5:R-:W-:Y:S01]  /*435f0*/  IMAD R10, R165.reuse, R3, RZ ;  /* 0x00000003a50a7224 */ /* 0x060fe200078e02ff */
[----:B------:R-:W-:Y:S01]  /*43600*/  ISETP.LT.AND P2, PT, R165, UR4, !P0 ;  /* 0x00000004a5007c0c */ /* 0x000fe2000c741270 */
[----:B------:R-:W5:Y:S01]  /*43610*/  LDCU UR4, c[0x0][0x39c] ;  /* 0x00007380ff0477ac */ /* 0x000f620008000800 */
[----:B---3--:R-:W-:Y:S01]  /*43620*/  LEA R4, P4, R164, R163, 0x2 ;  /* 0x000000a3a4047211 */ /* 0x008fe200078810ff */
[----:B------:R3:W-:Y:S01]  /*43630*/  @P5 STG.E desc[UR20][R8.64], R72 ;  /* 0x0000004808005986 */ /* 0x0007e2000c101914 */
[C---:B----4-:R-:W-:Y:S01]  /*43640*/  ISETP.LT.AND P5, PT, R166.reuse, UR5, !P0 ;  /* 0x00000005a6007c0c */ /* 0x050fe2000c7a1270 */
[----:B------:R-:W-:Y:S01]  /*43650*/  IMAD R166, R166, R3, RZ ;  /* 0x00000003a6a67224 */ /* 0x000fe200078e02ff */
[----:B------:R-:W-:Y:S01]  /*43660*/  LEA.HI.X.SX32 R5, R164, R199, 0x2, P4 ;  /* 0x000000c7a4057211 */ /* 0x000fe200020f16ff */
[----:B------:R-:W4:Y:S01]  /*43670*/  LDCU UR5, c[0x0][0x39c] ;  /* 0x00007380ff0577ac */ /* 0x000f220008000800 */
[----:B--2---:R-:W-:-:S02]  /*43680*/  ISETP.LT.AND P4, PT, R167, UR6, !P0 ;  /* 0x00000006a7007c0c */ /* 0x004fc4000c781270 */
[C---:B-1----:R-:W-:Y:S01]  /*43690*/  LEA R6, P6, R10.reuse, R163, 0x2 ;  /* 0x000000a30a067211 */ /* 0x042fe200078c10ff */
[----:B------:R1:W-:Y:S01]  /*436a0*/  @P3 STG.E desc[UR20][R4.64], R73 ;  /* 0x0000004904003986 */ /* 0x0003e2000c101914 */
[----:B------:R-:W2:Y:S02]  /*436b0*/  LDCU UR6, c[0x0][0x39c] ;  /* 0x00007380ff0677ac */ /* 0x000ea40008000800 */
[----:B------:R-:W-:Y:S02]  /*436c0*/  LEA.HI.X.SX32 R7, R10, R199, 0x2, P6 ;  /* 0x000000c70a077211 */ /* 0x000fe400030f16ff */
[-C--:B---3--:R-:W-:Y:S01]  /*436d0*/  LEA R8, P3, R166, R163.reuse, 0x2 ;  /* 0x000000a3a6087211 */ /* 0x088fe200078610ff */
[----:B------:R-:W3:Y:S01]  /*436e0*/  LDCU UR7, c[0x0][0x39c] ;  /* 0x00007380ff0777ac */ /* 0x000ee20008000800 */
[----:B------:R-:W-:Y:S01]  /*436f0*/  LEA R10, P6, R16, R163, 0x2 ;  /* 0x000000a3100a7211 */ /* 0x000fe200078c10ff */
[----:B------:R1:W-:Y:S01]  /*43700*/  @P2 STG.E desc[UR20][R6.64], R74 ;  /* 0x0000004a06002986 */ /* 0x0003e2000c101914 */
[----:B------:R-:W-:-:S02]  /*43710*/  LEA.HI.X.SX32 R9, R166, R199, 0x2, P3 ;  /* 0x000000c7a6097211 */ /* 0x000fc400018f16ff */
[----:B------:R-:W-:Y:S01]  /*43720*/  LEA.HI.X.SX32 R11, R16, R199, 0x2, P6 ;  /* 0x000000c7100b7211 */ /* 0x000fe200030f16ff */
[CC--:B------:R-:W-:Y:S01]  /*43730*/  IMAD R16, R169.reuse, R3.reuse, RZ ;  /* 0x00000003a9107224 */ /* 0x0c0fe200078e02ff */
[C---:B------:R-:W-:Y:S01]  /*43740*/  ISETP.LT.AND P2, PT, R168.reuse, UR9, !P0 ;  /* 0x00000009a8007c0c */ /* 0x040fe2000c741270 */
[----:B------:R-:W-:Y:S01]  /*43750*/  IMAD R168, R168, R3, RZ ;  /* 0x00000003a8a87224 */ /* 0x000fe200078e02ff */
[----:B------:R2:W-:Y:S01]  /*43760*/  @P5 STG.E desc[UR20][R8.64], R75 ;  /* 0x0000004b08005986 */ /* 0x0005e2000c101914 */
[----:B-----5:R-:W-:Y:S01]  /*43770*/  ISETP.LT.AND P3, PT, R169, UR4, !P0 ;  /* 0x00000004a9007c0c */ /* 0x020fe2000c761270 */
[----:B------:R-:W5:Y:S02]  /*43780*/  LDCU UR4, c[0x0][0x39c] ;  /* 0x00007380ff0477ac */ /* 0x000f640008000800 */
[----:B------:R2:W-:Y:S01]  /*43790*/  @P4 STG.E desc[UR20][R10.64], R80 ;  /* 0x000000500a004986 */ /* 0x0005e2000c101914 */
[-C--:B-1----:R-:W-:Y:S01]  /*437a0*/  LEA R4, P4, R168, R163.reuse, 0x2 ;  /* 0x000000a3a8047211 */ /* 0x082fe200078810ff */
[----:B------:R-:W1:Y:S01]  /*437b0*/  LDCU UR9, c[0x0][0x39c] ;  /* 0x00007380ff0977ac */ /* 0x000e620008000800 */
[----:B------:R-:W-:-:S02]  /*437c0*/  LEA R6, P5, R16, R163, 0x2 ;  /* 0x000000a310067211 */ /* 0x000fc400078a10ff */
[----:B------:R-:W-:Y:S02]  /*437d0*/  LEA.HI.X.SX32 R5, R168, R199, 0x2, P4 ;  /* 0x000000c7a8057211 */ /* 0x000fe400020f16ff */
[C---:B----4-:R-:W-:Y:S01]  /*437e0*/  ISETP.LT.AND P4, PT, R170.reuse, UR5, !P0 ;  /* 0x00000005aa007c0c */ /* 0x050fe2000c781270 */
[----:B------:R-:W-:Y:S01]  /*437f0*/  IMAD R170, R170, R3, RZ ;  /* 0x00000003aaaa7224 */ /* 0x000fe200078e02ff */
[----:B------:R-:W4:Y:S01]  /*43800*/  LDCU UR5, c[0x0][0x39c] ;  /* 0x00007380ff0577ac */ /* 0x000f220008000800 */
[----:B------:R-:W-:Y:S01]  /*43810*/  LEA.HI.X.SX32 R7, R16, R199, 0x2, P5 ;  /* 0x000000c710077211 */ /* 0x000fe200028f16ff */
[----:B------:R1:W-:Y:S01]  /*43820*/  @P2 STG.E desc[UR20][R4.64], R81 ;  /* 0x0000005104002986 */ /* 0x0003e2000c101914 */
[C---:B--2---:R-:W-:Y:S01]  /*43830*/  ISETP.LT.AND P5, PT, R171.reuse, UR6, !P0 ;  /* 0x00000006ab007c0c */ /* 0x044fe2000c7a1270 */
[----:B------:R-:W-:Y:S01]  /*43840*/  IMAD R16, R171, R3, RZ ;  /* 0x00000003ab107224 */ /* 0x000fe200078e02ff */
[----:B------:R-:W-:Y:S01]  /*43850*/  LEA R8, P2, R170, R163, 0x2 ;  /* 0x000000a3aa087211 */ /* 0x000fe200078410ff */
[----:B------:R-:W2:Y:S01]  /*43860*/  LDCU UR6, c[0x0][0x39c] ;  /* 0x00007380ff0677ac */ /* 0x000ea20008000800 */
[----:B------:R2:W-:Y:S01]  /*43870*/  @P3 STG.E desc[UR20][R6.64], R82 ;  /* 0x0000005206003986 */ /* 0x0005e2000c101914 */
[C---:B---3--:R-:W-:Y:S01]  /*43880*/  ISETP.LT.AND P3, PT, R172.reuse, UR7, !P0 ;  /* 0x00000007ac007c0c */ /* 0x048fe2000c761270 */
[----:B------:R-:W-:Y:S01]  /*43890*/  IMAD R172, R172, R3, RZ ;  /* 0x00000003acac7224 */ /* 0x000fe200078e02ff */
[----:B------:R-:W-:Y:S01]  /*438a0*/  LEA.HI.X.SX32 R9, R170, R199, 0x2, P2 ;  /* 0x000000c7aa097211 */ /* 0x000fe200010f16ff */
[----:B------:R-:W3:Y:S01]  /*438b0*/  LDCU UR7, c[0x0][0x39c] ;  /* 0x00007380ff0777ac */ /* 0x000ee20008000800 */
[----:B------:R-:W-:-:S03]  /*438c0*/  LEA R10, P2, R16, R163, 0x2 ;  /* 0x000000a3100a7211 */ /* 0x000fc600078410ff */
[----:B------:R3:W-:Y:S01]  /*438d0*/  @P4 STG.E desc[UR20][R8.64], R83 ;  /* 0x0000005308004986 */ /* 0x0007e2000c101914 */
[----:B------:R-:W-:Y:S01]  /*438e0*/  LEA.HI.X.SX32 R11, R16, R199, 0x2, P2 ;  /* 0x000000c7100b7211 */ /* 0x000fe200010f16ff */
[C---:B------:R-:W-:Y:S01]  /*438f0*/  IMAD R16, R173.reuse, R3, RZ ;  /* 0x00000003ad107224 */ /* 0x040fe200078e02ff */
[----:B-1----:R-:W-:Y:S02]  /*43900*/  LEA R4, P4, R172, R163, 0x2 ;  /* 0x000000a3ac047211 */ /* 0x002fe400078810ff */
[----:B-----5:R-:W-:Y:S01]  /*43910*/  ISETP.LT.AND P2, PT, R173, UR4, !P0 ;  /* 0x00000004ad007c0c */ /* 0x020fe2000c741270 */
[----:B------:R1:W-:Y:S01]  /*43920*/  @P5 STG.E desc[UR20][R10.64], R88 ;  /* 0x000000580a005986 */ /* 0x0003e2000c101914 */
[----:B----4-:R-:W-:Y:S01]  /*43930*/  ISETP.LT.AND P5, PT, R174, UR5, !P0 ;  /* 0x00000005ae007c0c */ /* 0x010fe2000c7a1270 */
[----:B------:R-:W4:Y:S01]  /*43940*/  LDCU UR4, c[0x0][0x39c] ;  /* 0x00007380ff0477ac */ /* 0x000f220008000800 */
[----:B------:R-:W-:Y:S01]  /*43950*/  LEA.HI.X.SX32 R5, R172, R199, 0x2, P4 ;  /* 0x000000c7ac057211 */ /* 0x000fe200020f16ff */
[----:B------:R-:W-:Y:S01]  /*43960*/  IMAD R174, R174, R3, RZ ;  /* 0x00000003aeae7224 */ /* 0x000fe200078e02ff */
[C---:B--2---:R-:W-:Y:S01]  /*43970*/  LEA R6, P6, R16.reuse, R163, 0x2 ;  /* 0x000000a310067211 */ /* 0x044fe200078c10ff */
[----:B------:R-:W2:Y:S01]  /*43980*/  LDCU UR5, c[0x0][0x39c] ;  /* 0x00007380ff0577ac */ /* 0x000ea20008000800 */
[----:B------:R-:W-:Y:S01]  /*43990*/  ISETP.LT.AND P4, PT, R175, UR6, !P0 ;  /* 0x00000006af007c0c */ /* 0x000fe2000c781270 */
[----:B------:R5:W-:Y:S01]  /*439a0*/  @P3 STG.E desc[UR20][R4.64], R89 ;  /* 0x0000005904003986 */ /* 0x000be2000c101914 */
[----:B------:R-:W-:Y:S01]  /*439b0*/  LEA.HI.X.SX32 R7, R16, R199, 0x2, P6 ;  /* 0x000000c710077211 */ /* 0x000fe200030f16ff */
[----:B------:R-:W2:Y:S01]  /*439c0*/  LDCU UR6, c[0x0][0x39c] ;  /* 0x00007380ff0677ac */ /* 0x000ea20008000800 */
[----:B---3--:R-:W-:Y:S01]  /*439d0*/  LEA R8, P3, R174, R163, 0x2 ;  /* 0x000000a3ae087211 */ /* 0x008fe200078610ff */
[----:B------:R-:W-:Y:S01]  /*439e0*/  IMAD R16, R177, R3, RZ ;  /* 0x00000003b1107224 */ /* 0x000fe200078e02ff */
[----:B-1----:R-:W-:Y:S01]  /*439f0*/  LEA R10, P6, R18, R163, 0x2 ;  /* 0x000000a3120a7211 */ /* 0x002fe200078c10ff */
[----:B------:R1:W-:Y:S01]  /*43a00*/  @P2 STG.E desc[UR20][R6.64], R90 ;  /* 0x0000005a06002986 */ /* 0x0003e2000c101914 */
[----:B------:R-:W-:-:S02]  /*43a10*/  LEA.HI.X.SX32 R9, R174, R199, 0x2, P3 ;  /* 0x000000c7ae097211 */ /* 0x000fc400018f16ff */
[----:B------:R-:W-:Y:S01]  /*43a20*/  LEA.HI.X.SX32 R11, R18, R199, 0x2, P6 ;  /* 0x000000c7120b7211 */ /* 0x000fe200030f16ff */
[-C--:B------:R-:W-:Y:S01]  /*43a30*/  IMAD R18, R183, R3.reuse, RZ ;  /* 0x00000003b7127224 */ /* 0x080fe200078e02ff */
[C---:B------:R-:W-:Y:S01]  /*43a40*/  ISETP.LT.AND P2, PT, R176.reuse, UR9, !P0 ;  /* 0x00000009b0007c0c */ /* 0x040fe2000c741270 */
[----:B------:R-:W-:Y:S01]  /*43a50*/  IMAD R176, R176, R3, RZ ;  /* 0x00000003b0b07224 */ /* 0x000fe200078e02ff */
[----:B------:R3:W-:Y:S01]  /*43a60*/  @P5 STG.E desc[UR20][R8.64], R91 ;  /* 0x0000005b08005986 */ /* 0x0007e2000c101914 */
[----:B----4-:R-:W-:Y:S01]  /*43a70*/  ISETP.LT.AND P3, PT, R177, UR4, !P0 ;  /* 0x00000004b1007c0c */ /* 0x010fe2000c761270 */
[----:B------:R-:W4:Y:S02]  /*43a80*/  LDCU UR4, c[0x0][0x39c] ;  /* 0x00007380ff0477ac */ /* 0x000f240008000800 */
[----:B------:R3:W-:Y:S01]  /*43a90*/  @P4 STG.E desc[UR20][R10.64], R96 ;  /* 0x000000600a004986 */ /* 0x0007e2000c101914 */
[-C--:B-----5:R-:W-:Y:S01]  /*43aa0*/  LEA R4, P4, R176, R163.reuse, 0x2 ;  /* 0x000000a3b0047211 */ /* 0x0a0fe200078810ff */
[----:B------:R-:W5:Y:S01]  /*43ab0*/  LDCU UR9, c[0x0][0x39c] ;  /* 0x00007380ff0977ac */ /* 0x000f620008000800 */
[----:B-1----:R-:W-:-:S02]  /*43ac0*/  LEA R6, P5, R16, R163, 0x2 ;  /* 0x000000a310067211 */ /* 0x002fc400078a10ff */
[----:B------:R-:W-:Y:S02]  /*43ad0*/  LEA.HI.X.SX32 R5, R176, R199, 0x2, P4 ;  /* 0x000000c7b0057211 */ /* 0x000fe400020f16ff */
[C---:B--2---:R-:W-:Y:S01]  /*43ae0*/  ISETP.LT.AND P4, PT, R178.reuse, UR5, !P0 ;  /* 0x00000005b2007c0c */ /* 0x044fe2000c781270 */
[----:B------:R-:W-:Y:S01]  /*43af0*/  IMAD R178, R178, R3, RZ ;  /* 0x00000003b2b27224 */ /* 0x000fe200078e02ff */
[----:B------:R-:W1:Y:S01]  /*43b00*/  LDCU UR5, c[0x0][0x39c] ;  /* 0x00007380ff0577ac */ /* 0x000e620008000800 */
[----:B------:R-:W-:Y:S01]  /*43b10*/  LEA.HI.X.SX32 R7, R16, R199, 0x2, P5 ;  /* 0x000000c710077211 */ /* 0x000fe200028f16ff */
[----:B------:R2:W-:Y:S01]  /*43b20*/  @P2 STG.E desc[UR20][R4.64], R97 ;  /* 0x0000006104002986 */ /* 0x0005e2000c101914 */
[C---:B------:R-:W-:Y:S01]  /*43b30*/  ISETP.LT.AND P5, PT, R179.reuse, UR6, !P0 ;  /* 0x00000006b3007c0c */ /* 0x040fe2000c7a1270 */
[----:B------:R-:W-:Y:S01]  /*43b40*/  IMAD R16, R179, R3, RZ ;  /* 0x00000003b3107224 */ /* 0x000fe200078e02ff */
[----:B---3--:R-:W-:Y:S01]  /*43b50*/  LEA R8, P2, R178, R163, 0x2 ;  /* 0x000000a3b2087211 */ /* 0x008fe200078410ff */
[----:B------:R-:W3:Y:S01]  /*43b60*/  LDCU UR6, c[0x0][0x39c] ;  /* 0x00007380ff0677ac */ /* 0x000ee20008000800 */
[----:B------:R1:W-:Y:S01]  /*43b70*/  @P3 STG.E desc[UR20][R6.64], R98 ;  /* 0x0000006206003986 */ /* 0x0003e2000c101914 */
[C---:B------:R-:W-:Y:S01]  /*43b80*/  ISETP.LT.AND P3, PT, R180.reuse, UR7, !P0 ;  /* 0x00000007b4007c0c */ /* 0x040fe2000c761270 */
[----:B------:R-:W-:Y:S01]  /*43b90*/  IMAD R180, R180, R3, RZ ;  /* 0x00000003b4b47224 */ /* 0x000fe200078e02ff */
[----:B------:R-:W-:Y:S01]  /*43ba0*/  LEA.HI.X.SX32 R9, R178, R199, 0x2, P2 ;  /* 0x000000c7b2097211 */ /* 0x000fe200010f16ff */
[----:B------:R-:W5:Y:S01]  /*43bb0*/  LDCU UR7, c[0x0][0x39c] ;  /* 0x00007380ff0777ac */ /* 0x000f620008000800 */
[----:B------:R-:W-:-:S03]  /*43bc0*/  LEA R10, P2, R16, R163, 0x2 ;  /* 0x000000a3100a7211 */ /* 0x000fc600078410ff */
[----:B------:R3:W-:Y:S01]  /*43bd0*/  @P4 STG.E desc[UR20][R8.64], R99 ;  /* 0x0000006308004986 */ /* 0x0007e2000c101914 */
[----:B------:R-:W-:Y:S01]  /*43be0*/  LEA.HI.X.SX32 R11, R16, R199, 0x2, P2 ;  /* 0x000000c7100b7211 */ /* 0x000fe200010f16ff */
[C---:B------:R-:W-:Y:S01]  /*43bf0*/  IMAD R16, R181.reuse, R3, RZ ;  /* 0x00000003b5107224 */ /* 0x040fe200078e02ff */
[----:B--2---:R-:W-:Y:S02]  /*43c00*/  LEA R4, P4, R180, R163, 0x2 ;  /* 0x000000a3b4047211 */ /* 0x004fe400078810ff */
[----:B----4-:R-:W-:Y:S01]  /*43c10*/  ISETP.LT.AND P2, PT, R181, UR4, !P0 ;  /* 0x00000004b5007c0c */ /* 0x010fe2000c741270 */
[----:B------:R2:W-:Y:S01]  /*43c20*/  @P5 STG.E desc[UR20][R10.64], R104 ;  /* 0x000000680a005986 */ /* 0x0005e2000c101914 */
[C---:B-1----:R-:W-:Y:S01]  /*43c30*/  ISETP.LT.AND P5, PT, R182.reuse, UR5, !P0 ;  /* 0x00000005b6007c0c */ /* 0x042fe2000c7a1270 */
[----:B------:R-:W-:Y:S01]  /*43c40*/  IMAD R182, R182, R3, RZ ;  /* 0x00000003b6b67224 */ /* 0x000fe200078e02ff */
[----:B------:R-:W-:Y:S01]  /*43c50*/  LEA.HI.X.SX32 R5, R180, R199, 0x2, P4 ;  /* 0x000000c7b4057211 */ /* 0x000fe200020f16ff */
[----:B------:R-:W1:Y:S01]  /*43c60*/  LDCU UR5, c[0x0][0x39c] ;  /* 0x00007380ff0577ac */ /* 0x000e620008000800 */
[----:B------:R-:W-:-:S02]  /*43c70*/  LEA R6, P6, R16, R163, 0x2 ;  /* 0x000000a310067211 */ /* 0x000fc400078c10ff */
[----:B---3--:R-:W-:Y:S01]  /*43c80*/  ISETP.LT.AND P4, PT, R183, UR6, !P0 ;  /* 0x00000006b7007c0c */ /* 0x008fe2000c781270 */
[----:B------:R-:W3:Y:S01]  /*43c90*/  LDCU UR4, c[0x0][0x39c] ;  /* 0x00007380ff0477ac */ /* 0x000ee20008000800 */
[----:B------:R-:W-:Y:S01]  /*43ca0*/  LEA.HI.X.SX32 R7, R16, R199, 0x2, P6 ;  /* 0x000000c710077211 */ /* 0x000fe200030f16ff */
[----:B------:R4:W-:Y:S01]  /*43cb0*/  @P3 STG.E desc[UR20][R4.64], R105 ;  /* 0x0000006904003986 */ /* 0x0009e2000c101914 */
[-C--:B------:R-:W-:Y:S01]  /*43cc0*/  LEA R8, P3, R182, R163.reuse, 0x2 ;  /* 0x000000a3b6087211 */ /* 0x080fe200078610ff */
[----:B------:R-:W1:Y:S01]  /*43cd0*/  LDCU UR6, c[0x0][0x39c] ;  /* 0x00007380ff0677ac */ /* 0x000e620008000800 */
[----:B--2---:R-:W-:Y:S01]  /*43ce0*/  LEA R10, P6, R18, R163, 0x2 ;  /* 0x000000a3120a7211 */ /* 0x004fe200078c10ff */
[----:B------:R2:W-:Y:S01]  /*43cf0*/  @P2 STG.E desc[UR20][R6.64], R106 ;  /* 0x0000006a06002986 */ /* 0x0005e2000c101914 */
[----:B------:R-:W-:Y:S01]  /*43d00*/  LEA.HI.X.SX32 R9, R182, R199, 0x2, P3 ;  /* 0x000000c7b6097211 */ /* 0x000fe200018f16ff */
[----:B------:R-:W-:Y:S01]  /*43d10*/  IMAD R16, R185, R3, RZ ;  /* 0x00000003b9107224 */ /* 0x000fe200078e02ff */
[----:B------:R-:W-:-:S02]  /*43d20*/  LEA.HI.X.SX32 R11, R18, R199, 0x2, P6 ;  /* 0x000000c7120b7211 */ /* 0x000fc400030f16ff */
[C---:B-----5:R-:W-:Y:S01]  /*43d30*/  ISETP.LT.AND P2, PT, R184.reuse, UR9, !P0 ;  /* 0x00000009b8007c0c */ /* 0x060fe2000c741270 */
[----:B------:R-:W-:Y:S01]  /*43d40*/  IMAD R184, R184, R3, RZ ;  /* 0x00000003b8b87224 */ /* 0x000fe200078e02ff */
[----:B------:R5:W-:Y:S01]  /*43d50*/  @P5 STG.E desc[UR20][R8.64], R107 ;  /* 0x0000006b08005986 */ /* 0x000be2000c101914 */
[----:B------:R-:W5:Y:S03]  /*43d60*/  LDCU UR9, c[0x0][0x39c] ;  /* 0x00007380ff0977ac */ /* 0x000f660008000800 */
[----:B------:R5:W-:Y:S01]  /*43d70*/  @P4 STG.E desc[UR20][R10.64], R112 ;  /* 0x000000700a004986 */ /* 0x000be2000c101914 */
[C---:B----4-:R-:W-:Y:S02]  /*43d80*/  LEA R4, P4, R184.reuse, R163, 0x2 ;  /* 0x000000a3b8047211 */ /* 0x050fe400078810ff */
[----:B---3--:R-:W-:Y:S01]  /*43d90*/  ISETP.LT.AND P3, PT, R185, UR4, !P0 ;  /* 0x00000004b9007c0c */ /* 0x008fe2000c761270 */
[----:B------:R-:W3:Y:S01]  /*43da0*/  LDCU UR4, c[0x0][0x39c] ;  /* 0x00007380ff0477ac */ /* 0x000ee20008000800 */
[----:B------:R-:W-:-:S02]  /*43db0*/  LEA.HI.X.SX32 R5, R184, R199, 0x2, P4 ;  /* 0x000000c7b8057211 */ /* 0x000fc400020f16ff */
[C---:B-1----:R-:W-:Y:S01]  /*43dc0*/  ISETP.LT.AND P4, PT, R186.reuse, UR5, !P0 ;  /* 0x00000005ba007c0c */ /* 0x042fe2000c781270 */
[----:B------:R-:W-:Y:S01]  /*43dd0*/  IMAD R186, R186, R3, RZ ;  /* 0x00000003baba7224 */ /* 0x000fe200078e02ff */
[-C--:B--2---:R-:W-:Y:S01]  /*43de0*/  LEA R6, P5, R16, R163.reuse, 0x2 ;  /* 0x000000a310067211 */ /* 0x084fe200078a10ff */
[----:B------:R-:W1:Y:S01]  /*43df0*/  LDCU UR5, c[0x0][0x39c] ;  /* 0x00007380ff0577ac */ /* 0x000e620008000800 */
[----:B------:R2:W-:Y:S01]  /*43e00*/  @P2 STG.E desc[UR20][R4.64], R113 ;  /* 0x0000007104002986 */ /* 0x0005e2000c101914 */
[C---:B------:R-:W-:Y:S02]  /*43e10*/  ISETP.LT.AND P2, PT, R187.reuse, UR6, !P0 ;  /* 0x00000006bb007c0c */ /* 0x040fe4000c741270 */
[----:B-----5:R-:W-:Y:S01]  /*43e20*/  LEA R8, P6, R186, R163, 0x2 ;  /* 0x000000a3ba087211 */ /* 0x020fe200078c10ff */
[----:B------:R-:W4:Y:S01]  /*43e30*/  LDCU UR6, c[0x0][0x39c] ;  /* 0x00007380ff0677ac */ /* 0x000f220008000800 */
[----:B------:R-:W-:Y:S01]  /*43e40*/  LEA.HI.X.SX32 R7, R16, R199, 0x2, P5 ;  /* 0x000000c710077211 */ /* 0x000fe200028f16ff */
[----:B------:R-:W-:Y:S01]  /*43e50*/  IMAD R16, R187, R3, RZ ;  /* 0x00000003bb107224 */ /* 0x000fe200078e02ff */
[----:B------:R-:W-:-:S03]  /*43e60*/  LEA.HI.X.SX32 R9, R186, R199, 0x2, P6 ;  /* 0x000000c7ba097211 */ /* 0x000fc600030f16ff */
[----:B------:R5:W-:Y:S01]  /*43e70*/  @P3 STG.E desc[UR20][R6.64], R114 ;  /* 0x0000007206003986 */ /* 0x000be2000c101914 */
[C---:B------:R-:W-:Y:S01]  /*43e80*/  ISETP.LT.AND P3, PT, R188.reuse, UR7, !P0 ;  /* 0x00000007bc007c0c */ /* 0x040fe2000c761270 */
[----:B------:R-:W-:Y:S01]  /*43e90*/  IMAD R188, R188, R3, RZ ;  /* 0x00000003bcbc7224 */ /* 0x000fe200078e02ff */
[----:B------:R-:W4:Y:S01]  /*43ea0*/  LDCU UR7, c[0x0][0x39c] ;  /* 0x00007380ff0777ac */ /* 0x000f220008000800 */
[----:B------:R1:W-:Y:S01]  /*43eb0*/  @P4 STG.E desc[UR20][R8.64], R115 ;  /* 0x0000007308004986 */ /* 0x0003e2000c101914 */
[-C--:B------:R-:W-:Y:S02]  /*43ec0*/  LEA R10, P4, R16, R163.reuse, 0x2 ;  /* 0x000000a3100a7211 */ /* 0x080fe400078810ff */
[----:B--2---:R-:W-:Y:S02]  /*43ed0*/  LEA R4, P5, R188, R163, 0x2 ;  /* 0x000000a3bc047211 */ /* 0x004fe400078a10ff */
[----:B------:R-:W-:Y:S01]  /*43ee0*/  LEA.HI.X.SX32 R11, R16, R199, 0x2, P4 ;  /* 0x000000c7100b7211 */ /* 0x000fe200020f16ff */
[C---:B------:R-:W-:Y:S01]  /*43ef0*/  IMAD R16, R189.reuse, R3, RZ ;  /* 0x00000003bd107224 */ /* 0x040fe200078e02ff */
[----:B---3--:R-:W-:Y:S01]  /*43f00*/  ISETP.LT.AND P4, PT, R189, UR4, !P0 ;  /* 0x00000004bd007c0c */ /* 0x008fe2000c781270 */
[----:B------:R-:W2:Y:S01]  /*43f10*/  LDCU UR4, c[0x0][0x39c] ;  /* 0x00007380ff0477ac */ /* 0x000ea20008000800 */
[----:B------:R-:W-:Y:S01]  /*43f20*/  LEA.HI.X.SX32 R5, R188, R199, 0x2, P5 ;  /* 0x000000c7bc057211 */ /* 0x000fe200028f16ff */
[----:B------:R3:W-:Y:S01]  /*43f30*/  @P2 STG.E desc[UR20][R10.64], R120 ;  /* 0x000000780a002986 */ /* 0x0007e2000c101914 */
[----:B-----5:R-:W-:-:S02]  /*43f40*/  LEA R6, P6, R16, R163, 0x2 ;  /* 0x000000a310067211 */ /* 0x020fc400078c10ff */
[C---:B-1----:R-:W-:Y:S01]  /*43f50*/  ISETP.LT.AND P2, PT, R190.reuse, UR5, !P0 ;  /* 0x00000005be007c0c */ /* 0x042fe2000c741270 */
[----:B------:R-:W-:Y:S01]  /*43f60*/  IMAD R190, R190, R3, RZ ;  /* 0x00000003bebe7224 */ /* 0x000fe200078e02ff */
[----:B------:R-:W-:Y:S01]  /*43f70*/  LEA.HI.X.SX32 R7, R16, R199, 0x2, P6 ;  /* 0x000000c710077211 */ /* 0x000fe200030f16ff */
[----:B------:R1:W-:Y:S01]  /*43f80*/  @P3 STG.E desc[UR20][R4.64], R121 ;  /* 0x0000007904003986 */ /* 0x0003e2000c101914 */
[----:B------:R-:W5:Y:S01]  /*43f90*/  LDCU UR5, c[0x0][0x39c] ;  /* 0x00007380ff0577ac */ /* 0x000f620008000800 */
[----:B----4-:R-:W-:Y:S01]  /*43fa0*/  ISETP.LT.AND P3, PT, R191, UR6, !P0 ;  /* 0x00000006bf007c0c */ /* 0x010fe2000c761270 */
[----:B------:R-:W-:Y:S01]  /*43fb0*/  IMAD R16, R193, R3, RZ ;  /* 0x00000003c1107224 */ /* 0x000fe200078e02ff */
[----:B------:R4:W-:Y:S01]  /*43fc0*/  @P4 STG.E desc[UR20][R6.64], R122 ;  /* 0x0000007a06004986 */ /* 0x0009e2000c101914 */
[C---:B------:R-:W-:Y:S01]  /*43fd0*/  LEA R8, P4, R190.reuse, R163, 0x2 ;  /* 0x000000a3be087211 */ /* 0x040fe200078810ff */
[----:B---3--:R-:W-:Y:S01]  /*43fe0*/  IMAD R10, R191, R3, RZ ;  /* 0x00000003bf0a7224 */ /* 0x008fe200078e02ff */
[----:B------:R-:W3:Y:S02]  /*43ff0*/  LDCU UR6, c[0x0][0x39c] ;  /* 0x00007380ff0677ac */ /* 0x000ee40008000800 */
[----:B------:R-:W-:-:S02]  /*44000*/  LEA.HI.X.SX32 R9, R190, R199, 0x2, P4 ;  /* 0x000000c7be097211 */ /* 0x000fc400020f16ff */
[C---:B------:R-:W-:Y:S01]  /*44010*/  ISETP.LT.AND P4, PT, R192.reuse, UR9, !P0 ;  /* 0x00000009c0007c0c */ /* 0x040fe2000c781270 */
[----:B------:R-:W-:Y:S01]  /*44020*/  IMAD R192, R192, R3, RZ ;  /* 0x00000003c0c07224 */ /* 0x000fe200078e02ff */
[----:B-1----:R-:W-:Y:S01]  /*44030*/  LOP3.LUT R5, R2, 0x82, RZ, 0xfc, !PT ;  /* 0x0000008202057812 */ /* 0x002fe200078efcff */
[----:B------:R1:W-:Y:S01]  /*44040*/  @P2 STG.E desc[UR20][R8.64], R123 ;  /* 0x0000007b08002986 */ /* 0x0003e2000c101914 */
[-C--:B------:R-:W-:Y:S01]  /*44050*/  LEA R4, P5, R10, R163.reuse, 0x2 ;  /* 0x000000a30a047211 */ /* 0x080fe200078a10ff */
[----:B------:R-:W1:Y:S01]  /*44060*/  LDCU UR9, c[0x0][0x39c] ;  /* 0x00007380ff0977ac */ /* 0x000e620008000800 */
[----:B----4-:R-:W-:Y:S02]  /*44070*/  LEA R6, P6, R192, R163, 0x2 ;  /* 0x000000a3c0067211 */ /* 0x010fe400078c10ff */
[----:B------:R-:W-:Y:S02]  /*44080*/  ISETP.LT.AND P2, PT, R5, UR10, !P0 ;  /* 0x0000000a05007c0c */ /* 0x000fe4000c741270 */
[----:B------:R-:W-:-:S02]  /*44090*/  LEA.HI.X.SX32 R5, R10, R199, 0x2, P5 ;  /* 0x000000c70a057211 */ /* 0x000fc400028f16ff */
[----:B------:R-:W-:Y:S02]  /*440a0*/  LEA.HI.X.SX32 R7, R192, R199, 0x2, P6 ;  /* 0x000000c7c0077211 */ /* 0x000fe400030f16ff */
[----:B--2---:R-:W-:Y:S01]  /*440b0*/  ISETP.LT.AND P5, PT, R193, UR4, !P0 ;  /* 0x00000004c1007c0c */ /* 0x004fe2000c7a1270 */
[----:B------:R2:W-:Y:S01]  /*440c0*/  @P3 STG.E desc[UR20][R4.64], R124 ;  /* 0x0000007c04003986 */ /* 0x0005e2000c101914 */
[----:B------:R-:W4:Y:S01]  /*440d0*/  LDCU UR4, c[0x0][0x39c] ;  /* 0x00007380ff0477ac */ /* 0x000f220008000800 */
[----:B------:R-:W-:Y:S02]  /*440e0*/  LEA R10, P3, R16, R163, 0x2 ;  /* 0x000000a3100a7211 */ /* 0x000fe400078610ff */
[----:B------:R3:W-:Y:S01]  /*440f0*/  @P4 STG.E desc[UR20][R6.64], R125 ;  /* 0x0000007d06004986 */ /* 0x0007e2000c101914 */
[C---:B-----5:R-:W-:Y:S01]  /*44100*/  ISETP.LT.AND P4, PT, R194.reuse, UR5, !P0 ;  /* 0x00000005c2007c0c */ /* 0x060fe2000c781270 */
[----:B------:R-:W-:Y:S01]  /*44110*/  IMAD R194, R194, R3, RZ ;  /* 0x00000003c2c27224 */ /* 0x000fe200078e02ff */
[----:B------:R-:W5:Y:S01]  /*44120*/  LDCU UR5, c[0x0][0x39c] ;  /* 0x00007380ff0577ac */ /* 0x000f620008000800 */
[----:B------:R-:W-:Y:S01]  /*44130*/  LEA.HI.X.SX32 R11, R16, R199, 0x2, P3 ;  /* 0x000000c7100b7211 */ /* 0x000fe200018f16ff */
[C---:B------:R-:W-:Y:S01]  /*44140*/  IMAD R16, R195.reuse, R3, RZ ;  /* 0x00000003c3107224 */ /* 0x040fe200078e02ff */
[----:B------:R-:W-:Y:S01]  /*44150*/  ISETP.LT.AND P3, PT, R195, UR7, !P0 ;  /* 0x00000007c3007c0c */ /* 0x000fe2000c761270 */
[----:B------:R-:W5:Y:S01]  /*44160*/  LDCU UR7, c[0x0][0x39c] ;  /* 0x00007380ff0777ac */ /* 0x000f620008000800 */
[-C--:B-1----:R-:W-:Y:S01]  /*44170*/  LEA R8, P6, R194, R163.reuse, 0x2 ;  /* 0x000000a3c2087211 */ /* 0x082fe200078c10ff */
[----:B------:R1:W-:Y:S01]  /*44180*/  @P5 STG.E desc[UR20][R10.64], R126 ;  /* 0x0000007e0a005986 */ /* 0x0003e2000c101914 */
[----:B--2---:R-:W-:-:S02]  /*44190*/  LEA R4, P5, R16, R163, 0x2 ;  /* 0x000000a310047211 */ /* 0x004fc400078a10ff */
[----:B------:R-:W-:Y:S02]  /*441a0*/  LEA.HI.X.SX32 R9, R194, R199, 0x2, P6 ;  /* 0x000000c7c2097211 */ /* 0x000fe400030f16ff */
[C---:B---3--:R-:W-:Y:S01]  /*441b0*/  ISETP.LT.AND P6, PT, R196.reuse, UR6, !P0 ;  /* 0x00000006c4007c0c */ /* 0x048fe2000c7c1270 */
[----:B------:R-:W-:Y:S01]  /*441c0*/  IMAD R196, R196, R3, RZ ;  /* 0x00000003c4c47224 */ /* 0x000fe200078e02ff */
[----:B------:R-:W2:Y:S01]  /*441d0*/  LDCU UR6, c[0x0][0x39c] ;  /* 0x00007380ff0677ac */ /* 0x000ea20008000800 */
[----:B------:R3:W-:Y:S01]  /*441e0*/  @P4 STG.E desc[UR20][R8.64], R127 ;  /* 0x0000007f08004986 */ /* 0x0007e2000c101914 */
[----:B------:R-:W-:Y:S02]  /*441f0*/  LEA.HI.X.SX32 R5, R16, R199, 0x2, P5 ;  /* 0x000000c710057211 */ /* 0x000fe400028f16ff */
[C---:B------:R-:W-:Y:S01]  /*44200*/  LEA R6, P4, R196.reuse, R163, 0x2 ;  /* 0x000000a3c4067211 */ /* 0x040fe200078810ff */
[C---:B-1----:R-:W-:Y:S01]  /*44210*/  IMAD R10, R197.reuse, R3, RZ ;  /* 0x00000003c50a7224 */ /* 0x042fe200078e02ff */
[----:B----4-:R-:W-:Y:S01]  /*44220*/  ISETP.LT.AND P5, PT, R197, UR4, !P0 ;  /* 0x00000004c5007c0c */ /* 0x010fe2000c7a1270 */
[----:B------:R1:W-:Y:S01]  /*44230*/  @P3 STG.E desc[UR20][R4.64], R24 ;  /* 0x0000001804003986 */ /* 0x0003e2000c101914 */
[----:B------:R-:W-:Y:S01]  /*44240*/  LEA.HI.X.SX32 R7, R196, R199, 0x2, P4 ;  /* 0x000000c7c4077211 */ /* 0x000fe200020f16ff */
[----:B------:R-:W4:Y:S01]  /*44250*/  LDCU UR4, c[0x0][0x39c] ;  /* 0x00007380ff0477ac */ /* 0x000f220008000800 */
[C---:B-----5:R-:W-:Y:S01]  /*44260*/  ISETP.LT.AND P4, PT, R0.reuse, UR5, !P0 ;  /* 0x0000000500007c0c */ /* 0x060fe2000c781270 */
[----:B------:R-:W-:Y:S01]  /*44270*/  IMAD R0, R0, R3, RZ ;  /* 0x0000000300007224 */ /* 0x000fe200078e02ff */
[----:B------:R-:W-:Y:S01]  /*44280*/  LOP3.LUT R16, R2, 0x80, RZ, 0xfc, !PT ;  /* 0x0000008002107812 */ /* 0x000fe200078efcff */
[----:B------:R5:W-:Y:S01]  /*44290*/  @P6 STG.E desc[UR20][R6.64], R25 ;  /* 0x0000001906006986 */ /* 0x000be2000c101914 */
[----:B---3--:R-:W-:Y:S01]  /*442a0*/  LEA R8, P3, R10, R163, 0x2 ;  /* 0x000000a30a087211 */ /* 0x008fe200078610ff */
[----:B------:R-:W3:Y:S01]  /*442b0*/  LDCU UR5, c[0x0][0x39c] ;  /* 0x00007380ff0577ac */ /* 0x000ee20008000800 */
[----:B------:R-:W-:-:S02]  /*442c0*/  LOP3.LUT R11, R2, 0x86, RZ, 0xfc, !PT ;  /* 0x00000086020b7812 */ /* 0x000fc400078efcff */
[----:B------:R-:W-:Y:S02]  /*442d0*/  LEA.HI.X.SX32 R9, R10, R199, 0x2, P3 ;  /* 0x000000c70a097211 */ /* 0x000fe400018f16ff */
[----:B-1----:R-:W-:Y:S02]  /*442e0*/  LEA R4, P6, R0, R163, 0x2 ;  /* 0x000000a300047211 */ /* 0x002fe400078c10ff */
[----:B------:R-:W-:Y:S01]  /*442f0*/  LOP3.LUT R10, R2, 0x84, RZ, 0xfc, !PT ;  /* 0x00000084020a7812 */ /* 0x000fe200078efcff */
[----:B------:R1:W-:Y:S01]  /*44300*/  @P5 STG.E desc[UR20][R8.64], R26 ;  /* 0x0000001a08005986 */ /* 0x0003e2000c101914 */
[----:B------:R-:W-:Y:S01]  /*44310*/  LEA.HI.X.SX32 R5, R0, R199, 0x2, P6 ;  /* 0x000000c700057211 */ /* 0x000fe200030f16ff */
[C---:B------:R-:W-:Y:S01]  /*44320*/  IMAD R0, R16.reuse, R3, RZ ;  /* 0x0000000310007224 */ /* 0x040fe200078e02ff */
[----:B------:R-:W-:Y:S02]  /*44330*/  ISETP.LT.AND P3, PT, R16, UR7, !P0 ;  /* 0x0000000710007c0c */ /* 0x000fe4000c761270 */
[----:B--2---:R-:W-:Y:S01]  /*44340*/  ISETP.LT.AND P5, PT, R10, UR6, !P0 ;  /* 0x000000060a007c0c */ /* 0x004fe2000c7a1270 */
[----:B------:R2:W-:Y:S01]  /*44350*/  @P4 STG.E desc[UR20][R4.64], R27 ;  /* 0x0000001b04004986 */ /* 0x0005e2000c101914 */
[C---:B-----5:R-:W-:Y:S01]  /*44360*/  LEA R6, P4, R0.reuse, R163, 0x2 ;  /* 0x000000a300067211 */ /* 0x060fe200078810ff */
[C---:B------:R-:W-:Y:S01]  /*44370*/  IMAD R10, R3.reuse, 0x2, R0 ;  /* 0x00000002030a7824 */ /* 0x040fe200078e0200 */
[----:B------:R-:W5:Y:S02]  /*44380*/  LDCU UR6, c[0x0][0x39c] ;  /* 0x00007380ff0677ac */ /* 0x000f640008000800 */
[----:B------:R-:W-:Y:S01]  /*44390*/  LEA.HI.X.SX32 R7, R0, R199, 0x2, P4 ;  /* 0x000000c700077211 */ /* 0x000fe200020f16ff */
[----:B------:R-:W-:Y:S01]  /*443a0*/  IMAD R0, R3, 0x2, R10 ;  /* 0x0000000203007824 */ /* 0x000fe200078e020a */
[----:B------:R-:W-:-:S02]  /*443b0*/  ISETP.LT.AND P4, PT, R11, UR9, !P0 ;  /* 0x000000090b007c0c */ /* 0x000fc4000c781270 */
[----:B------:R-:W-:Y:S01]  /*443c0*/  LOP3.LUT R11, R2, 0x88, RZ, 0xfc, !PT ;  /* 0x00000088020b7812 */ /* 0x000fe200078efcff */
[----:B------:R3:W-:Y:S01]  /*443d0*/  @P3 STG.E desc[UR20][R6.64], R12 ;  /* 0x0000000c06003986 */ /* 0x0007e2000c101914 */
[C---:B-1----:R-:W-:Y:S01]  /*443e0*/  LEA R8, P6, R10.reuse, R163, 0x2 ;  /* 0x000000a30a087211 */ /* 0x042fe200078c10ff */
[----:B------:R-:W-:Y:S01]  /*443f0*/  IMAD R16, R3, 0x2, R0 ;  /* 0x0000000203107824 */ /* 0x000fe200078e0200 */
[----:B----4-:R-:W-:Y:S01]  /*44400*/  ISETP.LT.AND P3, PT, R11, UR4, !P0 ;  /* 0x000000040b007c0c */ /* 0x010fe2000c761270 */
[----:B------:R-:W1:Y:S01]  /*44410*/  LDCU UR4, c[0x0][0x39c] ;  /* 0x00007380ff0477ac */ /* 0x000e620008000800 */
[----:B------:R-:W-:Y:S02]  /*44420*/  LEA.HI.X.SX32 R9, R10, R199, 0x2, P6 ;  /* 0x000000c70a097211 */ /* 0x000fe400030f16ff */
[----:B--2---:R-:W-:Y:S02]  /*44430*/  LEA R4, P6, R0, R163, 0x2 ;  /* 0x000000a300047211 */ /* 0x004fe400078c10ff */
[----:B------:R-:W-:Y:S01]  /*44440*/  LOP3.LUT R11, R2, 0x8a, RZ, 0xfc, !PT ;  /* 0x0000008a020b7812 */ /* 0x000fe200078efcff */
[----:B------:R-:W-:Y:S01]  /*44450*/  @P2 STG.E desc[UR20][R8.64], R13 ;  /* 0x0000000d08002986 */ /* 0x000fe2000c101914 */
[----:B------:R-:W-:-:S02]  /*44460*/  LEA.HI.X.SX32 R5, R0, R199, 0x2, P6 ;  /* 0x000000c700057211 */ /* 0x000fc400030f16ff */
[C---:B------:R-:W-:Y:S02]  /*44470*/  LEA R10, P6, R16.reuse, R163, 0x2 ;  /* 0x000000a3100a7211 */ /* 0x040fe400078c10ff */
[----:B---3--:R-:W-:Y:S01]  /*44480*/  ISETP.LT.AND P2, PT, R11, UR5, !P0 ;  /* 0x000000050b007c0c */ /* 0x008fe2000c741270 */
[----:B------:R-:W2:Y:S01]  /*44490*/  LDCU UR5, c[0x0][0x39c] ;  /* 0x00007380ff0577ac */ /* 0x000ea20008000800 */
[----:B------:R-:W-:Y:S01]  /*444a0*/  LEA.HI.X.SX32 R11, R16, R199, 0x2, P6 ;  /* 0x000000c7100b7211 */ /* 0x000fe200030f16ff */
[C---:B------:R-:W-:Y:S01]  /*444b0*/  IMAD R16, R3.reuse, 0x2, R16 ;  /* 0x0000000203107824 */ /* 0x040fe200078e0210 */
[C---:B------:R-:W-:Y:S01]  /*444c0*/  LOP3.LUT R0, R2.reuse, 0x8c, RZ, 0xfc, !PT ;  /* 0x0000008c02007812 */ /* 0x040fe200078efcff */
[----:B------:R3:W-:Y:S01]  /*444d0*/  @P5 STG.E desc[UR20][R4.64], R14 ;  /* 0x0000000e04005986 */ /* 0x0007e2000c101914 */
[----:B------:R-:W-:Y:S02]  /*444e0*/  LOP3.LUT R7, R2, 0x8e, RZ, 0xfc, !PT ;  /* 0x0000008e02077812 */ /* 0x000fe400078efcff */
[----:B-----5:R-:W-:Y:S01]  /*444f0*/  ISETP.LT.AND P5, PT, R0, UR6, !P0 ;  /* 0x0000000600007c0c */ /* 0x020fe2000c7a1270 */
[----:B------:R-:W-:Y:S01]  /*44500*/  IMAD R0, R3, 0x2, R16 ;  /* 0x0000000203007824 */ /* 0x000fe200078e0210 */
[C---:B------:R-:W-:Y:S01]  /*44510*/  LEA R6, P6, R16.reuse, R163, 0x2 ;  /* 0x000000a310067211 */ /* 0x040fe200078c10ff */
[----:B------:R-:W4:Y:S01]  /*44520*/  LDCU UR6, c[0x0][0x39c] ;  /* 0x00007380ff0677ac */ /* 0x000f220008000800 */
[----:B------:R5:W-:Y:S01]  /*44530*/  @P4 STG.E desc[UR20][R10.64], R15 ;  /* 0x0000000f0a004986 */ /* 0x000be2000c101914 */
[----:B-1----:R-:W-:Y:S01]  /*44540*/  ISETP.LT.AND P4, PT, R7, UR4, !P0 ;  /* 0x0000000407007c0c */ /* 0x002fe2000c781270 */
[----:B------:R-:W-:Y:S01]  /*44550*/  IMAD R12, R3, 0x2, R0 ;  /* 0x00000002030c7824 */ /* 0x000fe200078e0200 */
[----:B------:R-:W-:Y:S01]  /*44560*/  LEA.HI.X.SX32 R7, R16, R199, 0x2, P6 ;  /* 0x000000c710077211 */ /* 0x000fe200030f16ff */
[----:B------:R-:W1:Y:S01]  /*44570*/  LDCU UR4, c[0x0][0x39c] ;  /* 0x00007380ff0477ac */ /* 0x000e620008000800 */
[----:B---3--:R-:W-:-:S02]  /*44580*/  LEA R4, P6, R0, R163, 0x2 ;  /* 0x000000a300047211 */ /* 0x008fc400078c10ff */
[----:B------:R-:W-:Y:S01]  /*44590*/  LOP3.LUT R9, R2, 0x90, RZ, 0xfc, !PT ;  /* 0x0000009002097812 */ /* 0x000fe200078efcff */
[----:B------:R3:W-:Y:S01]  /*445a0*/  @P3 STG.E desc[UR20][R6.64], R20 ;  /* 0x0000001406003986 */ /* 0x0007e2000c101914 */
[----:B------:R-:W-:Y:S02]  /*445b0*/  LEA.HI.X.SX32 R5, R0, R199, 0x2, P6 ;  /* 0x000000c700057211 */ /* 0x000fe400030f16ff */
[C---:B------:R-:W-:Y:S02]  /*445c0*/  LEA R8, P6, R12.reuse, R163, 0x2 ;  /* 0x000000a30c087211 */ /* 0x040fe400078c10ff */
[----:B--2---:R-:W-:Y:S01]  /*445d0*/  ISETP.LT.AND P3, PT, R9, UR5, !P0 ;  /* 0x0000000509007c0c */ /* 0x004fe2000c761270 */
[----:B------:R-:W2:Y:S01]  /*445e0*/  LDCU UR5, c[0x0][0x39c] ;  /* 0x00007380ff0577ac */ /* 0x000ea20008000800 */
[----:B------:R-:W-:Y:S01]  /*445f0*/  LEA.HI.X.SX32 R9, R12, R199, 0x2, P6 ;  /* 0x000000c70c097211 */ /* 0x000fe200030f16ff */
[----:B------:R-:W-:Y:S01]  /*44600*/  IMAD R12, R3, 0x2, R12 ;  /* 0x00000002030c7824 */ /* 0x000fe200078e020c */
[C---:B------:R-:W-:Y:S01]  /*44610*/  LOP3.LUT R0, R2.reuse, 0x92, RZ, 0xfc, !PT ;  /* 0x0000009202007812 */ /* 0x040fe200078efcff */
[----:B------:R2:W-:Y:S01]  /*44620*/  @P2 STG.E desc[UR20][R4.64], R21 ;  /* 0x0000001504002986 */ /* 0x0005e2000c101914 */
[----:B-----5:R-:W-:-:S02]  /*44630*/  LOP3.LUT R10, R2, 0x94, RZ, 0xfc, !PT ;  /* 0x00000094020a7812 */ /* 0x020fc400078efcff */
[----:B----4-:R-:W-:Y:S01]  /*44640*/  ISETP.LT.AND P2, PT, R0, UR6, !P0 ;  /* 0x0000000600007c0c */ /* 0x010fe2000c741270 */
[C---:B------:R-:W-:Y:S01]  /*44650*/  IMAD R0, R3.reuse, 0x2, R12 ;  /* 0x0000000203007824 */ /* 0x040fe200078e020c */
[----:B---3--:R-:W-:Y:S01]  /*44660*/  LEA R6, P6, R12, R163, 0x2 ;  /* 0x000000a30c067211 */ /* 0x008fe200078c10ff */
[----:B------:R-:W3:Y:S01]  /*44670*/  LDCU UR6, c[0x0][0x39c] ;  /* 0x00007380ff0677ac */ /* 0x000ee20008000800 */
[----:B------:R4:W-:Y:S01]  /*44680*/  @P5 STG.E desc[UR20][R8.64], R22 ;  /* 0x0000001608005986 */ /* 0x0009e2000c101914 */
[----:B-1----:R-:W-:Y:S01]  /*44690*/  ISETP.LT.AND P5, PT, R10, UR4, !P0 ;  /* 0x000000040a007c0c */ /* 0x002fe2000c7a1270 */
[C---:B------:R-:W-:Y:S01]  /*446a0*/  IMAD R10, R3.reuse, 0x2, R0 ;  /* 0x00000002030a7824 */ /* 0x040fe200078e0200 */
[----:B------:R-:W-:Y:S01]  /*446b0*/  LEA.HI.X.SX32 R7, R12, R199, 0x2, P6 ;  /* 0x000000c70c077211 */ /* 0x000fe200030f16ff */
[----:B------:R-:W1:Y:S01]  /*446c0*/  LDCU UR4, c[0x0][0x39c] ;  /* 0x00007380ff0477ac */ /* 0x000e620008000800 */
[----:B--2---:R-:W-:Y:S02]  /*446d0*/  LEA R4, P6, R0, R163, 0x2 ;  /* 0x000000a300047211 */ /* 0x004fe400078c10ff */
[----:B------:R-:W-:Y:S01]  /*446e0*/  LOP3.LUT R11, R2, 0x96, RZ, 0xfc, !PT ;  /* 0x00000096020b7812 */ /* 0x000fe200078efcff */
[----:B------:R2:W-:Y:S01]  /*446f0*/  @P4 STG.E desc[UR20][R6.64], R23 ;  /* 0x0000001706004986 */ /* 0x0005e2000c101914 */
[----:B------:R-:W-:Y:S01]  /*44700*/  LEA.HI.X.SX32 R5, R0, R199, 0x2, P6 ;  /* 0x000000c700057211 */ /* 0x000fe200030f16ff */
[----:B------:R-:W-:Y:S01]  /*44710*/  IMAD R0, R3, 0x2, R10 ;  /* 0x0000000203007824 */ /* 0x000fe200078e020a */
[----:B------:R-:W-:Y:S01]  /*44720*/  ISETP.LT.AND P4, PT, R11, UR5, !P0 ;  /* 0x000000050b007c0c */ /* 0x000fe2000c781270 */
[----:B------:R-:W5:Y:S01]  /*44730*/  LDCU UR5, c[0x0][0x39c] ;  /* 0x00007380ff0577ac */ /* 0x000f620008000800 */
[----:B----4-:R-:W-:Y:S01]  /*44740*/  LEA R8, P6, R10, R163, 0x2 ;  /* 0x000000a30a087211 */ /* 0x010fe200078c10ff */
[----:B------:R4:W-:Y:S01]  /*44750*/  @P3 STG.E desc[UR20][R4.64], R28 ;  /* 0x0000001c04003986 */ /* 0x0009e2000c101914 */
[----:B------:R-:W-:-:S02]  /*44760*/  LOP3.LUT R11, R2, 0x98, RZ, 0xfc, !PT ;  /* 0x00000098020b7812 */ /* 0x000fc400078efcff */
[----:B------:R-:W-:Y:S01]  /*44770*/  LEA.HI.X.SX32 R9, R10, R199, 0x2, P6 ;  /* 0x000000c70a097211 */ /* 0x000fe200030f16ff */
[----:B------:R-:W5:Y:S01]  /*44780*/  LDS.128 R20, [R162+0x800] ;  /* 0x00080000a2147984 */ /* 0x000f620000000c00 */
[----:B------:R-:W-:Y:S02]  /*44790*/  LEA R10, P6, R0, R163, 0x2 ;  /* 0x000000a3000a7211 */ /* 0x000fe400078c10ff */
[----:B---3--:R-:W-:Y:S01]  /*447a0*/  ISETP.LT.AND P3, PT, R11, UR6, !P0 ;  /* 0x000000060b007c0c */ /* 0x008fe2000c761270 */
[----:B------:R-:W-:Y:S01]  /*447b0*/  @P2 STG.E desc[UR20][R8.64], R29 ;  /* 0x0000001d08002986 */ /* 0x000fe2000c101914 */
[----:B------:R-:W-:Y:S01]  /*447c0*/  LOP3.LUT R12, R2, 0x9a, RZ, 0xfc, !PT ;  /* 0x0000009a020c7812 */ /* 0x000fe200078efcff */
[----:B------:R-:W3:Y:S01]  /*447d0*/  LDCU UR6, c[0x0][0x39c] ;  /* 0x00007380ff0677ac */ /* 0x000ee20008000800 */
[----:B------:R-:W-:Y:S01]  /*447e0*/  LEA.HI.X.SX32 R11, R0, R199, 0x2, P6 ;  /* 0x000000c7000b7211 */ /* 0x000fe200030f16ff */
[C---:B------:R-:W-:Y:S01]  /*447f0*/  IMAD R0, R3.reuse, 0x2, R0 ;  /* 0x0000000203007824 */ /* 0x040fe200078e0200 */
[----:B-1----:R-:W-:Y:S01]  /*44800*/  ISETP.LT.AND P2, PT, R12, UR4, !P0 ;  /* 0x000000040c007c0c */ /* 0x002fe2000c741270 */
[----:B------:R-:W1:Y:S01]  /*44810*/  LDCU UR4, c[0x0][0x39c] ;  /* 0x00007380ff0477ac */ /* 0x000e620008000800 */
[----:B--2---:R-:W-:Y:S01]  /*44820*/  LOP3.LUT R7, R2, 0x9c, RZ, 0xfc, !PT ;  /* 0x0000009c02077812 */ /* 0x004fe200078efcff */
[----:B------:R-:W-:Y:S01]  /*44830*/  IMAD R12, R3, 0x2, R0 ;  /* 0x00000002030c7824 */ /* 0x000fe200078e0200 */
[----:B------:R2:W-:Y:S01]  /*44840*/  @P5 STG.E desc[UR20][R10.64], R30 ;  /* 0x0000001e0a005986 */ /* 0x0005e2000c101914 */
[----:B----4-:R-:W-:-:S02]  /*44850*/  LEA R4, P5, R0, R163, 0x2 ;  /* 0x000000a300047211 */ /* 0x010fc400078a10ff */
[----:B------:R-:W-:Y:S02]  /*44860*/  LOP3.LUT R15, R2, 0xfa, RZ, 0xfc, !PT ;  /* 0x000000fa020f7812 */ /* 0x000fe400078efcff */
[----:B------:R-:W-:Y:S02]  /*44870*/  LEA R6, P6, R12, R163, 0x2 ;  /* 0x000000a30c067211 */ /* 0x000fe400078c10ff */
[-C--:B------:R-:W-:Y:S02]  /*44880*/  LEA.HI.X.SX32 R5, R0, R199.reuse, 0x2, P5 ;  /* 0x000000c700057211 */ /* 0x080fe400028f16ff */
[----:B-----5:R-:W-:Y:S01]  /*44890*/  ISETP.LT.AND P5, PT, R7, UR5, !P0 ;  /* 0x0000000507007c0c */ /* 0x020fe2000c7a1270 */
[----:B------:R-:W4:Y:S01]  /*448a0*/  LDCU UR5, c[0x0][0x39c] ;  /* 0x00007380ff0577ac */ /* 0x000f220008000800 */
[----:B------:R-:W-:Y:S01]  /*448b0*/  LEA.HI.X.SX32 R7, R12, R199, 0x2, P6 ;  /* 0x000000c70c077211 */ /* 0x000fe200030f16ff */
[----:B------:R-:W-:Y:S01]  /*448c0*/  IMAD R12, R3, 0x2, R12 ;  /* 0x00000002030c7824 */ /* 0x000fe200078e020c */
[----:B------:R5:W-:Y:S01]  /*448d0*/  @P4 STG.E desc[UR20][R4.64], R31 ;  /* 0x0000001f04004986 */ /* 0x000be2000c101914 */
[----:B------:R-:W-:-:S02]  /*448e0*/  LOP3.LUT R0, R2, 0x9e, RZ, 0xfc, !PT ;  /* 0x0000009e02007812 */ /* 0x000fc400078efcff */
[----:B--2---:R-:W-:Y:S01]  /*448f0*/  LOP3.LUT R10, R2, 0xa0, RZ, 0xfc, !PT ;  /* 0x000000a0020a7812 */ /* 0x004fe200078efcff */
[----:B------:R2:W-:Y:S01]  /*44900*/  @P3 STG.E desc[UR20][R6.64], R36 ;  /* 0x0000002406003986 */ /* 0x0005e2000c101914 */
[----:B------:R-:W-:Y:S02]  /*44910*/  LEA R8, P3, R12, R163, 0x2 ;  /* 0x000000a30c087211 */ /* 0x000fe400078610ff */
[----:B---3--:R-:W-:Y:S01]  /*44920*/  ISETP.LT.AND P4, PT, R0, UR6, !P0 ;  /* 0x0000000600007c0c */ /* 0x008fe2000c781270 */
[C---:B------:R-:W-:Y:S01]  /*44930*/  IMAD R0, R3.reuse, 0x2, R12 ;  /* 0x0000000203007824 */ /* 0x040fe200078e020c */
[----:B------:R-:W-:Y:S01]  /*44940*/  LEA.HI.X.SX32 R9, R12, R199, 0x2, P3 ;  /* 0x000000c70c097211 */ /* 0x000fe200018f16ff */
[----:B------:R-:W3:Y:S01]  /*44950*/  LDCU UR6, c[0x0][0x39c] ;  /* 0x00007380ff0677ac */ /* 0x000ee20008000800 */
[----:B-1----:R-:W-:Y:S01]  /*44960*/  ISETP.LT.AND P3, PT, R10, UR4, !P0 ;  /* 0x000000040a007c0c */ /* 0x002fe2000c761270 */
[----:B------:R-:W-:Y:S01]  /*44970*/  IMAD R10, R3, 0x2, R0 ;  /* 0x00000002030a7824 */ /* 0x000fe200078e0200 */
[----:B-----5:R-:W-:Y:S01]  /*44980*/  LOP3.LUT R5, R2, 0xa2, RZ, 0xfc, !PT ;  /* 0x000000a202057812 */ /* 0x020fe200078efcff */
[----:B------:R-:W1:Y:S01]  /*44990*/  LDCU UR4, c[0x0][0x39c] ;  /* 0x00007380ff0477ac */ /* 0x000e620008000800 */
[C---:B------:R-:W-:Y:S01]  /*449a0*/  LEA R4, P6, R0.reuse, R163, 0x2 ;  /* 0x000000a300047211 */ /* 0x040fe200078c10ff */
[----:B------:R5:W-:Y:S01]  /*449b0*/  @P2 STG.E desc[UR20][R8.64], R37 ;  /* 0x0000002508002986 */ /* 0x000be2000c101914 */
[----:B----4-:R-:W-:Y:S01]  /*449c0*/  ISETP.LT.AND P2, PT, R5, UR5, !P0 ;  /* 0x0000000505007c0c */ /* 0x010fe2000c741270 */
[----:B------:R-:W4:Y:S01]  /*449d0*/  LDCU UR5, c[0x0][0x39c] ;  /* 0x00007380ff0577ac */ /* 0x000f220008000800 */
[----:B------:R-:W-:Y:S01]  /*449e0*/  LEA.HI.X.SX32 R5, R0, R199, 0x2, P6 ;  /* 0x000000c700057211 */ /* 0x000fe200030f16ff */
[----:B------:R-:W-:Y:S01]  /*449f0*/  IMAD R0, R3, 0x2, R10 ;  /* 0x0000000203007824 */ /* 0x000fe200078e020a */
[----:B--2---:R-:W-:-:S02]  /*44a00*/  LEA R6, P6, R10, R163, 0x2 ;  /* 0x000000a30a067211 */ /* 0x004fc400078c10ff */
[----:B------:R-:W-:Y:S01]  /*44a10*/  LOP3.LUT R11, R2, 0xa4, RZ, 0xfc, !PT ;  /* 0x000000a4020b7812 */ /* 0x000fe200078efcff */
[----:B------:R2:W-:Y:S01]  /*44a20*/  @P5 STG.E desc[UR20][R4.64], R38 ;  /* 0x0000002604005986 */ /* 0x0005e2000c101914 */
[----:B------:R-:W-:Y:S02]  /*44a30*/  LEA.HI.X.SX32 R7, R10, R199, 0x2, P6 ;  /* 0x000000c70a077211 */ /* 0x000fe400030f16ff */
[----:B------:R-:W-:Y:S02]  /*44a40*/  LEA R10, P6, R0, R163, 0x2 ;  /* 0x000000a3000a7211 */ /* 0x000fe400078c10ff */
[----:B-----5:R-:W-:Y:S01]  /*44a50*/  LOP3.LUT R8, R2, 0xa6, RZ, 0xfc, !PT ;  /* 0x000000a602087812 */ /* 0x020fe200078efcff */
[----:B------:R5:W-:Y:S01]  /*44a60*/  @P4 STG.E desc[UR20][R6.64], R39 ;  /* 0x0000002706004986 */ /* 0x000be2000c101914 */
[----:B---3--:R-:W-:Y:S01]  /*44a70*/  ISETP.LT.AND P5, PT, R11, UR6, !P0 ;  /* 0x000000060b007c0c */ /* 0x008fe2000c7a1270 */
[----:B------:R-:W3:Y:S01]  /*44a80*/  LDCU UR6, c[0x0][0x39c] ;  /* 0x00007380ff0677ac */ /* 0x000ee20008000800 */
[----:B------:R-:W-:Y:S01]  /*44a90*/  LEA.HI.X.SX32 R11, R0, R199, 0x2, P6 ;  /* 0x000000c7000b7211 */ /* 0x000fe200030f16ff */
[C---:B------:R-:W-:Y:S01]  /*44aa0*/  IMAD R0, R3.reuse, 0x2, R0 ;  /* 0x0000000203007824 */ /* 0x040fe200078e0200 */
[----:B-1----:R-:W-:Y:S01]  /*44ab0*/  ISETP.LT.AND P4, PT, R8, UR4, !P0 ;  /* 0x0000000408007c0c */ /* 0x002fe2000c781270 */
[----:B------:R-:W1:Y:S01]  /*44ac0*/  LDCU UR4, c[0x0][0x39c] ;  /* 0x00007380ff0477ac */ /* 0x000e620008000800 */
[----:B------:R-:W-:Y:S01]  /*44ad0*/  LOP3.LUT R9, R2, 0xa8, RZ, 0xfc, !PT ;  /* 0x000000a802097812 */ /* 0x000fe200078efcff */
[----:B------:R-:W-:Y:S01]  /*44ae0*/  IMAD R8, R3, 0x2, R0 ;  /* 0x0000000203087824 */ /* 0x000fe200078e0200 */
[C---:B--2---:R-:W-:Y:S01]  /*44af0*/  LEA R4, P6, R0.reuse, R163, 0x2 ;  /* 0x000000a300047211 */ /* 0x044fe200078c10ff */
[----:B------:R2:W-:Y:S01]  /*44b00*/  @P3 STG.E desc[UR20][R10.64], R44 ;  /* 0x0000002c0a003986 */ /* 0x0005e2000c101914 */
[----:B----4-:R-:W-:Y:S01]  /*44b10*/  ISETP.LT.AND P3, PT, R9, UR5, !P0 ;  /* 0x0000000509007c0c */ /* 0x010fe2000c761270 */
[----:B------:R-:W4:Y:S01]  /*44b20*/  LDCU UR5, c[0x0][0x39c] ;  /* 0x00007380ff0577ac */ /* 0x000f220008000800 */
[----:B------:R-:W-:Y:S01]  /*44b30*/  LEA.HI.X.SX32 R5, R0, R199, 0x2, P6 ;  /* 0x000000c700057211 */ /* 0x000fe200030f16ff */
[----:B------:R-:W-:Y:S01]  /*44b40*/  IMAD R0, R3, 0x2, R8 ;  /* 0x0000000203007824 */ /* 0x000fe200078e0208 */
[----:B-----5:R-:W-:-:S02]  /*44b50*/  LEA R6, P6, R8, R163, 0x2 ;  /* 0x000000a308067211 */ /* 0x020fc400078c10ff */
[----:B------:R-:W-:Y:S01]  /*44b60*/  LOP3.LUT R9, R2, 0xaa, RZ, 0xfc, !PT ;  /* 0x000000aa02097812 */ /* 0x000fe200078efcff */
[----:B------:R5:W-:Y:S01]  /*44b70*/  @P2 STG.E desc[UR20][R4.64], R45 ;  /* 0x0000002d04002986 */ /* 0x000be2000c101914 */
[----:B------:R-:W-:Y:S02]  /*44b80*/  LEA.HI.X.SX32 R7, R8, R199, 0x2, P6 ;  /* 0x000000c708077211 */ /* 0x000fe400030f16ff */
[----:B------:R-:W-:Y:S02]  /*44b90*/  LEA R8, P6, R0, R163, 0x2 ;  /* 0x000000a300087211 */ /* 0x000fe400078c10ff */
[----:B--2---:R-:W-:Y:S01]  /*44ba0*/  LOP3.LUT R10, R2, 0xac, RZ, 0xfc, !PT ;  /* 0x000000ac020a7812 */ /* 0x004fe200078efcff */
[----:B------:R2:W-:Y:S01]  /*44bb0*/  @P5 STG.E desc[UR20][R6.64], R46 ;  /* 0x0000002e06005986 */ /* 0x0005e2000c101914 */
[----:B-1----:R-:W-:Y:S01]  /*44bc0*/  ISETP.LT.AND P2, PT, R9, UR4, !P0 ;  /* 0x0000000409007c0c */ /* 0x002fe2000c741270 */
[----:B------:R-:W1:Y:S01]  /*44bd0*/  LDCU UR4, c[0x0][0x39c] ;  /* 0x00007380ff0477ac */ /* 0x000e620008000800 */
[----:B------:R-:W-:Y:S01]  /*44be0*/  LEA.HI.X.SX32 R9, R0, R199, 0x2, P6 ;  /* 0x000000c700097211 */ /* 0x000fe200030f16ff */
[C---:B------:R-:W-:Y:S01]  /*44bf0*/  IMAD R0, R3.reuse, 0x2, R0 ;  /* 0x0000000203007824 */ /* 0x040fe200078e0200 */
[----:B---3--:R-:W-:Y:S01]  /*44c00*/  ISETP.LT.AND P5, PT, R10, UR6, !P0 ;  /* 0x000000060a007c0c */ /* 0x008fe2000c7a1270 */
[----:B------:R-:W3:Y:S01]  /*44c10*/  LDCU UR6, c[0x0][0x39c] ;  /* 0x00007380ff0677ac */ /* 0x000ee20008000800 */
[----:B------:R-:W-:Y:S01]  /*44c20*/  LOP3.LUT R11, R2, 0xae, RZ, 0xfc, !PT ;  /* 0x000000ae020b7812 */ /* 0x000fe200078efcff */
[----:B------:R-:W-:Y:S01]  /*44c30*/  IMAD R10, R3, 0x2, R0 ;  /* 0x00000002030a7824 */ /* 0x000fe200078e0200 */
[C---:B-----5:R-:W-:Y:S01]  /*44c40*/  LEA R4, P6, R0.reuse, R163, 0x2 ;  /* 0x000000a300047211 */ /* 0x060fe200078c10ff */
[----:B------:R5:W-:Y:S01]  /*44c50*/  @P4 STG.E desc[UR20][R8.64], R47 ;  /* 0x0000002f08004986 */ /* 0x000be2000c101914 */
[----:B----4-:R-:W-:Y:S01]  /*44c60*/  ISETP.LT.AND P4, PT, R11, UR5, !P0 ;  /* 0x000000050b007c0c */ /* 0x010fe2000c781270 */
[----:B------:R-:W4:Y:S01]  /*44c70*/  LDCU UR5, c[0x0][0x39c] ;  /* 0x00007380ff0577ac */ /* 0x000f220008000800 */
[----:B------:R-:W-:Y:S01]  /*44c80*/  LEA.HI.X.SX32 R5, R0, R199, 0x2, P6 ;  /* 0x000000c700057211 */ /* 0x000fe200030f16ff */
[----:B------:R-:W-:Y:S01]  /*44c90*/  IMAD R0, R3, 0x2, R10 ;  /* 0x0000000203007824 */ /* 0x000fe200078e020a */
[----:B--2---:R-:W-:-:S02]  /*44ca0*/  LEA R6, P6, R10, R163, 0x2 ;  /* 0x000000a30a067211 */ /* 0x004fc400078c10ff */
[----:B------:R-:W-:Y:S01]  /*44cb0*/  LOP3.LUT R11, R2, 0xb0, RZ, 0xfc, !PT ;  /* 0x000000b0020b7812 */ /* 0x000fe200078efcff */
[----:B------:R-:W-:Y:S01]  /*44cc0*/  IMAD R12, R3, 0x2, R0 ;  /* 0x00000002030c7824 */ /* 0x000fe200078e0200 */
[----:B------:R-:W-:Y:S01]  /*44cd0*/  LEA.HI.X.SX32 R7, R10, R199, 0x2, P6 ;  /* 0x000000c70a077211 */ /* 0x000fe200030f16ff */
[----:B------:R-:W-:Y:S01]  /*44ce0*/  @P3 STG.E desc[UR20][R4.64], R52 ;  /* 0x0000003404003986 */ /* 0x000fe2000c101914 */
[----:B-1----:R-:W-:Y:S01]  /*44cf0*/  ISETP.LT.AND P3, PT, R11, UR4, !P0 ;  /* 0x000000040b007c0c */ /* 0x002fe2000c761270 */
[----:B------:R-:W1:Y:S01]  /*44d00*/  LDCU UR4, c[0x0][0x39c] ;  /* 0x00007380ff0477ac */ /* 0x000e620008000800 */
[----:B-----5:R-:W-:Y:S01]  /*44d10*/  LEA R8, P6, R0, R163, 0x2 ;  /* 0x000000a300087211 */ /* 0x020fe200078c10ff */
[----:B------:R2:W-:Y:S01]  /*44d20*/  @P2 STG.E desc[UR20][R6.64], R53 ;  /* 0x0000003506002986 */ /* 0x0005e2000c101914 */
[----:B------:R-:W-:Y:S02]  /*44d30*/  LOP3.LUT R11, R2, 0xb2, RZ, 0xfc, !PT ;  /* 0x000000b2020b7812 */ /* 0x000fe400078efcff */
[----:B------:R-:W-:-:S02]  /*44d40*/  LEA.HI.X.SX32 R9, R0, R199, 0x2, P6 ;  /* 0x000000c700097211 */ /* 0x000fc400030f16ff */
[----:B------:R-:W-:Y:S02]  /*44d50*/  LEA R10, P6, R12, R163, 0x2 ;  /* 0x000000a30c0a7211 */ /* 0x000fe400078c10ff */
[----:B---3--:R-:W-:Y:S01]  /*44d60*/  ISETP.LT.AND P2, PT, R11, UR6, !P0 ;  /* 0x000000060b007c0c */ /* 0x008fe2000c741270 */
[----:B------:R-:W3:Y:S01]  /*44d70*/  LDCU UR6, c[0x0][0x39c] ;  /* 0x00007380ff0677ac */ /* 0x000ee20008000800 */
[----:B------:R-:W-:Y:S01]  /*44d80*/  LOP3.LUT R0, R2, 0xb4, RZ, 0xfc, !PT ;  /* 0x000000b402007812 */ /* 0x000fe200078efcff */
[----:B------:R5:W-:Y:S01]  /*44d90*/  @P5 STG.E desc[UR20][R8.64], R54 ;  /* 0x0000003608005986 */ /* 0x000be2000c101914 */
[----:B------:R-:W-:Y:S01]  /*44da0*/  LEA.HI.X.SX32 R11, R12, R199, 0x2, P6 ;  /* 0x000000c70c0b7211 */ /* 0x000fe200030f16ff */
[C---:B------:R-:W-:Y:S01]  /*44db0*/  IMAD R12, R3.reuse, 0x2, R12 ;  /* 0x00000002030c7824 */ /* 0x040fe200078e020c */
[----:B----4-:R-:W-:Y:S01]  /*44dc0*/  ISETP.LT.AND P5, PT, R0, UR5, !P0 ;  /* 0x0000000500007c0c */ /* 0x010fe2000c7a1270 */
[----:B------:R-:W4:Y:S01]  /*44dd0*/  LDCU UR5, c[0x0][0x39c] ;  /* 0x00007380ff0577ac */ /* 0x000f220008000800 */
[----:B--2---:R-:W-:Y:S01]  /*44de0*/  LOP3.LUT R7, R2, 0xb6, RZ, 0xfc, !PT ;  /* 0x000000b602077812 */ /* 0x004fe200078efcff */
[----:B------:R-:W-:Y:S01]  /*44df0*/  IMAD R0, R3, 0x2, R12 ;  /* 0x0000000203007824 */ /* 0x000fe200078e020c */
[----:B------:R2:W-:Y:S01]  /*44e00*/  @P4 STG.E desc[UR20][R10.64], R55 ;  /* 0x000000370a004986 */ /* 0x0005e2000c101914 */
[----:B------:R-:W-:-:S03]  /*44e10*/  LEA R4, P4, R12, R163, 0x2 ;  /* 0x000000a30c047211 */ /* 0x000fc600078810ff */
[----:B------:R-:W-:Y:S02]  /*44e20*/  LEA R6, P6, R0, R163, 0x2 ;  /* 0x000000a300067211 */ /* 0x000fe400078c10ff */
[-C--:B------:R-:W-:Y:S02]  /*44e30*/  LEA.HI.X.SX32 R5, R12, R199.reuse, 0x2, P4 ;  /* 0x000000c70c057211 */ /* 0x080fe400020f16ff */
[----:B-1----:R-:W-:Y:S01]  /*44e40*/  ISETP.LT.AND P4, PT, R7, UR4, !P0 ;  /* 0x0000000407007c0c */ /* 0x002fe2000c781270 */
[----:B------:R-:W1:Y:S01]  /*44e50*/  LDCU UR4, c[0x0][0x39c] ;  /* 0x00007380ff0477ac */ /* 0x000e620008000800 */
[----:B------:R-:W-:Y:S01]  /*44e60*/  LEA.HI.X.SX32 R7, R0, R199, 0x2, P6 ;  /* 0x000000c700077211 */ /* 0x000fe200030f16ff */
[C---:B------:R-:W-:Y:S01]  /*44e70*/  IMAD R0, R3.reuse, 0x2, R0 ;  /* 0x0000000203007824 */ /* 0x040fe200078e0200 */
[C---:B-----5:R-:W-:Y:S01]  /*44e80*/  LOP3.LUT R8, R2.reuse, 0xb8, RZ, 0xfc, !PT ;  /* 0x000000b802087812 */ /* 0x060fe200078efcff */
[----:B------:R5:W-:Y:S01]  /*44e90*/  @P3 STG.E desc[UR20][R4.64], R60 ;  /* 0x0000003c04003986 */ /* 0x000be2000c101914 */
[----:B--2---:R-:W-:Y:S01]  /*44ea0*/  LOP3.LUT R11, R2, 0xba, RZ, 0xfc, !PT ;  /* 0x000000ba020b7812 */ /* 0x004fe200078efcff */
[C---:B------:R-:W-:Y:S01]  /*44eb0*/  IMAD R10, R3.reuse, 0x2, R0 ;  /* 0x00000002030a7824 */ /* 0x040fe200078e0200 */
[----:B---3--:R-:W-:Y:S01]  /*44ec0*/  ISETP.LT.AND P3, PT, R8, UR6, !P0 ;  /* 0x0000000608007c0c */ /* 0x008fe2000c761270 */
[----:B------:R2:W-:Y:S01]  /*44ed0*/  @P2 STG.E desc[UR20][R6.64], R61 ;  /* 0x0000003d06002986 */ /* 0x0005e2000c101914 */
[C---:B------:R-:W-:Y:S01]  /*44ee0*/  LEA R8, P2, R0.reuse, R163, 0x2 ;  /* 0x000000a300087211 */ /* 0x040fe200078410ff */
[----:B------:R-:W3:Y:S03]  /*44ef0*/  LDCU UR6, c[0x0][0x39c] ;  /* 0x00007380ff0677ac */ /* 0x000ee60008000800 */
[----:B------:R-:W-:Y:S01]  /*44f00*/  LEA.HI.X.SX32 R9, R0, R199, 0x2, P2 ;  /* 0x000000c700097211 */ /* 0x000fe200010f16ff */
[----:B------:R-:W-:Y:S01]  /*44f10*/  IMAD R0, R3, 0x2, R10 ;  /* 0x0000000203007824 */ /* 0x000fe200078e020a */
[----:B----4-:R-:W-:Y:S01]  /*44f20*/  ISETP.LT.AND P2, PT, R11, UR5, !P0 ;  /* 0x000000050b007c0c */ /* 0x010fe2000c741270 */
[----:B------:R-:W4:Y:S01]  /*44f30*/  LDCU UR5, c[0x0][0x39c] ;  /* 0x00007380ff0577ac */ /* 0x000f220008000800 */
[----:B-----5:R-:W-:Y:S01]  /*44f40*/  LOP3.LUT R5, R2, 0xbc, RZ, 0xfc, !PT ;  /* 0x000000bc02057812 */ /* 0x020fe200078efcff */
[----:B------:R5:W-:Y:S01]  /*44f50*/  @P5 STG.E desc[UR20][R8.64], R62 ;  /* 0x0000003e08005986 */ /* 0x000be2000c101914 */
[C---:B------:R-:W-:Y:S01]  /*44f60*/  LEA R4, P6, R10.reuse, R163, 0x2 ;  /* 0x000000a30a047211 */ /* 0x040fe200078c10ff */
[----:B------:R-:W-:Y:S01]  /*44f70*/  IMAD R12, R3, 0x2, R0 ;  /* 0x00000002030c7824 */ /* 0x000fe200078e0200 */
[----:B-1----:R-:W-:Y:S01]  /*44f80*/  ISETP.LT.AND P5, PT, R5, UR4, !P0 ;  /* 0x0000000405007c0c */ /* 0x002fe2000c7a1270 */
[----:B------:R-:W1:Y:S01]  /*44f90*/  LDCU UR4, c[0x0][0x39c] ;  /* 0x00007380ff0477ac */ /* 0x000e620008000800 */
[----:B------:R-:W-:-:S02]  /*44fa0*/  LEA.HI.X.SX32 R5, R10, R199, 0x2, P6 ;  /* 0x000000c70a057211 */ /* 0x000fc400030f16ff */
[----:B--2---:R-:W-:Y:S02]  /*44fb0*/  LEA R6, P6, R0, R163, 0x2 ;  /* 0x000000a300067211 */ /* 0x004fe400078c10ff */
[----:B------:R-:W-:Y:S01]  /*44fc0*/  LOP3.LUT R11, R2, 0xbe, RZ, 0xfc, !PT ;  /* 0x000000be020b7812 */ /* 0x000fe200078efcff */
[----:B------:R2:W-:Y:S01]  /*44fd0*/  @P4 STG.E desc[UR20][R4.64], R63 ;  /* 0x0000003f04004986 */ /* 0x0005e2000c101914 */
[----:B------:R-:W-:Y:S02]  /*44fe0*/  LEA.HI.X.SX32 R7, R0, R199, 0x2, P6 ;  /* 0x000000c700077211 */ /* 0x000fe400030f16ff */
[----:B------:R-:W-:Y:S02]  /*44ff0*/  LEA R10, P6, R12, R163, 0x2 ;  /* 0x000000a30c0a7211 */ /* 0x000fe400078c10ff */
[----:B------:R-:W-:Y:S01]  /*45000*/  LOP3.LUT R0, R2, 0xc0, RZ, 0xfc, !PT ;  /* 0x000000c002007812 */ /* 0x000fe200078efcff */
[----:B------:R1:W-:Y:S01]  /*45010*/  @P3 STG.E desc[UR20][R6.64], R68 ;  /* 0x0000004406003986 */ /* 0x0003e2000c101914 */
[----:B---3--:R-:W-:Y:S01]  /*45020*/  ISETP.LT.AND P4, PT, R11, UR6, !P0 ;  /* 0x000000060b007c0c */ /* 0x008fe2000c781270 */
[----:B------:R-:W3:Y:S01]  /*45030*/  LDCU UR6, c[0x0][0x39c] ;  /* 0x00007380ff0677ac */ /* 0x000ee20008000800 */
[----:B------:R-:W-:Y:S01]  /*45040*/  LEA.HI.X.SX32 R11, R12, R199, 0x2, P6 ;  /* 0x000000c70c0b7211 */ /* 0x000fe200030f16ff */
[C---:B------:R-:W-:Y:S01]  /*45050*/  IMAD R12, R3.reuse, 0x2, R12 ;  /* 0x00000002030c7824 */ /* 0x040fe200078e020c */
[----:B----4-:R-:W-:Y:S01]  /*45060*/  ISETP.LT.AND P3, PT, R0, UR5, !P0 ;  /* 0x0000000500007c0c */ /* 0x010fe2000c761270 */
[----:B------:R-:W4:Y:S01]  /*45070*/  LDCU UR5, c[0x0][0x39c] ;  /* 0x00007380ff0577ac */ /* 0x000f220008000800 */
[----:B-----5:R-:W-:Y:S01]  /*45080*/  LOP3.LUT R8, R2, 0xc2, RZ, 0xfc, !PT ;  /* 0x000000c202087812 */ /* 0x020fe200078efcff */
[C---:B------:R-:W-:Y:S01]  /*45090*/  IMAD R0, R3.reuse, 0x2, R12 ;  /* 0x0000000203007824 */ /* 0x040fe200078e020c */
[----:B--2---:R-:W-:Y:S01]  /*450a0*/  LEA R4, P6, R12, R163, 0x2 ;  /* 0x000000a30c047211 */ /* 0x004fe200078c10ff */
[----:B------:R2:W-:Y:S01]  /*450b0*/  @P2 STG.E desc[UR20][R10.64], R69 ;  /* 0x000000450a002986 */ /* 0x0005e2000c101914 */
[----:B-1----:R-:W-:Y:S01]  /*450c0*/  ISETP.LT.AND P2, PT, R8, UR4, !P0 ;  /* 0x0000000408007c0c */ /* 0x002fe2000c741270 */
[----:B------:R-:W1:Y:S01]  /*450d0*/  LDCU UR4, c[0x0][0x39c] ;  /* 0x00007380ff0477ac */ /* 0x000e620008000800 */
[----:B------:R-:W-:Y:S01]  /*450e0*/  LEA.HI.X.SX32 R5, R12, R199, 0x2, P6 ;  /* 0x000000c70c057211 */ /* 0x000fe200030f16ff */
[----:B------:R-:W-:Y:S01]  /*450f0*/  IMAD R12, R3, 0x2, R0 ;  /* 0x00000002030c7824 */ /* 0x000fe200078e0200 */
[----:B------:R-:W-:-:S02]  /*45100*/  LEA R6, P6, R0, R163, 0x2 ;  /* 0x000000a300067211 */ /* 0x000fc400078c10ff */
[----:B------:R-:W-:Y:S01]  /*45110*/  LOP3.LUT R9, R2, 0xc4, RZ, 0xfc, !PT ;  /* 0x000000c402097812 */ /* 0x000fe200078efcff */
[----:B------:R5:W-:Y:S01]  /*45120*/  @P5 STG.E desc[UR20][R4.64], R70 ;  /* 0x0000004604005986 */ /* 0x000be2000c101914 */
[----:B------:R-:W-:Y:S02]  /*45130*/  LEA.HI.X.SX32 R7, R0, R199, 0x2, P6 ;  /* 0x000000c700077211 */ /* 0x000fe400030f16ff */
[----:B------:R-:W-:Y:S02]  /*45140*/  LEA R8, P6, R12, R163, 0x2 ;  /* 0x000000a30c087211 */ /* 0x000fe400078c10ff */
[----:B------:R-:W-:Y:S01]  /*45150*/  LOP3.LUT R0, R2, 0xc6, RZ, 0xfc, !PT ;  /* 0x000000c602007812 */ /* 0x000fe200078efcff */
[----:B------:R1:W-:Y:S01]  /*45160*/  @P4 STG.E desc[UR20][R6.64], R71 ;  /* 0x0000004706004986 */ /* 0x0003e2000c101914 */
[----:B----4-:R-:W-:Y:S01]  /*45170*/  ISETP.LT.AND P5, PT, R9, UR5, !P0 ;  /* 0x0000000509007c0c */ /* 0x010fe2000c7a1270 */
[----:B------:R-:W4:Y:S01]  /*45180*/  LDCU UR5, c[0x0][0x39c] ;  /* 0x00007380ff0577ac */ /* 0x000f220008000800 */
[----:B------:R-:W-:Y:S01]  /*45190*/  LEA.HI.X.SX32 R9, R12, R199, 0x2, P6 ;  /* 0x000000c70c097211 */ /* 0x000fe200030f16ff */
[C---:B------:R-:W-:Y:S01]  /*451a0*/  IMAD R12, R3.reuse, 0x2, R12 ;  /* 0x00000002030c7824 */ /* 0x040fe200078e020c */
[----:B---3--:R-:W-:Y:S01]  /*451b0*/  ISETP.LT.AND P4, PT, R0, UR6, !P0 ;  /* 0x0000000600007c0c */ /* 0x008fe2000c781270 */
[----:B------:R-:W3:Y:S01]  /*451c0*/  LDCU UR6, c[0x0][0x39c] ;  /* 0x00007380ff0677ac */ /* 0x000ee20008000800 */
[----:B--2---:R-:W-:Y:S01]  /*451d0*/  LOP3.LUT R10, R2, 0xc8, RZ, 0xfc, !PT ;  /* 0x000000c8020a7812 */ /* 0x004fe200078efcff */
[C---:B------:R-:W-:Y:S01]  /*451e0*/  IMAD R0, R3.reuse, 0x2, R12 ;  /* 0x0000000203007824 */ /* 0x040fe200078e020c */
[----:B-----5:R-:W-:Y:S01]  /*451f0*/  LEA R4, P6, R12, R163, 0x2 ;  /* 0x000000a30c047211 */ /* 0x020fe200078c10ff */
[----:B------:R2:W-:Y:S01]  /*45200*/  @P3 STG.E desc[UR20][R8.64], R76 ;  /* 0x0000004c08003986 */ /* 0x0005e2000c101914 */
[----:B-1----:R-:W-:Y:S01]  /*45210*/  ISETP.LT.AND P3, PT, R10, UR4, !P0 ;  /* 0x000000040a007c0c */ /* 0x002fe2000c761270 */
[----:B------:R-:W1:Y:S01]  /*45220*/  LDCU UR4, c[0x0][0x39c] ;  /* 0x00007380ff0477ac */ /* 0x000e620008000800 */
[----:B------:R-:W-:Y:S01]  /*45230*/  LEA.HI.X.SX32 R5, R12, R199, 0x2, P6 ;  /* 0x000000c70c057211 */ /* 0x000fe200030f16ff */
[----:B------:R-:W-:Y:S01]  /*45240*/  IMAD R10, R3, 0x2, R0 ;  /* 0x00000002030a7824 */ /* 0x000fe200078e0200 */
[----:B------:R-:W-:-:S02]  /*45250*/  LEA R6, P6, R0, R163, 0x2 ;  /* 0x000000a300067211 */ /* 0x000fc400078c10ff */
[----:B------:R-:W-:Y:S01]  /*45260*/  LOP3.LUT R11, R2, 0xca, RZ, 0xfc, !PT ;  /* 0x000000ca020b7812 */ /* 0x000fe200078efcff */
[----:B------:R-:W-:Y:S01]  /*45270*/  @P2 STG.E desc[UR20][R4.64], R77 ;  /* 0x0000004d04002986 */ /* 0x000fe2000c101914 */
[----:B------:R-:W-:Y:S01]  /*45280*/  LEA.HI.X.SX32 R7, R0, R199, 0x2, P6 ;  /* 0x000000c700077211 */ /* 0x000fe200030f16ff */
[----:B------:R-:W-:Y:S01]  /*45290*/  IMAD R0, R3, 0x2, R10 ;  /* 0x0000000203007824 */ /* 0x000fe200078e020a */
[----:B----4-:R-:W-:Y:S01]  /*452a0*/  ISETP.LT.AND P2, PT, R11, UR5, !P0 ;  /* 0x000000050b007c0c */ /* 0x010fe2000c741270 */
[----:B------:R-:W4:Y:S01]  /*452b0*/  LDCU UR5, c[0x0][0x39c] ;  /* 0x00007380ff0577ac */ /* 0x000f220008000800 */
[----:B--2---:R-:W-:Y:S01]  /*452c0*/  LEA R8, P6, R10, R163, 0x2 ;  /* 0x000000a30a087211 */ /* 0x004fe200078c10ff */
[----:B------:R2:W-:Y:S01]  /*452d0*/  @P5 STG.E desc[UR20][R6.64], R78 ;  /* 0x0000004e06005986 */ /* 0x0005e2000c101914 */
[----:B------:R-:W-:Y:S02]  /*452e0*/  LOP3.LUT R11, R2, 0xcc, RZ, 0xfc, !PT ;  /* 0x000000cc020b7812 */ /* 0x000fe400078efcff */
[----:B------:R-:W-:-:S02]  /*452f0*/  LEA.HI.X.SX32 R9, R10, R199, 0x2, P6 ;  /* 0x000000c70a097211 */ /* 0x000fc400030f16ff */
        /* <DEDUP_REMOVED lines=12> */
[----:B------:R-:W-:-:S03]  /*453c0*/  LEA R4, P3, R0, R163, 0x2 ;  /* 0x000000a300047211 */ /* 0x000fc600078610ff */
[----:B------:R-:W-:Y:S02]  /*453d0*/  LEA R6, P6, R12, R163, 0x2 ;  /* 0x000000a30c067211 */ /* 0x000fe400078c10ff */
[-C--:B------:R-:W-:Y:S02]  /*453e0*/  LEA.HI.X.SX32 R5, R0, R199.reuse, 0x2, P3 ;  /* 0x000000c700057211 */ /* 0x080fe400018f16ff */
[----:B----4-:R-:W-:Y:S01]  /*453f0*/  ISETP.LT.AND P3, PT, R7, UR5, !P0 ;  /* 0x0000000507007c0c */ /* 0x010fe2000c761270 */
[----:B------:R-:W4:Y:S01]  /*45400*/  LDCU UR5, c[0x0][0x39c] ;  /* 0x00007380ff0577ac */ /* 0x000f220008000800 */
[----:B------:R-:W-:Y:S01]  /*45410*/  LEA.HI.X.SX32 R7, R12, R199, 0x2, P6 ;  /* 0x000000c70c077211 */ /* 0x000fe200030f16ff */
[----:B------:R-:W-:Y:S01]  /*45420*/  IMAD R12, R3, 0x2, R12 ;  /* 0x00000002030c7824 */ /* 0x000fe200078e020c */
[----:B------:R5:W-:Y:S01]  /*45430*/  @P2 STG.E desc[UR20][R4.64], R85 ;  /* 0x0000005504002986 */ /* 0x000be2000c101914 */
[C---:B------:R-:W-:Y:S02]  /*45440*/  LOP3.LUT R0, R2.reuse, 0xd2, RZ, 0xfc, !PT ;  /* 0x000000d202007812 */ /* 0x040fe400078efcff */
[----:B--2---:R-:W-:Y:S01]  /*45450*/  LOP3.LUT R10, R2, 0xd4, RZ, 0xfc, !PT ;  /* 0x000000d4020a7812 */ /* 0x004fe200078efcff */
[----:B------:R2:W-:Y:S01]  /*45460*/  @P5 STG.E desc[UR20][R6.64], R86 ;  /* 0x0000005606005986 */ /* 0x0005e2000c101914 */
[----:B------:R-:W-:-:S02]  /*45470*/  LEA R8, P5, R12, R163, 0x2 ;  /* 0x000000a30c087211 */ /* 0x000fc400078a10ff */
        /* <DEDUP_REMOVED lines=100> */
[----:B------:R-:W-:-:S02]  /*45ac0*/  LEA R4, P6, R10, R163, 0x2 ;  /* 0x000000a30a047211 */ /* 0x000fc400078c10ff */
[----:B-1----:R-:W-:Y:S01]  /*45ad0*/  ISETP.LT.AND P3, PT, R5, UR4, !P0 ;  /* 0x0000000405007c0c */ /* 0x002fe2000c761270 */
[----:B------:R-:W1:Y:S01]  /*45ae0*/  LDCU UR4, c[0x0][0x39c] ;  /* 0x00007380ff0477ac */ /* 0x000e620008000800 */
[----:B------:R-:W-:Y:S01]  /*45af0*/  LEA.HI.X.SX32 R5, R10, R199, 0x2, P6 ;  /* 0x000000c70a057211 */ /* 0x000fe200030f16ff */
[----:B------:R-:W-:Y:S01]  /*45b00*/  IMAD R10, R3, 0x2, R0 ;  /* 0x00000002030a7824 */ /* 0x000fe200078e0200 */
[----:B--2---:R-:W-:Y:S02]  /*45b10*/  LEA R6, P6, R0, R163, 0x2 ;  /* 0x000000a300067211 */ /* 0x004fe400078c10ff */
[----:B------:R-:W-:Y:S01]  /*45b20*/  LOP3.LUT R11, R2, 0xf2, RZ, 0xfc, !PT ;  /* 0x000000f2020b7812 */ /* 0x000fe200078efcff */
[----:B------:R2:W-:Y:S01]  /*45b30*/  @P2 STG.E desc[UR20][R4.64], R117 ;  /* 0x0000007504002986 */ /* 0x0005e2000c101914 */
[----:B------:R-:W-:Y:S02]  /*45b40*/  LEA.HI.X.SX32 R7, R0, R199, 0x2, P6 ;  /* 0x000000c700077211 */ /* 0x000fe400030f16ff */
[----:B------:R-:W-:-:S02]  /*45b50*/  LOP3.LUT R0, R2, 0xf4, RZ, 0xfc, !PT ;  /* 0x000000f402007812 */ /* 0x000fc400078efcff */
[----:B-----5:R-:W-:Y:S01]  /*45b60*/  LEA R8, P6, R10, R163, 0x2 ;  /* 0x000000a30a087211 */ /* 0x020fe200078c10ff */
[----:B------:R5:W-:Y:S01]  /*45b70*/  @P5 STG.E desc[UR20][R6.64], R118 ;  /* 0x0000007606005986 */ /* 0x000be2000c101914 */
[----:B----4-:R-:W-:Y:S01]  /*45b80*/  ISETP.LT.AND P5, PT, R0, UR5, !P0 ;  /* 0x0000000500007c0c */ /* 0x010fe2000c7a1270 */
[----:B------:R-:W4:Y:S01]  /*45b90*/  LDCU UR5, c[0x0][0x39c] ;  /* 0x00007380ff0577ac */ /* 0x000f220008000800 */
[----:B------:R-:W-:Y:S01]  /*45ba0*/  LEA.HI.X.SX32 R9, R10, R199, 0x2, P6 ;  /* 0x000000c70a097211 */ /* 0x000fe200030f16ff */
[----:B------:R-:W-:Y:S01]  /*45bb0*/  IMAD R10, R3, 0x2, R10 ;  /* 0x00000002030a7824 */ /* 0x000fe200078e020a */
[----:B------:R-:W-:Y:S02]  /*45bc0*/  LOP3.LUT R0, R2, 0xf6, RZ, 0xfc, !PT ;  /* 0x000000f602007812 */ /* 0x000fe400078efcff */
[----:B---3--:R-:W-:Y:S01]  /*45bd0*/  ISETP.LT.AND P2, PT, R11, UR6, !P0 ;  /* 0x000000060b007c0c */ /* 0x008fe2000c741270 */
[----:B------:R3:W-:Y:S01]  /*45be0*/  @P4 STG.E desc[UR20][R8.64], R119 ;  /* 0x0000007708004986 */ /* 0x0007e2000c101914 */
[----:B-1----:R-:W-:Y:S01]  /*45bf0*/  ISETP.LT.AND P4, PT, R0, UR4, !P0 ;  /* 0x0000000400007c0c */ /* 0x002fe2000c781270 */
[C---:B------:R-:W-:Y:S01]  /*45c00*/  IMAD R0, R3.reuse, 0x2, R10 ;  /* 0x0000000203007824 */ /* 0x040fe200078e020a */
[C---:B--2---:R-:W-:Y:S01]  /*45c10*/  LEA R4, P6, R10.reuse, R163, 0x2 ;  /* 0x000000a30a047211 */ /* 0x044fe200078c10ff */
[----:B------:R-:W1:Y:S02]  /*45c20*/  LDCU UR4, c[0x0][0x39c] ;  /* 0x00007380ff0477ac */ /* 0x000e640008000800 */
[----:B------:R-:W-:Y:S01]  /*45c30*/  IMAD R12, R3, 0x2, R0 ;  /* 0x00000002030c7824 */ /* 0x000fe200078e0200 */
[----:B------:R-:W-:-:S02]  /*45c40*/  LEA.HI.X.SX32 R5, R10, R199, 0x2, P6 ;  /* 0x000000c70a057211 */ /* 0x000fc400030f16ff */
[----:B-----5:R-:W-:Y:S01]  /*45c50*/  LEA R6, P6, R0, R163, 0x2 ;  /* 0x000000a300067211 */ /* 0x020fe200078c10ff */
[C---:B------:R-:W-:Y:S01]  /*45c60*/  IMAD R14, R3.reuse, 0x2, R12 ;  /* 0x00000002030e7824 */ /* 0x040fe200078e020c */
[----:B------:R-:W-:Y:S01]  /*45c70*/  LOP3.LUT R10, R2, 0xf8, RZ, 0xfc, !PT ;  /* 0x000000f8020a7812 */ /* 0x000fe200078efcff */
[----:B------:R2:W-:Y:S01]  /*45c80*/  @P3 STG.E desc[UR20][R4.64], R128 ;  /* 0x0000008004003986 */ /* 0x0005e2000c101914 */
[----:B------:R-:W-:Y:S01]  /*45c90*/  LEA.HI.X.SX32 R7, R0, R199, 0x2, P6 ;  /* 0x000000c700077211 */ /* 0x000fe200030f16ff */
[C---:B------:R-:W-:Y:S01]  /*45ca0*/  IMAD R0, R3.reuse, 0x2, R14 ;  /* 0x0000000203007824 */ /* 0x040fe200078e020e */
[----:B----4-:R-:W-:Y:S01]  /*45cb0*/  ISETP.LT.AND P3, PT, R10, UR5, !P0 ;  /* 0x000000050a007c0c */ /* 0x010fe2000c761270 */
[----:B------:R-:W4:Y:S01]  /*45cc0*/  LDCU UR5, c[0x0][0x39c] ;  /* 0x00007380ff0577ac */ /* 0x000f220008000800 */
[-C--:B------:R-:W-:Y:S01]  /*45cd0*/  LEA R10, P6, R14, R163.reuse, 0x2 ;  /* 0x000000a30e0a7211 */ /* 0x080fe200078c10ff */
[----:B------:R-:W-:Y:S01]  /*45ce0*/  IMAD R16, R3, 0x2, R0 ;  /* 0x0000000203107824 */ /* 0x000fe200078e0200 */
[----:B------:R5:W-:Y:S01]  /*45cf0*/  @P2 STG.E desc[UR20][R6.64], R129 ;  /* 0x0000008106002986 */ /* 0x000be2000c101914 */
[----:B---3--:R-:W-:-:S02]  /*45d00*/  LEA R8, P2, R12, R163, 0x2 ;  /* 0x000000a30c087211 */ /* 0x008fc400078410ff */
[C---:B------:R-:W-:Y:S01]  /*45d10*/  IMAD R18, R3.reuse, 0x2, R16 ;  /* 0x0000000203127824 */ /* 0x040fe200078e0210 */
[-C--:B------:R-:W-:Y:S02]  /*45d20*/  LEA.HI.X.SX32 R11, R14, R199.reuse, 0x2, P6 ;  /* 0x000000c70e0b7211 */ /* 0x080fe400030f16ff */
[----:B------:R-:W-:Y:S01]  /*45d30*/  LEA.HI.X.SX32 R9, R12, R199, 0x2, P2 ;  /* 0x000000c70c097211 */ /* 0x000fe200010f16ff */
[----:B------:R-:W-:Y:S01]  /*45d40*/  IMAD R14, R3, 0x2, R18 ;  /* 0x00000002030e7824 */ /* 0x000fe200078e0212 */
[-C--:B--2---:R-:W-:Y:S02]  /*45d50*/  LEA R4, P6, R0, R163.reuse, 0x2 ;  /* 0x000000a300047211 */ /* 0x084fe400078c10ff */
[----:B------:R-:W-:Y:S01]  /*45d60*/  LEA R12, P2, R16, R163, 0x2 ;  /* 0x000000a3100c7211 */ /* 0x000fe200078410ff */
[----:B------:R2:W-:Y:S01]  /*45d70*/  @P5 STG.E desc[UR20][R8.64], R130 ;  /* 0x0000008208005986 */ /* 0x0005e2000c101914 */
[----:B------:R-:W-:Y:S02]  /*45d80*/  LOP3.LUT R2, R2, 0xfc, RZ, 0xfc, !PT ;  /* 0x000000fc02027812 */ /* 0x000fe400078efcff */
[-C--:B------:R-:W-:Y:S01]  /*45d90*/  LEA.HI.X.SX32 R5, R0, R199.reuse, 0x2, P6 ;  /* 0x000000c700057211 */ /* 0x080fe200030f16ff */
[----:B------:R2:W-:Y:S01]  /*45da0*/  @P4 STG.E desc[UR20][R10.64], R131 ;  /* 0x000000830a004986 */ /* 0x0005e2000c101914 */
[----:B------:R-:W-:-:S02]  /*45db0*/  LEA.HI.X.SX32 R13, R16, R199, 0x2, P2 ;  /* 0x000000c7100d7211 */ /* 0x000fc400010f16ff */
[----:B-----5:R-:W-:Y:S01]  /*45dc0*/  LEA R6, P6, R14, R163, 0x2 ;  /* 0x000000a30e067211 */ /* 0x020fe200078c10ff */
[----:B------:R2:W-:Y:S01]  /*45dd0*/  @P3 STG.E desc[UR20][R4.64], R20 ;  /* 0x0000001404003986 */ /* 0x0005e2000c101914 */
[----:B-1----:R-:W-:Y:S02]  /*45de0*/  ISETP.LT.AND P2, PT, R15, UR4, !P0 ;  /* 0x000000040f007c0c */ /* 0x002fe4000c741270 */
[----:B----4-:R-:W-:Y:S02]  /*45df0*/  ISETP.LT.AND P0, PT, R2, UR5, !P0 ;  /* 0x0000000502007c0c */ /* 0x010fe4000c701270 */
[----:B------:R-:W-:Y:S02]  /*45e00*/  LEA.HI.X.SX32 R7, R14, R199, 0x2, P6 ;  /* 0x000000c70e077211 */ /* 0x000fe400030f16ff */
[----:B------:R-:W-:-:S04]  /*45e10*/  LEA R2, P6, R18, R163, 0x2 ;  /* 0x000000a312027211 */ /* 0x000fc800078c10ff */
[----:B------:R-:W-:-:S03]  /*45e20*/  LEA.HI.X.SX32 R3, R18, R199, 0x2, P6 ;  /* 0x000000c712037211 */ /* 0x000fc600030f16ff */
[----:B------:R2:W-:Y:S04]  /*45e30*/  @P2 STG.E desc[UR20][R12.64], R21 ;  /* 0x000000150c002986 */ /* 0x0005e8000c101914 */
[----:B------:R2:W-:Y:S04]  /*45e40*/  @P0 STG.E desc[UR20][R2.64], R22 ;  /* 0x0000001602000986 */ /* 0x0005e8000c101914 */
[----:B------:R2:W-:Y:S01]  /*45e50*/  @P1 STG.E desc[UR20][R6.64], R23 ;  /* 0x0000001706001986 */ /* 0x0005e2000c101914 */
[----:B------:R-:W-:Y:S06]  /*45e60*/  BAR.SYNC.DEFER_BLOCKING 0x0 ;  /* 0x0000000000007b1d */ /* 0x000fec0000010000 */
[----:B------:R-:W-:Y:S05]  /*45e70*/  BRA.U UP0, `(.L_x_13) ;  /* 0x0000000100a07547 */ /* 0x000fea000b800000 */
[----:B------:R-:W1:Y:S01]  /*45e80*/  S2UR UR5, SR_CgaCtaId ;  /* 0x00000000000579c3 */ /* 0x000e620000008800 */
[----:B------:R-:W-:Y:S01]  /*45e90*/  NOP ;  /* 0x0000000000007918 */ /* 0x000fe20000000000 */
[----:B------:R-:W-:Y:S01]  /*45ea0*/  UMOV UR4, 0x50 ;  /* 0x0000005000047882 */ /* 0x000fe20000000000 */
[----:B------:R-:W-:Y:S02]  /*45eb0*/  IMAD.U32 R0, RZ, RZ, UR8 ;  /* 0x00000008ff007e24 */ /* 0x000fe4000f8e00ff */
[----:B--2---:R-:W-:Y:S02]  /*45ec0*/  IMAD.MOV.U32 R3, RZ, RZ, 0xff ;  /* 0x000000ffff037424 */ /* 0x004fe400078e00ff */
[----:B------:R-:W-:Y:S01]  /*45ed0*/  IMAD.MOV.U32 R7, RZ, RZ, 0x1 ;  /* 0x00000001ff077424 */ /* 0x000fe200078e00ff */
[----:B------:R-:W-:-:S04]  /*45ee0*/  LOP3.LUT R0, R0, 0xffff, RZ, 0xc0, !PT ;  /* 0x0000ffff00007812 */ /* 0x000fc800078ec0ff */
[----:B------:R-:W-:-:S05]  /*45ef0*/  SHF.R.U32.HI R0, RZ, 0x5, R0 ;  /* 0x00000005ff007819 */ /* 0x000fca0000011600 */
[----:B------:R-:W-:Y:S01]  /*45f00*/  VIADD R2, R0, 0x10 ;  /* 0x0000001000027836 */ /* 0x000fe20000000000 */
[----:B------:R-:W-:Y:S01]  /*45f10*/  SHF.L.U32 R0, R3, R0, RZ ;  /* 0x0000000003007219 */ /* 0x000fe200000006ff */
[----:B-1----:R-:W-:-:S03]  /*45f20*/  ULEA UR6, UR5, UR4, 0x18 ;  /* 0x0000000405067291 */ /* 0x002fc6000f8ec0ff */
[----:B------:R-:W-:-:S04]  /*45f30*/  SHF.L.U32 R3, R7, R2, RZ ;  /* 0x0000000207037219 */ /* 0x000fc800000006ff */
[----:B------:R-:W-:Y:S02]  /*45f40*/  LOP3.LUT R0, R3, R0, RZ, 0xfc, !PT ;  /* 0x0000000003007212 */ /* 0x000fe400078efcff */
[----:B------:R-:W1:Y:S02]  /*45f50*/  LDS R5, [UR6] ;  /* 0x00000006ff057984 */ /* 0x000e640008000800 */
[C---:B------:R-:W-:Y:S02]  /*45f60*/  LOP3.LUT R2, R0.reuse, 0xffff, RZ, 0xc0, !PT ;  /* 0x0000ffff00027812 */ /* 0x040fe400078ec0ff */
[----:B-1----:R-:W-:-:S04]  /*45f70*/  LOP3.LUT R3, R0, 0xffff, R5, 0x80, !PT ;  /* 0x0000ffff00037812 */ /* 0x002fc800078e8005 */
[----:B------:R-:W-:-:S13]  /*45f80*/  ISETP.NE.AND P0, PT, R3, R2, PT ;  /* 0x000000020300720c */ /* 0x000fda0003f05270 */
[----:B------:R-:W-:Y:S05]  /*45f90*/  @P0 BRA `(.L_x_14) ;  /* 0x0000000000500947 */ /* 0x000fea0003800000 */
[----:B------:R-:W-:Y:S02]  /*45fa0*/  SHF.R.U32.HI R5, RZ, 0x10, R5 ;  /* 0x00000010ff057819 */ /* 0x000fe40000011605 */
[----:B------:R-:W-:-:S04]  /*45fb0*/  SHF.R.U32.HI R2, RZ, 0x10, R0 ;  /* 0x00000010ff027819 */ /* 0x000fc80000011600 */
[----:B------:R-:W-:-:S04]  /*45fc0*/  LOP3.LUT R5, R5, R2, RZ, 0xc0, !PT ;  /* 0x0000000205057212 */ /* 0x000fc800078ec0ff */
[----:B------:R-:W-:-:S13]  /*45fd0*/  ISETP.NE.AND P0, PT, R5, R2, PT ;  /* 0x000000020500720c */ /* 0x000fda0003f05270 */
[----:B------:R-:W-:Y:S05]  /*45fe0*/  @P0 BRA `(.L_x_15) ;  /* 0x0000000000300947 */ /* 0x000fea0003800000 */
[----:B------:R-:W-:Y:S01]  /*45ff0*/  R2UR UR4, R0 ;  /* 0x00000000000472ca */ /* 0x000fe200000e0000 */
[----:B------:R-:W-:Y:S01]  /*46000*/  VOTEU.ANY UR5, UPT, PT ;  /* 0x0000000000057886 */ /* 0x000fe200038e0100 */
[----:B------:R-:W1:Y:S01]  /*46010*/  S2R R0, SR_LANEID ;  /* 0x0000000000007919 */ /* 0x000e620000000000 */
[----:B------:R-:W-:-:S10]  /*46020*/  UFLO.U32 UR5, UR5 ;  /* 0x00000005000572bd */ /* 0x000fd400080e0000 */
[----:B------:R-:W-:-:S06]  /*46030*/  ULOP3.LUT UR4, URZ, UR4, URZ, 0x33, !UPT ;  /* 0x00000004ff047292 */ /* 0x000fcc000f8e33ff */
[----:B------:R-:W-:-:S04]  /*46040*/  IMAD.U32 R2, RZ, RZ, UR4 ;  /* 0x00000004ff027e24 */ /* 0x000fc8000f8e00ff */
[----:B------:R-:W2:Y:S02]  /*46050*/  REDUX UR7, R2 ;  /* 0x00000000020773c4 */ /* 0x000ea40000000000 */
[----:B------:R3:W-:Y:S01]  /*46060*/  UTCATOMSWS.AND URZ, UR4 ;  /* 0x0000000400ff79e3 */ /* 0x0007e20008000000 */
[----:B-1----:R-:W-:Y:S01]  /*46070*/  ISETP.EQ.U32.AND P0, PT, R0, UR5, PT ;  /* 0x0000000500007c0c */ /* 0x002fe2000bf02070 */
[----:B--2---:R-:W-:-:S12]  /*46080*/  IMAD.U32 R0, RZ, RZ, UR7 ;  /* 0x00000007ff007e24 */ /* 0x004fd8000f8e00ff */
[----:B------:R3:W-:Y:S01]  /*46090*/  @P0 ATOMS.AND RZ, [UR6], R0 ;  /* 0x00000000ffff098c */ /* 0x0007e2000a800006 */
[----:B------:R-:W-:Y:S05]  /*460a0*/  BRA `(.L_x_13) ;  /* 0x0000000000147947 */ /* 0x000fea0003800000 */
.L_x_15:
[----:B------:R-:W-:-:S07]  /*460b0*/  MOV R2, 0x460d0 ;  /* 0x000460d000027802 */ /* 0x000fce0000000f00 */
[----:B------:R-:W-:Y:S05]  /*460c0*/  CALL.REL.NOINC `($__internal_0_$__cuda_sm10x_tcgen05_guardrail_trap_col_being_dealloced_not_returned_by_alloc) ;  /* 0x00000000002c7944 */ /* 0x000fea0003c00000 */
[----:B------:R-:W-:Y:S05]  /*460d0*/  BRA `(.L_x_13) ;  /* 0x0000000000087947 */ /* 0x000fea0003800000 */
.L_x_14:
[----:B------:R-:W-:-:S07]  /*460e0*/  MOV R2, 0x46100 ;  /* 0x0004610000027802 */ /* 0x000fce0000000f00 */
[----:B------:R-:W-:Y:S05]  /*460f0*/  CALL.REL.NOINC `($__internal_2_$__cuda_sm10x_tcgen05_guardrail_trap_unallocated_columns_being_dealloced) ;  /* 0x0000000000387944 */ /* 0x000fea0003c00000 */
.L_x_13:
[----:B------:R-:W-:Y:S01]  /*46100*/  NOP ;  /* 0x0000000000007918 */ /* 0x000fe20000000000 */
[----:B---3--:R-:W-:Y:S05]  /*46110*/  EXIT ;  /* 0x000000000000794d */ /* 0x008fea0003800000 */
.L_x_9:
[----:B------:R-:W1:Y:S02]  /*46120*/  SYNCS.PHASECHK.TRANS64.TRYWAIT P4, [UR15], R126 ;  /* 0x0000007eff0075a7 */ /* 0x000e64000808110f */
[----:B-1----:R-:W-:Y:S05]  /*46130*/  @!P4 BRA `(.L_x_9) ;  /* 0xfffffffc00f8c947 */ /* 0x002fea000383ffff */
[----:B------:R-:W-:Y:S05]  /*46140*/  BRA `(.L_x_16) ;  /* 0xfffffefc00c87947 */ /* 0x000fea000383ffff */
.L_x_12:
[----:B------:R-:W1:Y:S02]  /*46150*/  SYNCS.PHASECHK.TRANS64.TRYWAIT P0, [UR9], R4 ;  /* 0x00000004ff0075a7 */ /* 0x000e640008001109 */
[----:B-1----:R-:W-:Y:S05]  /*46160*/  @!P0 BRA `(.L_x_12) ;  /* 0xfffffffc00f88947 */ /* 0x002fea000383ffff */
[----:B------:R-:W-:Y:S05]  /*46170*/  BRA `(.L_x_11) ;  /* 0xffffffb8006c7947 */ /* 0x000fea000383ffff */
        .weak           $__internal_0_$__cuda_sm10x_tcgen05_guardrail_trap_col_being_dealloced_not_returned_by_alloc
        .type           $__internal_0_$__cuda_sm10x_tcgen05_guardrail_trap_col_being_dealloced_not_returned_by_alloc,@function
        .size           $__internal_0_$__cuda_sm10x_tcgen05_guardrail_trap_col_being_dealloced_not_returned_by_alloc,($__internal_1_$__cuda_sm10x_tcgen05_guardrail_trap_phase_invalid_during_alloc - $__internal_0_$__cuda_sm10x_tcgen05_guardrail_trap_col_being_dealloced_not_returned_by_alloc)
$__internal_0_$__cuda_sm10x_tcgen05_guardrail_trap_col_being_dealloced_not_returned_by_alloc:
[----:B------:R-:W-:Y:S05]  /*46180*/  BPT.TRAP 0x1 ;  /* 0x000000040000795c */ /* 0x000fea0000300000 */
[----:B------:R-:W-:-:S04]  /*46190*/  IMAD.MOV.U32 R3, RZ, RZ, 0x0 ;  /* 0x00000000ff037424 */ /* 0x000fc800078e00ff */
[----:B------:R-:W-:Y:S05]  /*461a0*/  RET.REL.NODEC R2 `(matmul_kernel) ;  /* 0xfffffb9c02947950 */ /* 0x000fea0003c3ffff */
        .weak           $__internal_1_$__cuda_sm10x_tcgen05_guardrail_trap_phase_invalid_during_alloc
        .type           $__internal_1_$__cuda_sm10x_tcgen05_guardrail_trap_phase_invalid_during_alloc,@function
        .size           $__internal_1_$__cuda_sm10x_tcgen05_guardrail_trap_phase_invalid_during_alloc,($__internal_2_$__cuda_sm10x_tcgen05_guardrail_trap_unallocated_columns_being_dealloced - $__internal_1_$__cuda_sm10x_tcgen05_guardrail_trap_phase_invalid_during_alloc)
$__internal_1_$__cuda_sm10x_tcgen05_guardrail_trap_phase_invalid_during_alloc:
[----:B------:R-:W-:Y:S05]  /*461b0*/  BPT.TRAP 0x1 ;  /* 0x000000040000795c */ /* 0x000fea0000300000 */
[----:B------:R-:W-:-:S04]  /*461c0*/  IMAD.MOV.U32 R3, RZ, RZ, 0x0 ;  /* 0x00000000ff037424 */ /* 0x000fc800078e00ff */
[----:B------:R-:W-:Y:S05]  /*461d0*/  RET.REL.NODEC R2 `(matmul_kernel) ;  /* 0xfffffb9c02887950 */ /* 0x000fea0003c3ffff */
        .weak           $__internal_2_$__cuda_sm10x_tcgen05_guardrail_trap_unallocated_columns_being_dealloced
        .type           $__internal_2_$__cuda_sm10x_tcgen05_guardrail_trap_unallocated_columns_being_dealloced,@function
        .size           $__internal_2_$__cuda_sm10x_tcgen05_guardrail_trap_unallocated_columns_being_dealloced,(.L_x_20 - $__internal_2_$__cuda_sm10x_tcgen05_guardrail_trap_unallocated_columns_being_dealloced)
$__internal_2_$__cuda_sm10x_tcgen05_guardrail_trap_unallocated_columns_being_dealloced:
[----:B------:R-:W-:Y:S05]  /*461e0*/  BPT.TRAP 0x1 ;  /* 0x000000040000795c */ /* 0x000fea0000300000 */
[----:B------:R-:W-:-:S04]  /*461f0*/  IMAD.MOV.U32 R3, RZ, RZ, 0x0 ;  /* 0x00000000ff037424 */ /* 0x000fc800078e00ff */
[----:B------:R-:W-:Y:S05]  /*46200*/  RET.REL.NODEC R2 `(matmul_kernel) ;  /* 0xfffffb9c027c7950 */ /* 0x000fea0003c3ffff */
.L_x_17:
[----:B------:R-:W-:-:S00]  /*46210*/  BRA `(.L_x_17) ;  /* 0xfffffffc00fc7947 */ /* 0x000fc0000383ffff */
[----:B------:R-:W-:-:S00]  /*46220*/  NOP ;  /* 0x0000000000007918 */ /* 0x000fc00000000000 */
        /* <DEDUP_REMOVED lines=13> */
.L_x_20:


//--------------------- .nv.shared.matmul_kernel  --------------------------
	.section	.nv.shared.matmul_kernel,"aw",@nobits
	.sectionflags	@""
	.align	16
	.zero		1024


//--------------------- .nv.shared.reserved.0     --------------------------
	.section	.nv.shared.reserved.0,"aw",@nobits
	.align	8
	.weak		__nv_reservedSMEM_offset_0_alias
	.size		__nv_reservedSMEM_offset_0_alias, 0, 64
	.other		__nv_reservedSMEM_offset_0_alias,@"STO_CUDA_RESERVED_SHARED STV_DEFAULT"
__nv_reservedSMEM_offset_0_alias:
	.zero		0
.nv.shared.reserved.0:
	.zero		64
	.weak		__nv_reservedSMEM_allocation_phase
	.type		__nv_reservedSMEM_allocation_phase,@object
	.size		__nv_reservedSMEM_allocation_phase,(.L_0 - __nv_reservedSMEM_allocation_phase)
__nv_reservedSMEM_allocation_phase:
	.zero		1
.L_0:
	.zero		7
	.weak		__nv_reservedSMEM_devtool_atexit_pc
	.type		__nv_reservedSMEM_devtool_atexit_pc,@object
	.size		__nv_reservedSMEM_devtool_atexit_pc,(__nv_reservedSMEM_allocation_mask - __nv_reservedSMEM_devtool_atexit_pc)
__nv_reservedSMEM_devtool_atexit_pc:
	.zero		8
	.weak		__nv_reservedSMEM_allocation_mask
	.type		__nv_reservedSMEM_allocation_mask,@object
	.size		__nv_reservedSMEM_allocation_mask,(.L_2 - __nv_reservedSMEM_allocation_mask)
__nv_reservedSMEM_allocation_mask:
	.zero		4
.L_2:


//--------------------- .nv.constant0.matmul_kernel --------------------------
	.section	.nv.constant0.matmul_kernel,"a",@progbits
	.sectionflags	@""
	.align	4
.nv.constant0.matmul_kernel:
	.zero		976


//--------------------- SYMBOLS --------------------------

	.type		.nv.reservedSmem.offset0,@object
	.size		.nv.reservedSmem.offset0,0x4
	.type		.nv.reservedSmem.cap,@object
	.size		.nv.reservedSmem.cap,0x4
